def matmul_kernel(
    a_ptr,
    b_ptr,
    c_ptr,
    M,
    N,
    K,
    stride_am,
    stride_ak,
    stride_bk,
    stride_bn,
    stride_cm,
    stride_cn,
    BLOCK_M: tl.constexpr,
    BLOCK_N: tl.constexpr,
    BLOCK_K: tl.constexpr,
    GROUP_M: tl.constexpr,
):
    pid = tl.program_id(axis=0)
    num_pid_m = tl.cdiv(M, BLOCK_M)
    num_pid_n = tl.cdiv(N, BLOCK_N)
    num_pid_in_group = GROUP_M * num_pid_n
    group_id = pid // num_pid_in_group
    first_pid_m = group_id * GROUP_M
    group_size_m = min(num_pid_m - first_pid_m, GROUP_M)
    pid_m = first_pid_m + ((pid % num_pid_in_group) % group_size_m)
    pid_n = (pid % num_pid_in_group) // group_size_m

    offs_am = (pid_m * BLOCK_M + tl.arange(0, BLOCK_M)) % M
    offs_bn = (pid_n * BLOCK_N + tl.arange(0, BLOCK_N)) % N
    offs_k = tl.arange(0, BLOCK_K)
    a_ptrs = a_ptr + offs_am[:, None] * stride_am + offs_k[None, :] * stride_ak
    b_ptrs = b_ptr + offs_k[:, None] * stride_bk + offs_bn[None, :] * stride_bn

    acc = tl.zeros((BLOCK_M, BLOCK_N), dtype=tl.float32)
    for kk in range(0, tl.cdiv(K, BLOCK_K)):
        a = tl.load(a_ptrs, mask=offs_k[None, :] < K - kk * BLOCK_K, other=0.0)
        b = tl.load(b_ptrs, mask=offs_k[:, None] < K - kk * BLOCK_K, other=0.0)
        acc = tl.dot(a, b, acc)
        a_ptrs += BLOCK_K * stride_ak
        b_ptrs += BLOCK_K * stride_bk

    c = acc.to(c_ptr.dtype.element_ty)
    offs_cm = pid_m * BLOCK_M + tl.arange(0, BLOCK_M)
    offs_cn = pid_n * BLOCK_N + tl.arange(0, BLOCK_N)
    c_ptrs = c_ptr + offs_cm[:, None] * stride_cm + offs_cn[None, :] * stride_cn
    mask = (offs_cm[:, None] < M) & (offs_cn[None, :] < N)
    tl.store(c_ptrs, c, mask=mask)

# config = {"BLOCK_K": 64, "BLOCK_M": 512, "BLOCK_N": 16, "GROUP_M": 8, "arch": "sm_80", "dtype": "fp16", "num_ctas": 1, "num_stages": 2, "num_warps": 4}
# arch = sm_80


// ===== COMPILED SASS (sm_80) =====

	.target	sm_80

	.elftype	@"ET_EXEC"


//--------------------- .note.nv.tkinfo           --------------------------
	.section	.note.nv.tkinfo,"",@"SHT_NOTE"
	.sectionflags	@"SHF_NOTE_NV_TKINFO"
	.tkinfo
        /*0018*/ 	.word	0x00000002
        /*0030*/ 	.string	""
        /*0030*/ 	.string	"ptxas"
        /*0030*/ 	.string	"Cuda compilation tools, release 13.0, V13.0.88"
        /*0030*/ 	.string	"Build cuda_13.0.r13.0/compiler.36424714_0"
        /*0030*/ 	.string	"-v  -suppress-debug-info  -lineinfo  -arch sm_80 "



//--------------------- .note.nv.cuinfo           --------------------------
	.section	.note.nv.cuinfo,"",@"SHT_NOTE"
	.sectionflags	@"SHF_NOTE_NV_CUINFO"
        /*0018*/ 	.short	0x0002
        /*001a*/ 	.short	0x0050
        /*001c*/ 	.short	0x0082
	.zero		2


//--------------------- .nv.info                  --------------------------
	.section	.nv.info,"",@"SHT_CUDA_INFO"
	.align	4


	//----- nvinfo : EIATTR_REGCOUNT
	.align		4
        /*0000*/ 	.byte	0x04, 0x2f
        /*0002*/ 	.short	(.L_1 - .L_0)
	.align		4
.L_0:
        /*0004*/ 	.word	index@(matmul_kernel)
        /*0008*/ 	.word	0x00000020


	//----- nvinfo : EIATTR_FRAME_SIZE
	.align		4
.L_1:
        /*000c*/ 	.byte	0x04, 0x11
        /*000e*/ 	.short	(.L_3 - .L_2)
	.align		4
.L_2:
        /*0010*/ 	.word	index@(matmul_kernel)
        /*0014*/ 	.word	0x00001678


	//----- nvinfo : EIATTR_MIN_STACK_SIZE
	.align		4
.L_3:
        /*0018*/ 	.byte	0x04, 0x12
        /*001a*/ 	.short	(.L_5 - .L_4)
	.align		4
.L_4:
        /*001c*/ 	.word	index@(matmul_kernel)
        /*0020*/ 	.word	0x00001678
.L_5:


//--------------------- .nv.info.matmul_kernel    --------------------------
	.section	.nv.info.matmul_kernel,"",@"SHT_CUDA_INFO"
	.sectionflags	@""
	.align	4


	//----- nvinfo : EIATTR_CUDA_API_VERSION
	.align		4
        /*0000*/ 	.byte	0x04, 0x37
        /*0002*/ 	.short	(.L_7 - .L_6)
.L_6:
        /*0004*/ 	.word	0x00000082


	//----- nvinfo : EIATTR_SW2861232_WAR
	.align		4
.L_7:
        /*0008*/ 	.byte	0x01, 0x35
	.zero		2


	//----- nvinfo : EIATTR_PARAM_CBANK
	.align		4
        /*000c*/ 	.byte	0x04, 0x0a
        /*000e*/ 	.short	(.L_9 - .L_8)
	.align		4
.L_8:
        /*0010*/ 	.word	index@(.nv.constant0.matmul_kernel)
        /*0014*/ 	.short	0x0160
        /*0016*/ 	.short	0x0050


	//----- nvinfo : EIATTR_CBANK_PARAM_SIZE
	.align		4
.L_9:
        /*0018*/ 	.byte	0x03, 0x19
        /*001a*/ 	.short	0x0050


	//----- nvinfo : EIATTR_KPARAM_INFO
	.align		4
        /*001c*/ 	.byte	0x04, 0x17
        /*001e*/ 	.short	(.L_11 - .L_10)
.L_10:
        /*0020*/ 	.word	0x00000000
        /*0024*/ 	.short	0x000d
        /*0026*/ 	.short	0x0048
        /*0028*/ 	.byte	0x00, 0xf4, 0x21, 0x00


	//----- nvinfo : EIATTR_KPARAM_INFO
	.align		4
.L_11:
        /*002c*/ 	.byte	0x04, 0x17
        /*002e*/ 	.short	(.L_13 - .L_12)
.L_12:
        /*0030*/ 	.word	0x00000000
        /*0034*/ 	.short	0x000c
        /*0036*/ 	.short	0x0040
        /*0038*/ 	.byte	0x00, 0xf4, 0x21, 0x00


	//----- nvinfo : EIATTR_KPARAM_INFO
	.align		4
.L_13:
        /*003c*/ 	.byte	0x04, 0x17
        /*003e*/ 	.short	(.L_15 - .L_14)
.L_14:
        /*0040*/ 	.word	0x00000000
        /*0044*/ 	.short	0x000b
        /*0046*/ 	.short	0x0038
        /*0048*/ 	.byte	0x00, 0xf0, 0x11, 0x00


	//----- nvinfo : EIATTR_KPARAM_INFO
	.align		4
.L_15:
        /*004c*/ 	.byte	0x04, 0x17
        /*004e*/ 	.short	(.L_17 - .L_16)
.L_16:
        /*0050*/ 	.word	0x00000000
        /*0054*/ 	.short	0x000a
        /*0056*/ 	.short	0x0034
        /*0058*/ 	.byte	0x00, 0xf0, 0x11, 0x00


	//----- nvinfo : EIATTR_KPARAM_INFO
	.align		4
.L_17:
        /*005c*/ 	.byte	0x04, 0x17
        /*005e*/ 	.short	(.L_19 - .L_18)
.L_18:
        /*0060*/ 	.word	0x00000000
        /*0064*/ 	.short	0x0009
        /*0066*/ 	.short	0x0030
        /*0068*/ 	.byte	0x00, 0xf0, 0x11, 0x00


	//----- nvinfo : EIATTR_KPARAM_INFO
	.align		4
.L_19:
        /*006c*/ 	.byte	0x04, 0x17
        /*006e*/ 	.short	(.L_21 - .L_20)
.L_20:
        /*0070*/ 	.word	0x00000000
        /*0074*/ 	.short	0x0008
        /*0076*/ 	.short	0x002c
        /*0078*/ 	.byte	0x00, 0xf0, 0x11, 0x00


	//----- nvinfo : EIATTR_KPARAM_INFO
	.align		4
.L_21:
        /*007c*/ 	.byte	0x04, 0x17
        /*007e*/ 	.short	(.L_23 - .L_22)
.L_22:
        /*0080*/ 	.word	0x00000000
        /*0084*/ 	.short	0x0007
        /*0086*/ 	.short	0x0028
        /*0088*/ 	.byte	0x00, 0xf0, 0x11, 0x00


	//----- nvinfo : EIATTR_KPARAM_INFO
	.align		4
.L_23:
        /*008c*/ 	.byte	0x04, 0x17
        /*008e*/ 	.short	(.L_25 - .L_24)
.L_24:
        /*0090*/ 	.word	0x00000000
        /*0094*/ 	.short	0x0006
        /*0096*/ 	.short	0x0024
        /*0098*/ 	.byte	0x00, 0xf0, 0x11, 0x00


	//----- nvinfo : EIATTR_KPARAM_INFO
	.align		4
.L_25:
        /*009c*/ 	.byte	0x04, 0x17
        /*009e*/ 	.short	(.L_27 - .L_26)
.L_26:
        /*00a0*/ 	.word	0x00000000
        /*00a4*/ 	.short	0x0005
        /*00a6*/ 	.short	0x0020
        /*00a8*/ 	.byte	0x00, 0xf0, 0x11, 0x00


	//----- nvinfo : EIATTR_KPARAM_INFO
	.align		4
.L_27:
        /*00ac*/ 	.byte	0x04, 0x17
        /*00ae*/ 	.short	(.L_29 - .L_28)
.L_28:
        /*00b0*/ 	.word	0x00000000
        /*00b4*/ 	.short	0x0004
        /*00b6*/ 	.short	0x001c
        /*00b8*/ 	.byte	0x00, 0xf0, 0x11, 0x00


	//----- nvinfo : EIATTR_KPARAM_INFO
	.align		4
.L_29:
        /*00bc*/ 	.byte	0x04, 0x17
        /*00be*/ 	.short	(.L_31 - .L_30)
.L_30:
        /*00c0*/ 	.word	0x00000000
        /*00c4*/ 	.short	0x0003
        /*00c6*/ 	.short	0x0018
        /*00c8*/ 	.byte	0x00, 0xf0, 0x11, 0x00


	//----- nvinfo : EIATTR_KPARAM_INFO
	.align		4
.L_31:
        /*00cc*/ 	.byte	0x04, 0x17
        /*00ce*/ 	.short	(.L_33 - .L_32)
.L_32:
        /*00d0*/ 	.word	0x00000000
        /*00d4*/ 	.short	0x0002
        /*00d6*/ 	.short	0x0010
        /*00d8*/ 	.byte	0x00, 0xf4, 0x21, 0x00


	//----- nvinfo : EIATTR_KPARAM_INFO
	.align		4
.L_33:
        /*00dc*/ 	.byte	0x04, 0x17
        /*00de*/ 	.short	(.L_35 - .L_34)
.L_34:
        /*00e0*/ 	.word	0x00000000
        /*00e4*/ 	.short	0x0001
        /*00e6*/ 	.short	0x0008
        /*00e8*/ 	.byte	0x00, 0xf4, 0x21, 0x00


	//----- nvinfo : EIATTR_KPARAM_INFO
	.align		4
.L_35:
        /*00ec*/ 	.byte	0x04, 0x17
        /*00ee*/ 	.short	(.L_37 - .L_36)
.L_36:
        /*00f0*/ 	.word	0x00000000
        /*00f4*/ 	.short	0x0000
        /*00f6*/ 	.short	0x0000
        /*00f8*/ 	.byte	0x00, 0xf4, 0x21, 0x00


	//----- nvinfo : EIATTR_MAXREG_COUNT
	.align		4
.L_37:
        /*00fc*/ 	.byte	0x03, 0x1b
        /*00fe*/ 	.short	0x00ff


	//----- nvinfo : EIATTR_NUM_BARRIERS
	.align		4
        /*0100*/ 	.byte	0x02, 0x4c
        /*0102*/ 	.byte	0x01
	.zero		1


	//----- nvinfo : EIATTR_ANNOTATIONS
	.align		4
        /*0104*/ 	.byte	0x04, 0x55
        /*0106*/ 	.short	(.L_39 - .L_38)


	//   ....[0]....
.L_38:
        /*0108*/ 	.word	0x00000001
        /*010c*/ 	.byte	0x80, 0x00, 0x00, 0x00, 0x01, 0x00, 0x00, 0x00, 0xc0, 0x00, 0x00, 0x00, 0x01, 0x00, 0x00, 0x00
        /* <DEDUP_REMOVED lines=2053> */
        /*816c*/ 	.byte	0x10, 0xe6, 0x01, 0x00, 0x01, 0x00, 0x00, 0x00, 0x40, 0xe6, 0x01, 0x00


	//----- nvinfo : EIATTR_MERCURY_ISA_VERSION
	.align		4
.L_39:
        /*8178*/ 	.byte	0x03, 0x5f
        /*817a*/ 	.short	0x0000


	//----- nvinfo : EIATTR_EXIT_INSTR_OFFSETS
	.align		4
        /*817c*/ 	.byte	0x04, 0x1c
        /*817e*/ 	.short	(.L_41 - .L_40)


	//   ....[0]....
.L_40:
        /*8180*/ 	.word	0x0001e780


	//   ....[1]....
        /*8184*/ 	.word	0x0001e7b0


	//----- nvinfo : EIATTR_REQNTID
	.align		4
.L_41:
        /*8188*/ 	.byte	0x04, 0x10
        /*818a*/ 	.short	(.L_43 - .L_42)
.L_42:
        /*818c*/ 	.word	0x00000080
        /*8190*/ 	.word	0x00000001
        /*8194*/ 	.word	0x00000001
.L_43:


//--------------------- .nv.callgraph             --------------------------
	.section	.nv.callgraph,"",@"SHT_CUDA_CALLGRAPH"
	.align	4
	.sectionentsize	8
	.align		4
        /*0000*/ 	.word	0x00000000
	.align		4
        /*0004*/ 	.word	0xffffffff
	.align		4
        /*0008*/ 	.word	0x00000000
	.align		4
        /*000c*/ 	.word	0xfffffffe
	.align		4
        /*0010*/ 	.word	0x00000000
	.align		4
        /*0014*/ 	.word	0xfffffffd
	.align		4
        /*0018*/ 	.word	0x00000000
	.align		4
        /*001c*/ 	.word	0xfffffffc


//--------------------- .nv.rel.action            --------------------------
	.section	.nv.rel.action,"",@"SHT_CUDA_RELOCINFO"
	.align	8
	.sectionentsize	8
        /*0000*/ 	.byte	0x73, 0x00, 0x00, 0x00, 0x00, 0x00, 0x00, 0x00, 0x00, 0x00, 0x00, 0x11, 0x25, 0x00, 0x05, 0x36


//--------------------- .nv.constant0.matmul_kernel --------------------------
	.section	.nv.constant0.matmul_kernel,"a",@progbits
	.sectionflags	@""
	.align	4
.nv.constant0.matmul_kernel:
	.zero		432


//--------------------- .text.matmul_kernel       --------------------------
	.section	.text.matmul_kernel,"ax",@progbits
	.sectioninfo	@"SHI_REGISTERS=32"
	.align	128
        .global         matmul_kernel
        .type           matmul_kernel,@function
        .size           matmul_kernel,(.L_x_4 - matmul_kernel)
        .other          matmul_kernel,@"STO_CUDA_ENTRY STV_DEFAULT"
matmul_kernel:
.text.matmul_kernel:
[----:B------:R-:W-:-:S03]  /*0000*/  IMAD.MOV.U32 R1, RZ, RZ, c[0x0][0x28] ;  /* 0x00000a00ff017624 */ /* 0x000fc600078e00ff */
[----:B------:R-:W-:Y:S01]  /*0010*/  IMAD.MOV.U32 R0, RZ, RZ, c[0x0][0x17c] ;  /* 0x00005f00ff007624 */ /* 0x000fe200078e00ff */
[----:B------:R-:W0:Y:S01]  /*0020*/  S2R R29, SR_TID.X ;  /* 0x00000000001d7919 */ /* 0x000e220000002100 */
[----:B------:R-:W-:Y:S01]  /*0030*/  IADD3 R1, R1, -0x1678, RZ ;  /* 0xffffe98801017810 */ /* 0x000fe20007ffe0ff */
[----:B------:R-:W-:Y:S01]  /*0040*/  CS2R R12, SRZ ;  /* 0x00000000000c7805 */ /* 0x000fe2000001ff00 */
[----:B------:R-:W-:Y:S01]  /*0050*/  CS2R R14, SRZ ;  /* 0x00000000000e7805 */ /* 0x000fe2000001ff00 */
[----:B------:R-:W-:Y:S01]  /*0060*/  IADD3 R0, R0, 0xf, RZ ;  /* 0x0000000f00007810 */ /* 0x000fe20007ffe0ff */
[----:B------:R-:W-:Y:S01]  /*0070*/  CS2R R16, SRZ ;  /* 0x0000000000107805 */ /* 0x000fe2000001ff00 */
[----:B------:R-:W-:Y:S01]  /*0080*/  STL [R1], RZ ;  /* 0x000000ff01007387 */ /* 0x000fe20000100800 */
[----:B------:R-:W-:Y:S01]  /*0090*/  CS2R R18, SRZ ;  /* 0x0000000000127805 */ /* 0x000fe2000001ff00 */
[----:B------:R-:W-:Y:S01]  /*00a0*/  SHF.R.S32.HI R3, RZ, 0x1f, R0 ;  /* 0x0000001fff037819 */ /* 0x000fe20000011400 */
[----:B------:R-:W-:Y:S01]  /*00b0*/  CS2R R20, SRZ ;  /* 0x0000000000147805 */ /* 0x000fe2000001ff00 */
[----:B------:R-:W-:Y:S01]  /*00c0*/  STL [R1+0x4], RZ ;  /* 0x000004ff01007387 */ /* 0x000fe20000100800 */
[----:B------:R-:W-:Y:S01]  /*00d0*/  CS2R R22, SRZ ;  /* 0x0000000000167805 */ /* 0x000fe2000001ff00 */
[----:B------:R-:W-:Y:S01]  /*00e0*/  LEA.HI R3, R3, R0, RZ, 0x4 ;  /* 0x0000000003037211 */ /* 0x000fe200078f20ff */
[----:B------:R-:W-:Y:S01]  /*00f0*/  CS2R R24, SRZ ;  /* 0x0000000000187805 */ /* 0x000fe2000001ff00 */
[----:B------:R-:W-:Y:S01]  /*0100*/  STL [R1+0x8], RZ ;  /* 0x000008ff01007387 */ /* 0x000fe20000100800 */
[----:B------:R-:W-:Y:S01]  /*0110*/  CS2R R26, SRZ ;  /* 0x00000000001a7805 */ /* 0x000fe2000001ff00 */
[----:B------:R-:W-:-:S02]  /*0120*/  SHF.R.S32.HI R0, RZ, 0x4, R3 ;  /* 0x00000004ff007819 */ /* 0x000fc40000011403 */
[----:B------:R-:W1:Y:S03]  /*0130*/  S2R R3, SR_CTAID.X ;  /* 0x0000000000037919 */ /* 0x000e660000002500 */
[----:B------:R-:W-:Y:S01]  /*0140*/  IMAD.SHL.U32 R0, R0, 0x8, RZ ;  /* 0x0000000800007824 */ /* 0x000fe200078e00ff */
[----:B------:R-:W-:Y:S01]  /*0150*/  STL [R1+0xc], RZ ;  /* 0x00000cff01007387 */ /* 0x000fe20000100800 */
[----:B0-----:R-:W-:-:S03]  /*0160*/  LOP3.LUT R28, R29, 0x7f, RZ, 0xc0, !PT ;  /* 0x0000007f1d1c7812 */ /* 0x001fc600078ec0ff */
[-C--:B------:R-:W-:Y:S02]  /*0170*/  IABS R7, R0.reuse ;  /* 0x0000000000077213 */ /* 0x080fe40000000000 */
[----:B------:R-:W-:Y:S02]  /*0180*/  IABS R10, R0 ;  /* 0x00000000000a7213 */ /* 0x000fe40000000000 */
[----:B------:R-:W0:Y:S01]  /*0190*/  I2F.RP R2, R7 ;  /* 0x0000000700027306 */ /* 0x000e220000209400 */
[----:B-1----:R-:W-:-:S07]  /*01a0*/  IABS R8, R3 ;  /* 0x0000000300087213 */ /* 0x002fce0000000000 */
[----:B0-----:R-:W0:Y:S02]  /*01b0*/  MUFU.RCP R2, R2 ;  /* 0x0000000200027308 */ /* 0x001e240000001000 */
[----:B0-----:R-:W-:Y:S01]  /*01c0*/  IADD3 R4, R2, 0xffffffe, RZ ;  /* 0x0ffffffe02047810 */ /* 0x001fe20007ffe0ff */
[----:B------:R-:W-:-:S05]  /*01d0*/  IMAD.MOV R2, RZ, RZ, -R10 ;  /* 0x000000ffff027224 */ /* 0x000fca00078e0a0a */
[----:B------:R0:W1:Y:S02]  /*01e0*/  F2I.FTZ.U32.TRUNC.NTZ R5, R4 ;  /* 0x0000000400057305 */ /* 0x000064000021f000 */
[----:B0-----:R-:W-:Y:S02]  /*01f0*/  IMAD.MOV.U32 R4, RZ, RZ, RZ ;  /* 0x000000ffff047224 */ /* 0x001fe400078e00ff */
[----:B-1----:R-:W-:-:S04]  /*0200*/  IMAD.MOV R6, RZ, RZ, -R5 ;  /* 0x000000ffff067224 */ /* 0x002fc800078e0a05 */
[----:B------:R-:W-:Y:S02]  /*0210*/  IMAD R9, R6, R7, RZ ;  /* 0x0000000706097224 */ /* 0x000fe400078e02ff */
[----:B------:R-:W-:Y:S02]  /*0220*/  IMAD.MOV.U32 R6, RZ, RZ, R8 ;  /* 0x000000ffff067224 */ /* 0x000fe400078e0008 */
[----:B------:R-:W-:-:S06]  /*0230*/  IMAD.HI.U32 R5, R5, R9, R4 ;  /* 0x0000000905057227 */ /* 0x000fcc00078e0004 */
[----:B------:R-:W-:-:S04]  /*0240*/  IMAD.HI.U32 R5, R5, R6, RZ ;  /* 0x0000000605057227 */ /* 0x000fc800078e00ff */
[----:B------:R-:W-:-:S05]  /*0250*/  IMAD R2, R5, R2, R6 ;  /* 0x0000000205027224 */ /* 0x000fca00078e0206 */
[----:B------:R-:W-:-:S13]  /*0260*/  ISETP.GT.U32.AND P1, PT, R7, R2, PT ;  /* 0x000000020700720c */ /* 0x000fda0003f24070 */
[----:B------:R-:W-:Y:S01]  /*0270*/  @!P1 IMAD.IADD R2, R2, 0x1, -R7 ;  /* 0x0000000102029824 */ /* 0x000fe200078e0a07 */
[----:B------:R-:W-:Y:S02]  /*0280*/  @!P1 IADD3 R5, R5, 0x1, RZ ;  /* 0x0000000105059810 */ /* 0x000fe40007ffe0ff */
[----:B------:R-:W-:Y:S02]  /*0290*/  ISETP.NE.AND P1, PT, R0, RZ, PT ;  /* 0x000000ff0000720c */ /* 0x000fe40003f25270 */
[----:B------:R-:W-:Y:S02]  /*02a0*/  ISETP.GE.U32.AND P0, PT, R2, R7, PT ;  /* 0x000000070200720c */ /* 0x000fe40003f06070 */
[----:B------:R-:W-:-:S04]  /*02b0*/  LOP3.LUT R2, R3, R0, RZ, 0x3c, !PT ;  /* 0x0000000003027212 */ /* 0x000fc800078e3cff */
[----:B------:R-:W-:Y:S01]  /*02c0*/  ISETP.GE.AND P2, PT, R2, RZ, PT ;  /* 0x000000ff0200720c */ /* 0x000fe20003f46270 */
[----:B------:R-:W-:-:S05]  /*02d0*/  IMAD.MOV.U32 R2, RZ, RZ, c[0x0][0x178] ;  /* 0x00005e00ff027624 */ /* 0x000fca00078e00ff */
[----:B------:R-:W-:Y:S02]  /*02e0*/  IADD3 R2, R2, 0x1ff, RZ ;  /* 0x000001ff02027810 */ /* 0x000fe40007ffe0ff */
[----:B------:R-:W-:-:S05]  /*02f0*/  @P0 IADD3 R5, R5, 0x1, RZ ;  /* 0x0000000105050810 */ /* 0x000fca0007ffe0ff */
[----:B------:R-:W-:Y:S01]  /*0300*/  IMAD.MOV.U32 R4, RZ, RZ, R5 ;  /* 0x000000ffff047224 */ /* 0x000fe200078e0005 */
[----:B------:R-:W-:-:S03]  /*0310*/  SHF.R.S32.HI R5, RZ, 0x1f, R2 ;  /* 0x0000001fff057819 */ /* 0x000fc60000011402 */
[----:B------:R-:W-:Y:S01]  /*0320*/  @!P2 IMAD.MOV R4, RZ, RZ, -R4 ;  /* 0x000000ffff04a224 */ /* 0x000fe200078e0a04 */
[----:B------:R-:W-:Y:S02]  /*0330*/  @!P1 LOP3.LUT R4, RZ, R0, RZ, 0x33, !PT ;  /* 0x00000000ff049212 */ /* 0x000fe400078e33ff */
[----:B------:R-:W-:-:S03]  /*0340*/  LEA.HI R5, R5, R2, RZ, 0x9 ;  /* 0x0000000205057211 */ /* 0x000fc600078f48ff */
[----:B------:R-:W-:Y:S02]  /*0350*/  IMAD.SHL.U32 R2, R4, 0x8, RZ ;  /* 0x0000000804027824 */ /* 0x000fe400078e00ff */
[----:B------:R-:W-:-:S03]  /*0360*/  IMAD.MOV R4, RZ, RZ, -R4 ;  /* 0x000000ffff047224 */ /* 0x000fc600078e0a04 */
[----:B------:R-:W-:Y:S01]  /*0370*/  LEA.HI.SX32 R5, R5, -R2, 0x17 ;  /* 0x8000000205057211 */ /* 0x000fe200078fbaff */
[----:B------:R-:W-:Y:S02]  /*0380*/  IMAD R9, R0, R4, R3 ;  /* 0x0000000400097224 */ /* 0x000fe400078e0203 */
[----:B------:R-:W-:Y:S01]  /*0390*/  IMAD.MOV.U32 R4, RZ, RZ, RZ ;  /* 0x000000ffff047224 */ /* 0x000fe200078e00ff */
[----:B------:R-:W-:-:S04]  /*03a0*/  IMNMX R10, R5, 0x8, PT ;  /* 0x00000008050a7817 */ /* 0x000fc80003800200 */
[-C--:B------:R-:W-:Y:S02]  /*03b0*/  IABS R8, R10.reuse ;  /* 0x0000000a00087213 */ /* 0x080fe40000000000 */
[----:B------:R-:W-:Y:S02]  /*03c0*/  IABS R0, R10 ;  /* 0x0000000a00007213 */ /* 0x000fe40000000000 */
[----:B------:R-:W0:Y:S08]  /*03d0*/  I2F.RP R6, R8 ;  /* 0x0000000800067306 */ /* 0x000e300000209400 */
[----:B0-----:R-:W0:Y:S02]  /*03e0*/  MUFU.RCP R6, R6 ;  /* 0x0000000600067308 */ /* 0x001e240000001000 */
[----:B0-----:R-:W-:-:S06]  /*03f0*/  IADD3 R5, R6, 0xffffffe, RZ ;  /* 0x0ffffffe06057810 */ /* 0x001fcc0007ffe0ff */
[----:B------:R-:W0:Y:S02]  /*0400*/  F2I.FTZ.U32.TRUNC.NTZ R5, R5 ;  /* 0x0000000500057305 */ /* 0x000e24000021f000 */
[----:B0-----:R-:W-:-:S04]  /*0410*/  IMAD.MOV R7, RZ, RZ, -R5 ;  /* 0x000000ffff077224 */ /* 0x001fc800078e0a05 */
[----:B------:R-:W-:Y:S01]  /*0420*/  IMAD.MOV.U32 R3, RZ, RZ, R7 ;  /* 0x000000ffff037224 */ /* 0x000fe200078e0007 */
[----:B------:R-:W-:-:S03]  /*0430*/  IABS R7, R9 ;  /* 0x0000000900077213 */ /* 0x000fc60000000000 */
[----:B------:R-:W-:-:S04]  /*0440*/  IMAD R3, R3, R8, RZ ;  /* 0x0000000803037224 */ /* 0x000fc800078e02ff */
[----:B------:R-:W-:-:S04]  /*0450*/  IMAD.HI.U32 R4, R5, R3, R4 ;  /* 0x0000000305047227 */ /* 0x000fc800078e0004 */
[----:B------:R-:W-:Y:S02]  /*0460*/  IMAD.MOV R3, RZ, RZ, -R0 ;  /* 0x000000ffff037224 */ /* 0x000fe400078e0a00 */
[----:B------:R-:W-:-:S04]  /*0470*/  IMAD.HI.U32 R0, R4, R7, RZ ;  /* 0x0000000704007227 */ /* 0x000fc800078e00ff */
[----:B------:R-:W-:Y:S01]  /*0480*/  IMAD R3, R0, R3, R7 ;  /* 0x0000000300037224 */ /* 0x000fe200078e0207 */
[----:B------:R-:W-:Y:S01]  /*0490*/  ULDC.64 UR6, c[0x0][0x118] ;  /* 0x0000460000067ab9 */ /* 0x000fe20000000a00 */
[----:B------:R-:W-:-:S03]  /*04a0*/  CS2R R6, SRZ ;  /* 0x0000000000067805 */ /* 0x000fc6000001ff00 */
        /* <DEDUP_REMOVED lines=9> */
[----:B------:R-:W-:Y:S02]  /*0540*/  @P0 IADD3 R0, R0, 0x1, RZ ;  /* 0x0000000100000810 */ /* 0x000fe40007ffe0ff */
[----:B------:R-:W-:-:S03]  /*0550*/  ISETP.GE.AND P0, PT, R3, 0x40, PT ;  /* 0x000000400300780c */ /* 0x000fc60003f06270 */
[----:B------:R-:W-:Y:S01]  /*0560*/  @!P2 IMAD.MOV R0, RZ, RZ, -R0 ;  /* 0x000000ffff00a224 */ /* 0x000fe200078e0a00 */
[----:B------:R-:W-:-:S05]  /*0570*/  @!P1 LOP3.LUT R0, RZ, R10, RZ, 0x33, !PT ;  /* 0x0000000aff009212 */ /* 0x000fca00078e33ff */
[----:B------:R-:W-:Y:S02]  /*0580*/  IMAD.MOV R5, RZ, RZ, -R0 ;  /* 0x000000ffff057224 */ /* 0x000fe400078e0a00 */
[----:B------:R-:W-:Y:S02]  /*0590*/  IMAD.SHL.U32 R0, R0, 0x10, RZ ;  /* 0x0000001000007824 */ /* 0x000fe400078e00ff */
[----:B------:R-:W-:Y:S02]  /*05a0*/  IMAD R5, R10, R5, R9 ;  /* 0x000000050a057224 */ /* 0x000fe400078e0209 */
[----:B------:R-:W-:Y:S01]  /*05b0*/  CS2R R8, SRZ ;  /* 0x0000000000087805 */ /* 0x000fe2000001ff00 */
[----:B------:R-:W-:Y:S01]  /*05c0*/  CS2R R10, SRZ ;  /* 0x00000000000a7805 */ /* 0x000fe2000001ff00 */
[----:B------:R-:W-:Y:S02]  /*05d0*/  IMAD.IADD R2, R2, 0x1, R5 ;  /* 0x0000000102027824 */ /* 0x000fe400078e0205 */
[----:B------:R-:W-:-:S02]  /*05e0*/  CS2R R4, SRZ ;  /* 0x0000000000047805 */ /* 0x000fc4000001ff00 */
[----:B------:R-:W-:-:S03]  /*05f0*/  IMAD R3, R2, 0x200, R28 ;  /* 0x0000020002037824 */ /* 0x000fc600078e021c */
[----:B------:R0:W-:Y:S02]  /*0600*/  STL [R1+0xd38], R4 ;  /* 0x000d380401007387 */ /* 0x0001e40000100800 */
[C---:B------:R-:W-:Y:S02]  /*0610*/  IADD3 R2, R3.reuse, 0x80, RZ ;  /* 0x0000008003027810 */ /* 0x040fe40007ffe0ff */
[----:B------:R-:W-:Y:S04]  /*0620*/  STL [R1+0x10], RZ ;  /* 0x000010ff01007387 */ /* 0x000fe80000100800 */
[----:B------:R-:W-:Y:S01]  /*0630*/  STL [R1+0x14], RZ ;  /* 0x000014ff01007387 */ /* 0x000fe20000100800 */
[----:B0-----:R-:W-:-:S03]  /*0640*/  IADD3 R4, R3, 0x100, RZ ;  /* 0x0000010003047810 */ /* 0x001fc60007ffe0ff */
[----:B------:R-:W-:Y:S04]  /*0650*/  STL [R1+0x18], RZ ;  /* 0x000018ff01007387 */ /* 0x000fe80000100800 */
[----:B------:R-:W-:Y:S04]  /*0660*/  STL [R1+0x1c], RZ ;  /* 0x00001cff01007387 */ /* 0x000fe80000100800 */
[----:B------:R0:W-:Y:S04]  /*0670*/  STL [R1+0xcf4], R3 ;  /* 0x000cf40301007387 */ /* 0x0001e80000100800 */
[----:B------:R1:W-:Y:S01]  /*0680*/  STL [R1+0xd24], R4 ;  /* 0x000d240401007387 */ /* 0x0003e20000100800 */
[----:B0-----:R-:W-:-:S03]  /*0690*/  IADD3 R3, R3, 0x180, RZ ;  /* 0x0000018003037810 */ /* 0x001fc60007ffe0ff */
[----:B-1----:R0:W5:Y:S04]  /*06a0*/  LDL.LU R4, [R1+0xd38] ;  /* 0x000d380001047983 */ /* 0x0021680000300800 */
[----:B------:R1:W-:Y:S04]  /*06b0*/  STL [R1+0xd20], R3 ;  /* 0x000d200301007387 */ /* 0x0003e80000100800 */
[----:B------:R0:W-:Y:S04]  /*06c0*/  STL [R1+0xd18], R0 ;  /* 0x000d180001007387 */ /* 0x0001e80000100800 */
[----:B------:R0:W-:Y:S01]  /*06d0*/  STL [R1+0xd1c], R2 ;  /* 0x000d1c0201007387 */ /* 0x0001e20000100800 */
[----:B-1----:R-:W-:-:S05]  /*06e0*/  IMAD.MOV.U32 R3, RZ, RZ, c[0x0][0x180] ;  /* 0x00006000ff037624 */ /* 0x002fca00078e00ff */
[----:B------:R-:W-:Y:S01]  /*06f0*/  IADD3 R3, R3, 0x3f, RZ ;  /* 0x0000003f03037810 */ /* 0x000fe20007ffe0ff */
[----:B------:R-:W-:Y:S05]  /*0700*/  @!P0 BRA `(.L_x_0) ;  /* 0x0001c50000008947 */ /* 0x000fea0003800000 */
[----:B------:R-:W2:Y:S01]  /*0710*/  LDL R24, [R1+0xcf4] ;  /* 0x000cf40001187983 */ /* 0x000ea20000100800 */
[----:B------:R-:W-:Y:S01]  /*0720*/  SHF.R.S32.HI R10, RZ, 0x1f, R3 ;  /* 0x0000001fff0a7819 */ /* 0x000fe20000011403 */
[----:B------:R-:W-:Y:S02]  /*0730*/  IMAD.MOV.U32 R26, RZ, RZ, R0 ;  /* 0x000000ffff1a7224 */ /* 0x000fe400078e0000 */
[----:B------:R1:W-:Y:S01]  /*0740*/  STL [R1+0xd38], R28 ;  /* 0x000d381c01007387 */ /* 0x0003e20000100800 */
[----:B------:R-:W-:Y:S01]  /*0750*/  LEA.HI R27, R10, R3, RZ, 0x6 ;  /* 0x000000030a1b7211 */ /* 0x000fe200078f30ff */
[----:B------:R-:W-:Y:S02]  /*0760*/  IMAD.MOV.U32 R25, RZ, RZ, R2 ;  /* 0x000000ffff197224 */ /* 0x000fe400078e0002 */
[----:B-1----:R-:W3:Y:S01]  /*0770*/  LDL R28, [R1+0xd20] ;  /* 0x000d2000011c7983 */ /* 0x002ee20000100800 */
[----:B------:R-:W-:-:S02]  /*0780*/  IABS R17, c[0x0][0x178] ;  /* 0x00005e0000117a13 */ /* 0x000fc40000000000 */
[----:B0-----:R-:W-:Y:S01]  /*0790*/  IABS R2, c[0x0][0x17c] ;  /* 0x00005f0000027a13 */ /* 0x001fe20000000000 */
[----:B------:R0:W-:Y:S01]  /*07a0*/  STL [R1+0xd3c], R27 ;  /* 0x000d3c1b01007387 */ /* 0x0001e20000100800 */
[----:B------:R-:W1:Y:S08]  /*07b0*/  I2F.RP R0, R17 ;  /* 0x0000001100007306 */ /* 0x000e700000209400 */
[----:B------:R-:W4:Y:S01]  /*07c0*/  I2F.RP R8, R2 ;  /* 0x0000000200087306 */ /* 0x000f220000209400 */
[----:B0-----:R-:W3:Y:S07]  /*07d0*/  LDL R27, [R1+0xd24] ;  /* 0x000d2400011b7983 */ /* 0x001eee0000100800 */
[----:B-1----:R-:W0:Y:S08]  /*07e0*/  MUFU.RCP R0, R0 ;  /* 0x0000000000007308 */ /* 0x002e300000001000 */
[----:B----4-:R-:W1:Y:S01]  /*07f0*/  MUFU.RCP R8, R8 ;  /* 0x0000000800087308 */ /* 0x010e620000001000 */
[----:B0-----:R-:W-:-:S07]  /*0800*/  IADD3 R6, R0, 0xffffffe, RZ ;  /* 0x0ffffffe00067810 */ /* 0x001fce0007ffe0ff */
[----:B------:R0:W4:Y:S01]  /*0810*/  F2I.FTZ.U32.TRUNC.NTZ R7, R6 ;  /* 0x0000000600077305 */ /* 0x000122000021f000 */
[----:B-1---5:R-:W-:-:S07]  /*0820*/  IADD3 R4, R8, 0xffffffe, RZ ;  /* 0x0ffffffe08047810 */ /* 0x022fce0007ffe0ff */
[----:B------:R1:W1:Y:S01]  /*0830*/  F2I.FTZ.U32.TRUNC.NTZ R5, R4 ;  /* 0x0000000400057305 */ /* 0x000262000021f000 */
[----:B0-----:R-:W-:Y:S02]  /*0840*/  IMAD.MOV.U32 R6, RZ, RZ, RZ ;  /* 0x000000ffff067224 */ /* 0x001fe400078e00ff */
[----:B----4-:R-:W-:-:S04]  /*0850*/  IMAD.MOV R12, RZ, RZ, -R7 ;  /* 0x000000ffff0c7224 */ /* 0x010fc800078e0a07 */
[----:B------:R-:W-:Y:S01]  /*0860*/  IMAD R9, R12, R17, RZ ;  /* 0x000000110c097224 */ /* 0x000fe200078e02ff */
[----:B------:R-:W-:-:S03]  /*0870*/  LOP3.LUT R3, R29, 0x3f, RZ, 0xc0, !PT ;  /* 0x0000003f1d037812 */ /* 0x000fc600078ec0ff */
[----:B------:R-:W-:Y:S01]  /*0880*/  IMAD.HI.U32 R9, R7, R9, R6 ;  /* 0x0000000907097227 */ /* 0x000fe200078e0006 */
[--C-:B------:R-:W-:Y:S02]  /*0890*/  SHF.R.U32.HI R21, RZ, 0x6, R29.reuse ;  /* 0x00000006ff157819 */ /* 0x100fe4000001161d */
[----:B------:R-:W-:Y:S01]  /*08a0*/  IABS R14, R25 ;  /* 0x00000019000e7213 */ /* 0x000fe20000000000 */
[----:B------:R-:W-:Y:S01]  /*08b0*/  IMAD.SHL.U32 R7, R3, 0x2, RZ ;  /* 0x0000000203077824 */ /* 0x000fe200078e00ff */
[----:B------:R-:W-:Y:S02]  /*08c0*/  SHF.R.S32.HI R6, RZ, 0x6, R29 ;  /* 0x00000006ff067819 */ /* 0x000fe4000001141d */
[----:B------:R-:W-:Y:S01]  /*08d0*/  SGXT.U32 R21, R21, 0x1 ;  /* 0x000000011515781a */ /* 0x000fe20000000000 */
[----:B-1----:R-:W-:Y:S01]  /*08e0*/  IMAD.HI.U32 R4, R9, R14, RZ ;  /* 0x0000000e09047227 */ /* 0x002fe200078e00ff */
[----:B------:R-:W-:Y:S02]  /*08f0*/  SGXT R6, R6, 0x1 ;  /* 0x000000010606781a */ /* 0x000fe40000000200 */
[----:B------:R-:W-:Y:S01]  /*0900*/  LOP3.LUT R21, R26, R21, RZ, 0xfc, !PT ;  /* 0x000000151a157212 */ /* 0x000fe200078efcff */
[----:B------:R-:W-:Y:S01]  /*0910*/  IMAD.MOV R25, RZ, RZ, -R5 ;  /* 0x000000ffff197224 */ /* 0x000fe200078e0a05 */
[----:B------:R-:W-:Y:S01]  /*0920*/  LOP3.LUT R29, R7, 0x90, R6, 0x78, !PT ;  /* 0x00000090071d7812 */ /* 0x000fe200078e7806 */
[----:B------:R-:W-:-:S02]  /*0930*/  IMAD.MOV R6, RZ, RZ, -R4 ;  /* 0x000000ffff067224 */ /* 0x000fc400078e0a04 */
[----:B------:R-:W-:Y:S02]  /*0940*/  IMAD R25, R25, R2, RZ ;  /* 0x0000000219197224 */ /* 0x000fe400078e02ff */
[----:B------:R-:W-:-:S04]  /*0950*/  IMAD.MOV.U32 R4, RZ, RZ, RZ ;  /* 0x000000ffff047224 */ /* 0x000fc800078e00ff */
[----:B------:R-:W-:Y:S01]  /*0960*/  IMAD.HI.U32 R25, R5, R25, R4 ;  /* 0x0000001905197227 */ /* 0x000fe200078e0004 */
[----:B--2---:R-:W-:-:S05]  /*0970*/  IABS R0, R24 ;  /* 0x0000001800007213 */ /* 0x004fca0000000000 */
[----:B------:R-:W-:-:S04]  /*0980*/  IMAD.HI.U32 R3, R9, R0, RZ ;  /* 0x0000000009037227 */ /* 0x000fc800078e00ff */
[----:B------:R-:W-:Y:S01]  /*0990*/  IMAD.MOV R3, RZ, RZ, -R3 ;  /* 0x000000ffff037224 */ /* 0x000fe200078e0a03 */
[----:B---3--:R-:W-:-:S03]  /*09a0*/  IABS R12, R28 ;  /* 0x0000001c000c7213 */ /* 0x008fc60000000000 */
[----:B------:R-:W-:Y:S01]  /*09b0*/  IMAD R15, R17, R3, R0 ;  /* 0x00000003110f7224 */ /* 0x000fe200078e0200 */
[----:B------:R-:W-:Y:S01]  /*09c0*/  LOP3.LUT R3, R21, 0xa, RZ, 0xfc, !PT ;  /* 0x0000000a15037812 */ /* 0x000fe200078efcff */
[----:B------:R-:W-:-:S03]  /*09d0*/  IMAD.HI.U32 R8, R9, R12, RZ ;  /* 0x0000000c09087227 */ /* 0x000fc600078e00ff */
[----:B------:R-:W-:Y:S02]  /*09e0*/  IABS R7, R3 ;  /* 0x0000000300077213 */ /* 0x000fe40000000000 */
[----:B------:R-:W-:Y:S01]  /*09f0*/  IABS R10, R27 ;  /* 0x0000001b000a7213 */ /* 0x000fe20000000000 */
[----:B------:R-:W-:-:S04]  /*0a00*/  IMAD.MOV R8, RZ, RZ, -R8 ;  /* 0x000000ffff087224 */ /* 0x000fc800078e0a08 */
[----:B------:R-:W-:-:S04]  /*0a10*/  IMAD.HI.U32 R13, R9, R10, RZ ;  /* 0x0000000a090d7227 */ /* 0x000fc800078e00ff */
[----:B------:R-:W-:-:S04]  /*0a20*/  IMAD.HI.U32 R0, R25, R7, RZ ;  /* 0x0000000719007227 */ /* 0x000fc800078e00ff */
[----:B------:R-:W-:Y:S02]  /*0a30*/  IMAD.MOV R13, RZ, RZ, -R13 ;  /* 0x000000ffff0d7224 */ /* 0x000fe400078e0a0d */
[----:B------:R-:W-:Y:S01]  /*0a40*/  IMAD R12, R17, R8, R12 ;  /* 0x00000008110c7224 */ /* 0x000fe200078e020c */
[----:B------:R-:W-:Y:S01]  /*0a50*/  LOP3.LUT R8, R21, 0x6, RZ, 0xfc, !PT ;  /* 0x0000000615087812 */ /* 0x000fe200078efcff */
[----:B------:R-:W-:Y:S02]  /*0a60*/  IMAD.MOV R0, RZ, RZ, -R0 ;  /* 0x000000ffff007224 */ /* 0x000fe400078e0a00 */
[----:B------:R-:W-:Y:S01]  /*0a70*/  IMAD R13, R17, R13, R10 ;  /* 0x0000000d110d7224 */ /* 0x000fe200078e020a */
[----:B------:R-:W-:Y:S02]  /*0a80*/  LOP3.LUT R10, R21, 0x8, RZ, 0xfc, !PT ;  /* 0x00000008150a7812 */ /* 0x000fe400078efcff */
[----:B------:R-:W-:Y:S01]  /*0a90*/  IABS R19, R8 ;  /* 0x0000000800137213 */ /* 0x000fe20000000000 */
[----:B------:R-:W-:Y:S01]  /*0aa0*/  IMAD R7, R2, R0, R7 ;  /* 0x0000000002077224 */ /* 0x000fe200078e0207 */
[----:B------:R-:W-:-:S03]  /*0ab0*/  IABS R0, R10 ;  /* 0x0000000a00007213 */ /* 0x000fc60000000000 */
[----:B------:R-:W-:-:S04]  /*0ac0*/  IMAD.HI.U32 R22, R25, R19, RZ ;  /* 0x0000001319167227 */ /* 0x000fc800078e00ff */
[----:B------:R-:W-:-:S04]  /*0ad0*/  IMAD.HI.U32 R26, R25, R0, RZ ;  /* 0x00000000191a7227 */ /* 0x000fc800078e00ff */
[----:B------:R-:W-:Y:S02]  /*0ae0*/  IMAD.MOV R22, RZ, RZ, -R22 ;  /* 0x000000ffff167224 */ /* 0x000fe400078e0a16 */
[----:B------:R-:W-:Y:S02]  /*0af0*/  IMAD.MOV R26, RZ, RZ, -R26 ;  /* 0x000000ffff1a7224 */ /* 0x000fe400078e0a1a */
[C---:B------:R-:W-:Y:S02]  /*0b00*/  IMAD R19, R2.reuse, R22, R19 ;  /* 0x0000001602137224 */ /* 0x040fe400078e0213 */
[----:B------:R-:W2:Y:S01]  /*0b10*/  LDL R22, [R1+0xcf4] ;  /* 0x000cf40001167983 */ /* 0x000ea20000100800 */
[----:B------:R-:W-:-:S03]  /*0b20*/  IMAD R0, R2, R26, R0 ;  /* 0x0000001a02007224 */ /* 0x000fc600078e0200 */
[----:B------:R-:W3:Y:S01]  /*0b30*/  LDL R26, [R1+0xd1c] ;  /* 0x000d1c00011a7983 */ /* 0x000ee20000100800 */
[C---:B------:R-:W-:Y:S01]  /*0b40*/  IMAD R14, R17.reuse, R6, R14 ;  /* 0x00000006110e7224 */ /* 0x040fe200078e020e */
[C---:B------:R-:W-:Y:S02]  /*0b50*/  ISETP.GT.U32.AND P3, PT, R17.reuse, R13, PT ;  /* 0x0000000d1100720c */ /* 0x040fe40003f64070 */
[C---:B------:R-:W-:Y:S02]  /*0b60*/  ISETP.GT.U32.AND P4, PT, R17.reuse, R12, PT ;  /* 0x0000000c1100720c */ /* 0x040fe40003f84070 */
[C---:B------:R-:W-:Y:S02]  /*0b70*/  ISETP.GT.U32.AND P2, PT, R17.reuse, R14, PT ;  /* 0x0000000e1100720c */ /* 0x040fe40003f44070 */
[----:B------:R-:W-:Y:S02]  /*0b80*/  ISETP.GT.U32.AND P0, PT, R17, R15, PT ;  /* 0x0000000f1100720c */ /* 0x000fe40003f04070 */
[----:B------:R-:W-:-:S02]  /*0b90*/  LOP3.LUT R16, R21, 0xe, RZ, 0xfc, !PT ;  /* 0x0000000e15107812 */ /* 0x000fc400078efcff */
[----:B------:R-:W-:-:S03]  /*0ba0*/  LOP3.LUT R11, R21, 0xc, RZ, 0xfc, !PT ;  /* 0x0000000c150b7812 */ /* 0x000fc600078efcff */
[--C-:B------:R-:W-:Y:S02]  /*0bb0*/  @!P3 IMAD.IADD R13, R13, 0x1, -R17.reuse ;  /* 0x000000010d0db824 */ /* 0x100fe400078e0a11 */
[--C-:B------:R-:W-:Y:S02]  /*0bc0*/  @!P4 IMAD.IADD R12, R12, 0x1, -R17.reuse ;  /* 0x000000010c0cc824 */ /* 0x100fe400078e0a11 */
[--C-:B------:R-:W-:Y:S01]  /*0bd0*/  @!P2 IMAD.IADD R14, R14, 0x1, -R17.reuse ;  /* 0x000000010e0ea824 */ /* 0x100fe200078e0a11 */
[----:B------:R-:W-:Y:S01]  /*0be0*/  ISETP.GT.U32.AND P4, PT, R17, R13, PT ;  /* 0x0000000d1100720c */ /* 0x000fe20003f84070 */
[----:B------:R-:W-:Y:S01]  /*0bf0*/  @!P0 IMAD.IADD R15, R15, 0x1, -R17 ;  /* 0x000000010f0f8824 */ /* 0x000fe200078e0a11 */
[----:B------:R-:W-:Y:S02]  /*0c00*/  IABS R5, R16 ;  /* 0x0000001000057213 */ /* 0x000fe40000000000 */
[----:B------:R-:W-:Y:S02]  /*0c10*/  IABS R4, R11 ;  /* 0x0000000b00047213 */ /* 0x000fe40000000000 */
[----:B------:R-:W-:Y:S01]  /*0c20*/  ISETP.GT.U32.AND P2, PT, R17, R14, PT ;  /* 0x0000000e1100720c */ /* 0x000fe20003f44070 */
[----:B------:R-:W-:Y:S01]  /*0c30*/  IMAD.HI.U32 R6, R25, R5, RZ ;  /* 0x0000000519067227 */ /* 0x000fe200078e00ff */
[----:B------:R-:W-:-:S03]  /*0c40*/  ISETP.GT.U32.AND P0, PT, R17, R15, PT ;  /* 0x0000000f1100720c */ /* 0x000fc60003f04070 */
[----:B------:R-:W-:Y:S01]  /*0c50*/  IMAD.HI.U32 R9, R25, R4, RZ ;  /* 0x0000000419097227 */ /* 0x000fe200078e00ff */
[----:B------:R-:W-:-:S03]  /*0c60*/  ISETP.GT.U32.AND P5, PT, R17, R12, PT ;  /* 0x0000000c1100720c */ /* 0x000fc60003fa4070 */
[----:B------:R-:W-:Y:S02]  /*0c70*/  IMAD.MOV R6, RZ, RZ, -R6 ;  /* 0x000000ffff067224 */ /* 0x000fe400078e0a06 */
[----:B------:R-:W-:Y:S02]  /*0c80*/  IMAD.MOV R9, RZ, RZ, -R9 ;  /* 0x000000ffff097224 */ /* 0x000fe400078e0a09 */
[----:B------:R-:W-:Y:S01]  /*0c90*/  @!P4 IMAD.IADD R13, R13, 0x1, -R17 ;  /* 0x000000010d0dc824 */ /* 0x000fe200078e0a11 */
[----:B------:R-:W-:Y:S01]  /*0ca0*/  ISETP.GE.AND P4, PT, R27, RZ, PT ;  /* 0x000000ff1b00720c */ /* 0x000fe20003f86270 */
[C---:B------:R-:W-:Y:S01]  /*0cb0*/  IMAD R5, R2.reuse, R6, R5 ;  /* 0x0000000602057224 */ /* 0x040fe200078e0205 */
[C---:B------:R-:W-:Y:S01]  /*0cc0*/  LOP3.LUT R6, R21.reuse, 0x2, RZ, 0xfc, !PT ;  /* 0x0000000215067812 */ /* 0x040fe200078efcff */
[----:B------:R-:W-:Y:S01]  /*0cd0*/  IMAD R4, R2, R9, R4 ;  /* 0x0000000902047224 */ /* 0x000fe200078e0204 */
[----:B------:R-:W-:Y:S01]  /*0ce0*/  LOP3.LUT R9, R21, 0x4, RZ, 0xfc, !PT ;  /* 0x0000000415097812 */ /* 0x000fe200078efcff */
[--C-:B------:R-:W-:Y:S01]  /*0cf0*/  @!P2 IMAD.IADD R14, R14, 0x1, -R17.reuse ;  /* 0x000000010e0ea824 */ /* 0x100fe200078e0a11 */
[----:B------:R-:W-:Y:S01]  /*0d00*/  IABS R20, R6 ;  /* 0x0000000600147213 */ /* 0x000fe20000000000 */
[--C-:B------:R-:W-:Y:S01]  /*0d10*/  @!P0 IMAD.IADD R15, R15, 0x1, -R17.reuse ;  /* 0x000000010f0f8824 */ /* 0x100fe200078e0a11 */
[----:B------:R-:W-:Y:S01]  /*0d20*/  ISETP.GE.AND P0, PT, R28, RZ, PT ;  /* 0x000000ff1c00720c */ /* 0x000fe20003f06270 */
[----:B------:R-:W-:Y:S01]  /*0d30*/  @!P5 IMAD.IADD R12, R12, 0x1, -R17 ;  /* 0x000000010c0cd824 */ /* 0x000fe200078e0a11 */
[----:B------:R-:W-:Y:S01]  /*0d40*/  IABS R18, R9 ;  /* 0x0000000900127213 */ /* 0x000fe20000000000 */
[----:B------:R-:W-:Y:S01]  /*0d50*/  IMAD.HI.U32 R24, R25, R20, RZ ;  /* 0x0000001419187227 */ /* 0x000fe200078e00ff */
[C---:B------:R-:W-:Y:S01]  /*0d60*/  ISETP.GT.U32.AND P5, PT, R2.reuse, R5, PT ;  /* 0x000000050200720c */ /* 0x040fe20003fa4070 */
[----:B------:R-:W4:Y:S01]  /*0d70*/  LDL.LU R27, [R1+0xd3c] ;  /* 0x000d3c00011b7983 */ /* 0x000f220000300800 */
[----:B------:R-:W-:Y:S01]  /*0d80*/  ISETP.GE.AND P1, PT, R21, RZ, PT ;  /* 0x000000ff1500720c */ /* 0x000fe20003f26270 */
[----:B------:R-:W-:Y:S01]  /*0d90*/  IMAD.HI.U32 R23, R25, R18, RZ ;  /* 0x0000001219177227 */ /* 0x000fe200078e00ff */
[----:B------:R-:W-:Y:S01]  /*0da0*/  IABS R21, R21 ;  /* 0x0000001500157213 */ /* 0x000fe20000000000 */
[----:B------:R-:W4:Y:S02]  /*0db0*/  LDL.LU R28, [R1+0xd38] ;  /* 0x000d3800011c7983 */ /* 0x000f240000300800 */
[----:B------:R-:W-:Y:S01]  /*0dc0*/  @!P4 IMAD.MOV R13, RZ, RZ, -R13 ;  /* 0x000000ffff0dc224 */ /* 0x000fe200078e0a0d */
[----:B------:R-:W-:Y:S01]  /*0dd0*/  ISETP.GT.U32.AND P4, PT, R2, R0, PT ;  /* 0x000000000200720c */ /* 0x000fe20003f84070 */
[----:B------:R-:W-:Y:S01]  /*0de0*/  IMAD.MOV R24, RZ, RZ, -R24 ;  /* 0x000000ffff187224 */ /* 0x000fe200078e0a18 */
[----:B------:R-:W-:Y:S01]  /*0df0*/  ISETP.NE.AND P6, PT, RZ, c[0x0][0x178], PT ;  /* 0x00005e00ff007a0c */ /* 0x000fe20003fc5270 */
[----:B------:R-:W-:-:S02]  /*0e00*/  IMAD.MOV R23, RZ, RZ, -R23 ;  /* 0x000000ffff177224 */ /* 0x000fc400078e0a17 */
[----:B------:R-:W-:-:S04]  /*0e10*/  IMAD.HI.U32 R25, R25, R21, RZ ;  /* 0x0000001519197227 */ /* 0x000fc800078e00ff */
[C---:B------:R-:W-:Y:S02]  /*0e20*/  IMAD R20, R2.reuse, R24, R20 ;  /* 0x0000001802147224 */ /* 0x040fe400078e0214 */
[----:B------:R-:W-:Y:S01]  /*0e30*/  @!P0 IMAD.MOV R12, RZ, RZ, -R12 ;  /* 0x000000ffff0c8224 */ /* 0x000fe200078e0a0c */
[C---:B------:R-:W-:Y:S01]  /*0e40*/  ISETP.GT.U32.AND P0, PT, R2.reuse, R19, PT ;  /* 0x000000130200720c */ /* 0x040fe20003f04070 */
[C---:B------:R-:W-:Y:S02]  /*0e50*/  IMAD R18, R2.reuse, R23, R18 ;  /* 0x0000001702127224 */ /* 0x040fe400078e0212 */
[----:B------:R-:W-:Y:S02]  /*0e60*/  IMAD.MOV R25, RZ, RZ, -R25 ;  /* 0x000000ffff197224 */ /* 0x000fe400078e0a19 */
[----:B------:R-:W-:Y:S01]  /*0e70*/  @!P5 IMAD.IADD R5, R5, 0x1, -R2 ;  /* 0x000000010505d824 */ /* 0x000fe200078e0a02 */
[C---:B------:R-:W-:Y:S01]  /*0e80*/  ISETP.GT.U32.AND P5, PT, R2.reuse, R20, PT ;  /* 0x000000140200720c */ /* 0x040fe20003fa4070 */
[----:B------:R-:W-:-:S02]  /*0e90*/  IMAD R21, R2, R25, R21 ;  /* 0x0000001902157224 */ /* 0x000fc400078e0215 */
[----:B------:R-:W-:Y:S01]  /*0ea0*/  @!P4 IMAD.IADD R0, R0, 0x1, -R2 ;  /* 0x000000010000c824 */ /* 0x000fe200078e0a02 */
[----:B------:R-:W-:-:S03]  /*0eb0*/  ISETP.GT.U32.AND P4, PT, R2, R5, PT ;  /* 0x000000050200720c */ /* 0x000fc60003f84070 */
[----:B------:R-:W-:Y:S01]  /*0ec0*/  @!P0 IMAD.IADD R19, R19, 0x1, -R2 ;  /* 0x0000000113138824 */ /* 0x000fe200078e0a02 */
[----:B------:R-:W-:-:S05]  /*0ed0*/  ISETP.GE.AND P0, PT, R16, RZ, PT ;  /* 0x000000ff1000720c */ /* 0x000fca0003f06270 */
[----:B------:R-:W-:Y:S01]  /*0ee0*/  @!P5 IMAD.IADD R20, R20, 0x1, -R2 ;  /* 0x000000011414d824 */ /* 0x000fe200078e0a02 */
[----:B------:R-:W-:-:S03]  /*0ef0*/  ISETP.GE.AND P5, PT, R11, RZ, PT ;  /* 0x000000ff0b00720c */ /* 0x000fc60003fa6270 */
[----:B------:R-:W-:-:S04]  /*0f00*/  @!P4 IMAD.IADD R5, R5, 0x1, -R2 ;  /* 0x000000010505c824 */ /* 0x000fc800078e0a02 */
[----:B------:R-:W-:Y:S01]  /*0f10*/  @!P0 IMAD.MOV R5, RZ, RZ, -R5 ;  /* 0x000000ffff058224 */ /* 0x000fe200078e0a05 */
[----:B------:R-:W-:-:S13]  /*0f20*/  ISETP.GT.U32.AND P0, PT, R2, R20, PT ;  /* 0x000000140200720c */ /* 0x000fda0003f04070 */
[----:B------:R-:W-:Y:S01]  /*0f30*/  @!P0 IMAD.IADD R20, R20, 0x1, -R2 ;  /* 0x0000000114148824 */ /* 0x000fe200078e0a02 */
[----:B------:R-:W-:-:S13]  /*0f40*/  ISETP.GE.AND P0, PT, R6, RZ, PT ;  /* 0x000000ff0600720c */ /* 0x000fda0003f06270 */
[----:B------:R-:W-:Y:S01]  /*0f50*/  @!P0 IMAD.MOV R20, RZ, RZ, -R20 ;  /* 0x000000ffff148224 */ /* 0x000fe200078e0a14 */
[----:B--2---:R-:W-:Y:S02]  /*0f60*/  ISETP.GE.AND P3, PT, R22, RZ, PT ;  /* 0x000000ff1600720c */ /* 0x004fe40003f66270 */
[----:B---3--:R-:W-:Y:S02]  /*0f70*/  ISETP.GE.AND P2, PT, R26, RZ, PT ;  /* 0x000000ff1a00720c */ /* 0x008fe40003f46270 */
[----:B------:R-:W-:-:S09]  /*0f80*/  LOP3.LUT R22, RZ, c[0x0][0x178], RZ, 0x33, !PT ;  /* 0x00005e00ff167a12 */ /* 0x000fd200078e33ff */
[----:B------:R-:W-:Y:S01]  /*0f90*/  @!P3 IMAD.MOV R15, RZ, RZ, -R15 ;  /* 0x000000ffff0fb224 */ /* 0x000fe200078e0a0f */
[C---:B------:R-:W-:Y:S01]  /*0fa0*/  ISETP.GT.U32.AND P3, PT, R2.reuse, R4, PT ;  /* 0x000000040200720c */ /* 0x040fe20003f64070 */
[----:B------:R-:W-:Y:S01]  /*0fb0*/  @!P2 IMAD.MOV R14, RZ, RZ, -R14 ;  /* 0x000000ffff0ea224 */ /* 0x000fe200078e0a0e */
[----:B------:R-:W-:Y:S01]  /*0fc0*/  ISETP.GT.U32.AND P2, PT, R2, R7, PT ;  /* 0x000000070200720c */ /* 0x000fe20003f44070 */
[----:B------:R-:W0:Y:S01]  /*0fd0*/  S2R R26, SR_TID.X ;  /* 0x00000000001a7919 */ /* 0x000e220000002100 */
[C---:B------:R-:W-:Y:S02]  /*0fe0*/  SEL R17, R22.reuse, R15, !P6 ;  /* 0x0000000f16117207 */ /* 0x040fe40007000000 */
[C---:B------:R-:W-:Y:S02]  /*0ff0*/  SEL R15, R22.reuse, R14, !P6 ;  /* 0x0000000e160f7207 */ /* 0x040fe40007000000 */
[C---:B------:R-:W-:Y:S02]  /*1000*/  SEL R14, R22.reuse, R13, !P6 ;  /* 0x0000000d160e7207 */ /* 0x040fe40007000000 */
[----:B------:R-:W-:-:S02]  /*1010*/  SEL R13, R22, R12, !P6 ;  /* 0x0000000c160d7207 */ /* 0x000fc40007000000 */
[----:B------:R-:W-:Y:S01]  /*1020*/  ISETP.GT.U32.AND P6, PT, R2, R18, PT ;  /* 0x000000120200720c */ /* 0x000fe20003fc4070 */
[--C-:B------:R-:W-:Y:S01]  /*1030*/  @!P3 IMAD.IADD R4, R4, 0x1, -R2.reuse ;  /* 0x000000010404b824 */ /* 0x100fe200078e0a02 */
[----:B------:R-:W-:Y:S01]  /*1040*/  ISETP.GT.U32.AND P3, PT, R2, R21, PT ;  /* 0x000000150200720c */ /* 0x000fe20003f64070 */
[----:B------:R-:W-:-:S03]  /*1050*/  @!P2 IMAD.IADD R7, R7, 0x1, -R2 ;  /* 0x000000010707a824 */ /* 0x000fc600078e0a02 */
[----:B------:R-:W-:-:S07]  /*1060*/  ISETP.GT.U32.AND P2, PT, R2, R4, PT ;  /* 0x000000040200720c */ /* 0x000fce0003f44070 */
[--C-:B------:R-:W-:Y:S01]  /*1070*/  @!P6 IMAD.IADD R18, R18, 0x1, -R2.reuse ;  /* 0x000000011212e824 */ /* 0x100fe200078e0a02 */
[----:B------:R-:W-:Y:S01]  /*1080*/  ISETP.GT.U32.AND P6, PT, R2, R7, PT ;  /* 0x000000070200720c */ /* 0x000fe20003fc4070 */
[----:B------:R-:W-:-:S03]  /*1090*/  @!P3 IMAD.IADD R21, R21, 0x1, -R2 ;  /* 0x000000011515b824 */ /* 0x000fc600078e0a02 */
[----:B------:R-:W-:Y:S01]  /*10a0*/  ISETP.GT.U32.AND P4, PT, R2, R18, PT ;  /* 0x000000120200720c */ /* 0x000fe20003f84070 */
[----:B------:R-:W-:Y:S01]  /*10b0*/  @!P2 IMAD.IADD R4, R4, 0x1, -R2 ;  /* 0x000000010404a824 */ /* 0x000fe200078e0a02 */
[----:B0-----:R-:W-:Y:S02]  /*10c0*/  LOP3.LUT R23, R26, 0x7, RZ, 0xc0, !PT ;  /* 0x000000071a177812 */ /* 0x001fe400078ec0ff */
[C---:B------:R-:W-:Y:S02]  /*10d0*/  ISETP.GT.U32.AND P3, PT, R2.reuse, R0, PT ;  /* 0x000000000200720c */ /* 0x040fe40003f64070 */
[----:B------:R-:W-:Y:S01]  /*10e0*/  ISETP.GT.U32.AND P2, PT, R2, R19, PT ;  /* 0x000000130200720c */ /* 0x000fe20003f44070 */
[----:B------:R-:W-:Y:S02]  /*10f0*/  IMAD.SHL.U32 R12, R26, 0x2, RZ ;  /* 0x000000021a0c7824 */ /* 0x000fe400078e00ff */
[----:B------:R-:W-:Y:S02]  /*1100*/  IMAD R22, R23, 0x90, RZ ;  /* 0x0000009017167824 */ /* 0x000fe400078e02ff */
[----:B------:R-:W-:Y:S01]  /*1110*/  @!P5 IMAD.MOV R4, RZ, RZ, -R4 ;  /* 0x000000ffff04d224 */ /* 0x000fe200078e0a04 */
[----:B------:R-:W-:Y:S01]  /*1120*/  ISETP.GT.U32.AND P5, PT, R2, R21, PT ;  /* 0x000000150200720c */ /* 0x000fe20003fa4070 */
[----:B------:R-:W-:Y:S01]  /*1130*/  @!P6 IMAD.IADD R7, R7, 0x1, -R2 ;  /* 0x000000010707e824 */ /* 0x000fe200078e0a02 */
[----:B------:R-:W-:Y:S01]  /*1140*/  LOP3.LUT R24, R22, 0x30, R12, 0x78, !PT ;  /* 0x0000003016187812 */ /* 0x000fe200078e780c */
[----:B------:R-:W-:Y:S01]  /*1150*/  @!P4 IMAD.IADD R18, R18, 0x1, -R2 ;  /* 0x000000011212c824 */ /* 0x000fe200078e0a02 */
[----:B------:R-:W-:-:S02]  /*1160*/  ISETP.GE.AND P6, PT, R3, RZ, PT ;  /* 0x000000ff0300720c */ /* 0x000fc40003fc6270 */
[----:B------:R-:W-:Y:S02]  /*1170*/  LOP3.LUT R12, R12, 0x10, RZ, 0xc0, !PT ;  /* 0x000000100c0c7812 */ /* 0x000fe400078ec0ff */
[----:B------:R-:W-:Y:S01]  /*1180*/  ISETP.GE.AND P4, PT, R9, RZ, PT ;  /* 0x000000ff0900720c */ /* 0x000fe20003f86270 */
[--C-:B------:R-:W-:Y:S01]  /*1190*/  @!P3 IMAD.IADD R0, R0, 0x1, -R2.reuse ;  /* 0x000000010000b824 */ /* 0x100fe200078e0a02 */
[----:B------:R-:W-:Y:S01]  /*11a0*/  ISETP.GE.AND P3, PT, R10, RZ, PT ;  /* 0x000000ff0a00720c */ /* 0x000fe20003f66270 */
[----:B------:R-:W-:Y:S01]  /*11b0*/  @!P2 IMAD.IADD R19, R19, 0x1, -R2 ;  /* 0x000000011313a824 */ /* 0x000fe200078e0a02 */
[----:B------:R-:W-:Y:S01]  /*11c0*/  LOP3.LUT R12, R12, 0x60, R26, 0xf8, !PT ;  /* 0x000000600c0c7812 */ /* 0x000fe200078ef81a */
[----:B------:R-:W-:Y:S01]  /*11d0*/  IMAD R23, R23, 0x410, RZ ;  /* 0x0000041017177824 */ /* 0x000fe200078e02ff */
[----:B------:R-:W-:Y:S01]  /*11e0*/  ISETP.GE.AND P2, PT, R8, RZ, PT ;  /* 0x000000ff0800720c */ /* 0x000fe20003f46270 */
[C---:B------:R-:W-:Y:S01]  /*11f0*/  IMAD.SHL.U32 R3, R26.reuse, 0x200, RZ ;  /* 0x000002001a037824 */ /* 0x040fe200078e00ff */
[----:B------:R-:W-:Y:S01]  /*1200*/  LOP3.LUT R26, R26, 0x3f, RZ, 0xc0, !PT ;  /* 0x0000003f1a1a7812 */ /* 0x000fe200078ec0ff */
[----:B------:R-:W-:Y:S01]  /*1210*/  @!P5 IMAD.IADD R21, R21, 0x1, -R2 ;  /* 0x000000011515d824 */ /* 0x000fe200078e0a02 */
[----:B------:R-:W-:Y:S01]  /*1220*/  LOP3.LUT R12, R23, R12, RZ, 0x3c, !PT ;  /* 0x0000000c170c7212 */ /* 0x000fe200078e3cff */
[----:B------:R-:W-:Y:S01]  /*1230*/  IMAD.MOV.U32 R2, RZ, RZ, R18 ;  /* 0x000000ffff027224 */ /* 0x000fe200078e0012 */
[----:B------:R-:W-:Y:S01]  /*1240*/  LOP3.LUT R3, R3, 0x2000, RZ, 0xc0, !PT ;  /* 0x0000200003037812 */ /* 0x000fe200078ec0ff */
[----:B------:R-:W-:Y:S01]  /*1250*/  IMAD R6, R26, c[0x0][0x18c], RZ ;  /* 0x000063001a067a24 */ /* 0x000fe200078e02ff */
[----:B------:R-:W-:Y:S01]  /*1260*/  ISETP.NE.AND P5, PT, RZ, c[0x0][0x17c], PT ;  /* 0x00005f00ff007a0c */ /* 0x000fe20003fa5270 */
[----:B------:R-:W-:Y:S01]  /*1270*/  @!P6 IMAD.MOV R7, RZ, RZ, -R7 ;  /* 0x000000ffff07e224 */ /* 0x000fe200078e0a07 */
[----:B------:R-:W-:Y:S01]  /*1280*/  LOP3.LUT R8, RZ, c[0x0][0x17c], RZ, 0x33, !PT ;  /* 0x00005f00ff087a12 */ /* 0x000fe200078e33ff */
[----:B------:R-:W-:-:S02]  /*1290*/  IMAD.MOV.U32 R9, RZ, RZ, R19 ;  /* 0x000000ffff097224 */ /* 0x000fc400078e0013 */
[----:B------:R-:W-:Y:S01]  /*12a0*/  @!P4 IMAD.MOV R2, RZ, RZ, -R2 ;  /* 0x000000ffff02c224 */ /* 0x000fe200078e0a02 */
[----:B------:R-:W-:Y:S01]  /*12b0*/  SEL R18, R8, R5, !P5 ;  /* 0x0000000508127207 */ /* 0x000fe20006800000 */
[----:B------:R-:W-:Y:S01]  /*12c0*/  IMAD.IADD R3, R3, 0x1, R12 ;  /* 0x0000000103037824 */ /* 0x000fe200078e020c */
[----:B------:R-:W-:Y:S01]  /*12d0*/  LEA R12, P6, R6, c[0x0][0x168], 0x1 ;  /* 0x00005a00060c7a11 */ /* 0x000fe200078c08ff */
[----:B------:R-:W-:Y:S01]  /*12e0*/  @!P3 IMAD.MOV R0, RZ, RZ, -R0 ;  /* 0x000000ffff00b224 */ /* 0x000fe200078e0a00 */
[C---:B------:R-:W-:Y:S01]  /*12f0*/  SEL R19, R8.reuse, R4, !P5 ;  /* 0x0000000408137207 */ /* 0x040fe20006800000 */
[----:B------:R-:W-:Y:S01]  /*1300*/  @!P2 IMAD.MOV R9, RZ, RZ, -R9 ;  /* 0x000000ffff09a224 */ /* 0x000fe200078e0a09 */
[C---:B------:R-:W-:Y:S01]  /*1310*/  SEL R16, R8.reuse, R7, !P5 ;  /* 0x0000000708107207 */ /* 0x040fe20006800000 */
[----:B------:R-:W-:Y:S01]  /*1320*/  @!P1 IMAD.MOV R21, RZ, RZ, -R21 ;  /* 0x000000ffff159224 */ /* 0x000fe200078e0a15 */
[----:B------:R-:W-:Y:S01]  /*1330*/  SEL R5, R8, R2, !P5 ;  /* 0x0000000208057207 */ /* 0x000fe20006800000 */
[----:B------:R-:W-:Y:S01]  /*1340*/  IMAD R2, R15, c[0x0][0x184], RZ ;  /* 0x000061000f027a24 */ /* 0x000fe200078e02ff */
[----:B------:R-:W-:Y:S01]  /*1350*/  LEA.HI.X.SX32 R7, R6, c[0x0][0x16c], 0x1, P6 ;  /* 0x00005b0006077a11 */ /* 0x000fe200030f0eff */
[----:B------:R-:W-:Y:S01]  /*1360*/  IMAD R6, R14, c[0x0][0x184], RZ ;  /* 0x000061000e067a24 */ /* 0x000fe200078e02ff */
[----:B------:R-:W-:Y:S01]  /*1370*/  SEL R11, R8, R0, !P5 ;  /* 0x00000000080b7207 */ /* 0x000fe20006800000 */
[----:B------:R-:W-:Y:S01]  /*1380*/  IMAD R15, R18, c[0x0][0x190], RZ ;  /* 0x00006400120f7a24 */ /* 0x000fe200078e02ff */
[----:B------:R-:W-:Y:S01]  /*1390*/  SEL R9, R8, R9, !P5 ;  /* 0x0000000908097207 */ /* 0x000fe20006800000 */
[----:B------:R-:W-:-:S02]  /*13a0*/  IMAD R10, R13, c[0x0][0x184], RZ ;  /* 0x000061000d0a7a24 */ /* 0x000fc400078e02ff */
[----:B------:R-:W-:Y:S01]  /*13b0*/  IMAD R14, R19, c[0x0][0x190], RZ ;  /* 0x00006400130e7a24 */ /* 0x000fe200078e02ff */
[----:B------:R-:W-:Y:S01]  /*13c0*/  SEL R4, R8, R20, !P5 ;  /* 0x0000001408047207 */ /* 0x000fe20006800000 */
[----:B------:R-:W-:Y:S01]  /*13d0*/  IMAD R13, R16, c[0x0][0x190], RZ ;  /* 0x00006400100d7a24 */ /* 0x000fe200078e02ff */
[----:B------:R-:W-:Y:S01]  /*13e0*/  SEL R8, R8, R21, !P5 ;  /* 0x0000001508087207 */ /* 0x000fe20006800000 */
[----:B------:R-:W-:Y:S01]  /*13f0*/  IMAD R0, R17, c[0x0][0x184], RZ ;  /* 0x0000610011007a24 */ /* 0x000fe200078e02ff */
[-C--:B------:R-:W-:Y:S01]  /*1400*/  LEA R17, P5, R15, R12.reuse, 0x1 ;  /* 0x0000000c0f117211 */ /* 0x080fe200078a08ff */
[----:B------:R-:W-:Y:S01]  /*1410*/  IMAD R11, R11, c[0x0][0x190], RZ ;  /* 0x000064000b0b7a24 */ /* 0x000fe200078e02ff */
[-C--:B------:R-:W-:Y:S01]  /*1420*/  LEA R16, P0, R14, R12.reuse, 0x1 ;  /* 0x0000000c0e107211 */ /* 0x080fe200078008ff */
[----:B------:R-:W-:Y:S01]  /*1430*/  IMAD R9, R9, c[0x0][0x190], RZ ;  /* 0x0000640009097a24 */ /* 0x000fe200078e02ff */
[----:B------:R-:W-:Y:S01]  /*1440*/  LEA R18, P6, R13, R12, 0x1 ;  /* 0x0000000c0d127211 */ /* 0x000fe200078c08ff */
[----:B------:R-:W-:Y:S01]  /*1450*/  IMAD R5, R5, c[0x0][0x190], RZ ;  /* 0x0000640005057a24 */ /* 0x000fe200078e02ff */
[----:B------:R0:W-:Y:S01]  /*1460*/  STL [R1+0x4d4], R17 ;  /* 0x0004d41101007387 */ /* 0x0001e20000100800 */
[----:B------:R-:W-:-:S03]  /*1470*/  IMAD R4, R4, c[0x0][0x190], RZ ;  /* 0x0000640004047a24 */ /* 0x000fc600078e02ff */
[----:B------:R1:W-:Y:S04]  /*1480*/  STL [R1+0x4dc], R16 ;  /* 0x0004dc1001007387 */ /* 0x0003e80000100800 */
[----:B------:R2:W-:Y:S01]  /*1490*/  STL [R1+0xcb8], R18 ;  /* 0x000cb81201007387 */ /* 0x0005e20000100800 */
[-C--:B0-----:R-:W-:Y:S02]  /*14a0*/  LEA R17, P4, R11, R12.reuse, 0x1 ;  /* 0x0000000c0b117211 */ /* 0x081fe400078808ff */
[----:B-1----:R-:W-:-:S03]  /*14b0*/  LEA R16, P3, R9, R12, 0x1 ;  /* 0x0000000c09107211 */ /* 0x002fc600078608ff */
[----:B------:R0:W-:Y:S01]  /*14c0*/  STL [R1+0xcc8], R17 ;  /* 0x000cc81101007387 */ /* 0x0001e20000100800 */
[-C--:B--2---:R-:W-:Y:S01]  /*14d0*/  LEA R18, P2, R5, R12.reuse, 0x1 ;  /* 0x0000000c05127211 */ /* 0x084fe200078408ff */
[----:B------:R-:W-:Y:S02]  /*14e0*/  IMAD R8, R8, c[0x0][0x190], RZ ;  /* 0x0000640008087a24 */ /* 0x000fe400078e02ff */
[----:B------:R1:W-:Y:S04]  /*14f0*/  STL [R1+0xcd0], R16 ;  /* 0x000cd01001007387 */ /* 0x0003e80000100800 */
[----:B------:R2:W-:Y:S01]  /*1500*/  STL [R1+0xcd8], R18 ;  /* 0x000cd81201007387 */ /* 0x0005e20000100800 */
[----:B0-----:R-:W-:Y:S02]  /*1510*/  LEA R17, P1, R4, R12, 0x1 ;  /* 0x0000000c04117211 */ /* 0x001fe400078208ff */
[----:B-1----:R-:W-:-:S02]  /*1520*/  LEA.HI.X.SX32 R16, R15, R7, 0x1, P5 ;  /* 0x000000070f107211 */ /* 0x002fc400028f0eff */
[-C--:B------:R-:W-:Y:S02]  /*1530*/  LEA.HI.X.SX32 R15, R14, R7.reuse, 0x1, P0 ;  /* 0x000000070e0f7211 */ /* 0x080fe400000f0eff */
[----:B--2---:R-:W-:Y:S02]  /*1540*/  LEA R18, P5, R10, c[0x0][0x160], 0x1 ;  /* 0x000058000a127a11 */ /* 0x004fe400078a08ff */
[----:B------:R-:W-:Y:S01]  /*1550*/  LEA R14, P0, R8, R12, 0x1 ;  /* 0x0000000c080e7211 */ /* 0x000fe200078008ff */
[----:B------:R-:W-:Y:S01]  /*1560*/  STL [R1+0xce0], R17 ;  /* 0x000ce01101007387 */ /* 0x000fe20000100800 */
[-C--:B------:R-:W-:Y:S02]  /*1570*/  LEA.HI.X.SX32 R12, R13, R7.reuse, 0x1, P6 ;  /* 0x000000070d0c7211 */ /* 0x080fe400030f0eff */
[----:B------:R-:W-:Y:S01]  /*1580*/  LEA.HI.X.SX32 R19, R10, c[0x0][0x164], 0x1, P5 ;  /* 0x000059000a137a11 */ /* 0x000fe200028f0eff */
[----:B------:R0:W-:Y:S01]  /*1590*/  STL [R1+0x4d0], R16 ;  /* 0x0004d01001007387 */ /* 0x0001e20000100800 */
[-C--:B------:R-:W-:Y:S01]  /*15a0*/  LEA.HI.X.SX32 R10, R11, R7.reuse, 0x1, P4 ;  /* 0x000000070b0a7211 */ /* 0x080fe200020f0eff */
[----:B------:R-:W-:Y:S01]  /*15b0*/  IMAD.MOV.U32 R22, RZ, RZ, c[0x0][0x188] ;  /* 0x00006200ff167624 */ /* 0x000fe200078e00ff */
[-C--:B------:R-:W-:Y:S01]  /*15c0*/  LEA.HI.X.SX32 R9, R9, R7.reuse, 0x1, P3 ;  /* 0x0000000709097211 */ /* 0x080fe200018f0eff */
[----:B------:R-:W-:Y:S01]  /*15d0*/  STL [R1+0x4d8], R15 ;  /* 0x0004d80f01007387 */ /* 0x000fe20000100800 */
[----:B------:R-:W-:-:S03]  /*15e0*/  LEA.HI.X.SX32 R5, R5, R7, 0x1, P2 ;  /* 0x0000000705057211 */ /* 0x000fc600010f0eff */
[----:B------:R-:W-:Y:S01]  /*15f0*/  STL [R1+0xcec], R14 ;  /* 0x000cec0e01007387 */ /* 0x000fe20000100800 */
[----:B------:R-:W-:-:S03]  /*1600*/  IMAD R20, R22, 0x3f, RZ ;  /* 0x0000003f16147824 */ /* 0x000fc600078e02ff */
[----:B------:R-:W-:Y:S01]  /*1610*/  STL [R1+0x4e0], R12 ;  /* 0x0004e00c01007387 */ /* 0x000fe20000100800 */
[----:B0-----:R-:W-:-:S03]  /*1620*/  LEA R16, P6, R6, c[0x0][0x160], 0x1 ;  /* 0x0000580006107a11 */ /* 0x001fc600078c08ff */
[----:B------:R-:W-:Y:S04]  /*1630*/  STL [R1+0xcbc], R10 ;  /* 0x000cbc0a01007387 */ /* 0x000fe80000100800 */
[----:B------:R-:W-:Y:S04]  /*1640*/  STL.64 [R1+0x1e0], R18 ;  /* 0x0001e01201007387 */ /* 0x000fe80000100a00 */
[----:B------:R0:W-:Y:S01]  /*1650*/  STL [R1+0xccc], R9 ;  /* 0x000ccc0901007387 */ /* 0x0001e20000100800 */
[----:B------:R-:W-:-:S03]  /*1660*/  LEA.HI.X.SX32 R17, R6, c[0x0][0x164], 0x1, P6 ;  /* 0x0000590006117a11 */ /* 0x000fc600030f0eff */
[----:B------:R1:W-:Y:S01]  /*1670*/  STL [R1+0xcd4], R5 ;  /* 0x000cd40501007387 */ /* 0x0003e20000100800 */
[-C--:B0-----:R-:W-:Y:S02]  /*1680*/  LEA.HI.X.SX32 R9, R4, R7.reuse, 0x1, P1 ;  /* 0x0000000704097211 */ /* 0x081fe400008f0eff */
[----:B------:R-:W-:Y:S02]  /*1690*/  LEA.HI.X.SX32 R7, R8, R7, 0x1, P0 ;  /* 0x0000000708077211 */ /* 0x000fe400000f0eff */
[----:B------:R-:W-:Y:S01]  /*16a0*/  LEA R14, P1, R2, c[0x0][0x160], 0x1 ;  /* 0x00005800020e7a11 */ /* 0x000fe200078208ff */
[----:B-1----:R-:W-:Y:S01]  /*16b0*/  IMAD.WIDE R4, R20, 0x2, R18 ;  /* 0x0000000214047825 */ /* 0x002fe200078e0212 */
[----:B------:R-:W-:Y:S01]  /*16c0*/  LEA R12, P0, R0, c[0x0][0x160], 0x1 ;  /* 0x00005800000c7a11 */ /* 0x000fe200078008ff */
[----:B------:R0:W-:Y:S01]  /*16d0*/  STL [R1+0xcdc], R9 ;  /* 0x000cdc0901007387 */ /* 0x0001e20000100800 */
[----:B------:R-:W-:Y:S02]  /*16e0*/  LEA.HI.X.SX32 R15, R2, c[0x0][0x164], 0x1, P1 ;  /* 0x00005900020f7a11 */ /* 0x000fe400008f0eff */
[----:B------:R-:W-:Y:S01]  /*16f0*/  LEA.HI.X.SX32 R13, R0, c[0x0][0x164], 0x1, P0 ;  /* 0x00005900000d7a11 */ /* 0x000fe200000f0eff */
[----:B------:R1:W-:Y:S04]  /*1700*/  STL [R1+0xce8], R7 ;  /* 0x000ce80701007387 */ /* 0x0003e80000100800 */
[----:B------:R-:W-:Y:S01]  /*1710*/  STL [R1+0xce4], R4 ;  /* 0x000ce40401007387 */ /* 0x000fe20000100800 */
[----:B0-----:R-:W-:-:S03]  /*1720*/  IMAD.WIDE R8, R20, 0x2, R14 ;  /* 0x0000000214087825 */ /* 0x001fc600078e020e */
[----:B------:R0:W-:Y:S01]  /*1730*/  STL [R1+0xcc0], R5 ;  /* 0x000cc00501007387 */ /* 0x0001e20000100800 */
[----:B-1----:R-:W-:-:S03]  /*1740*/  IMAD.WIDE R6, R20, 0x2, R16 ;  /* 0x0000000214067825 */ /* 0x002fc600078e0210 */
[----:B------:R-:W-:Y:S01]  /*1750*/  STL.64 [R1+0x1e8], R16 ;  /* 0x0001e81001007387 */ /* 0x000fe20000100a00 */
[----:B------:R-:W-:-:S03]  /*1760*/  IMAD R0, R22, 0x3e, RZ ;  /* 0x0000003e16007824 */ /* 0x000fc600078e02ff */
[----:B------:R-:W-:Y:S01]  /*1770*/  STL.64 [R1+0x1f8], R12 ;  /* 0x0001f80c01007387 */ /* 0x000fe20000100a00 */
[----:B0-----:R-:W-:-:S03]  /*1780*/  IMAD.WIDE R4, R20, 0x2, R12 ;  /* 0x0000000214047825 */ /* 0x001fc600078e020c */
[----:B------:R-:W-:Y:S04]  /*1790*/  STL.64 [R1+0x1f0], R14 ;  /* 0x0001f00e01007387 */ /* 0x000fe80000100a00 */
[----:B------:R-:W-:Y:S04]  /*17a0*/  STL [R1+0xcc4], R6 ;  /* 0x000cc40601007387 */ /* 0x000fe80000100800 */
[----:B------:R0:W-:Y:S04]  /*17b0*/  STL [R1+0xcb0], R7 ;  /* 0x000cb00701007387 */ /* 0x0001e80000100800 */
[----:B------:R-:W-:Y:S04]  /*17c0*/  STL [R1+0xcb4], R8 ;  /* 0x000cb40801007387 */ /* 0x000fe80000100800 */
[----:B------:R1:W-:Y:S01]  /*17d0*/  STL [R1+0xc98], R9 ;  /* 0x000c980901007387 */ /* 0x0003e20000100800 */
[----:B0-----:R-:W-:-:S03]  /*17e0*/  IMAD.WIDE R6, R0, 0x2, R18 ;  /* 0x0000000200067825 */ /* 0x001fc600078e0212 */
[----:B------:R-:W-:Y:S04]  /*17f0*/  STL [R1+0xcac], R4 ;  /* 0x000cac0401007387 */ /* 0x000fe80000100800 */
[----:B------:R0:W-:Y:S01]  /*1800*/  STL [R1+0xca4], R5 ;  /* 0x000ca40501007387 */ /* 0x0001e20000100800 */
[----:B-1----:R-:W-:-:S03]  /*1810*/  IMAD.WIDE R8, R0, 0x2, R14 ;  /* 0x0000000200087825 */ /* 0x002fc600078e020e */
[----:B------:R-:W-:Y:S01]  /*1820*/  STL [R1+0xca8], R6 ;  /* 0x000ca80601007387 */ /* 0x000fe20000100800 */
[----:B------:R-:W-:Y:S02]  /*1830*/  IMAD R2, R22, 0x3d, RZ ;  /* 0x0000003d16027824 */ /* 0x000fe400078e02ff */
[C---:B0-----:R-:W-:Y:S01]  /*1840*/  IMAD.WIDE R4, R0.reuse, 0x2, R16 ;  /* 0x0000000200047825 */ /* 0x041fe200078e0210 */
[----:B------:R0:W-:Y:S04]  /*1850*/  STL [R1+0xc9c], R7 ;  /* 0x000c9c0701007387 */ /* 0x0001e80000100800 */
[----:B------:R-:W-:Y:S04]  /*1860*/  STL [R1+0xca0], R4 ;  /* 0x000ca00401007387 */ /* 0x000fe80000100800 */
[----:B------:R1:W-:Y:S01]  /*1870*/  STL [R1+0xc90], R5 ;  /* 0x000c900501007387 */ /* 0x0003e20000100800 */
[----:B0-----:R-:W-:-:S03]  /*1880*/  IMAD.WIDE R6, R0, 0x2, R12 ;  /* 0x0000000200067825 */ /* 0x001fc600078e020c */
[----:B------:R-:W-:Y:S04]  /*1890*/  STL [R1+0xc94], R8 ;  /* 0x000c940801007387 */ /* 0x000fe80000100800 */
[----:B------:R0:W-:Y:S01]  /*18a0*/  STL [R1+0xc78], R9 ;  /* 0x000c780901007387 */ /* 0x0001e20000100800 */
[----:B-1----:R-:W-:-:S03]  /*18b0*/  IMAD.WIDE R4, R2, 0x2, R18 ;  /* 0x0000000202047825 */ /* 0x002fc600078e0212 */
[----:B------:R-:W-:Y:S04]  /*18c0*/  STL [R1+0xc8c], R6 ;  /* 0x000c8c0601007387 */ /* 0x000fe80000100800 */
[----:B------:R1:W-:Y:S01]  /*18d0*/  STL [R1+0xc84], R7 ;  /* 0x000c840701007387 */ /* 0x0003e20000100800 */
[----:B0-----:R-:W-:-:S03]  /*18e0*/  IMAD.WIDE R8, R2, 0x2, R14 ;  /* 0x0000000202087825 */ /* 0x001fc600078e020e */
[----:B------:R-:W-:Y:S01]  /*18f0*/  STL [R1+0xc88], R4 ;  /* 0x000c880401007387 */ /* 0x000fe20000100800 */
[----:B------:R-:W-:Y:S02]  /*1900*/  IMAD R0, R22, 0x3c, RZ ;  /* 0x0000003c16007824 */ /* 0x000fe400078e02ff */
[C---:B-1----:R-:W-:Y:S01]  /*1910*/  IMAD.WIDE R6, R2.reuse, 0x2, R16 ;  /* 0x0000000202067825 */ /* 0x042fe200078e0210 */
        /* <DEDUP_REMOVED lines=87> */
[----:B------:R-:W-:Y:S02]  /*1e90*/  IMAD R2, R22, 0x35, RZ ;  /* 0x0000003516027824 */ /* 0x000fe400078e02ff */
[C---:B0-----:R-:W-:Y:S01]  /*1ea0*/  IMAD.WIDE R8, R0.reuse, 0x2, R14 ;  /* 0x0000000200087825 */ /* 0x041fe200078e020e */
[----:B------:R-:W-:Y:S03]  /*1eb0*/  STL [R1+0xba8], R6 ;  /* 0x000ba80601007387 */ /* 0x000fe60000100800 */
        /* <DEDUP_REMOVED lines=10> */
[----:B------:R-:W-:-:S03]  /*1f60*/  IMAD R0, R22, 0x34, RZ ;  /* 0x0000003416007824 */ /* 0x000fc600078e02ff */
[----:B------:R-:W-:Y:S01]  /*1f70*/  STL [R1+0xb88], R4 ;  /* 0x000b880401007387 */ /* 0x000fe20000100800 */
[----:B0-----:R-:W-:-:S03]  /*1f80*/  IMAD.WIDE R8, R2, 0x2, R12 ;  /* 0x0000000202087825 */ /* 0x001fc600078e020c */
[----:B------:R0:W-:Y:S01]  /*1f90*/  STL [R1+0xb7c], R5 ;  /* 0x000b7c0501007387 */ /* 0x0001e20000100800 */
[----:B-1----:R-:W-:-:S05]  /*1fa0*/  IMAD.WIDE R6, R2, 0x2, R16 ;  /* 0x0000000202067825 */ /* 0x002fca00078e0210 */
[----:B------:R-:W-:Y:S01]  /*1fb0*/  STL [R1+0xb80], R6 ;  /* 0x000b800601007387 */ /* 0x000fe20000100800 */
[----:B0-----:R-:W-:-:S03]  /*1fc0*/  IMAD.WIDE R4, R2, 0x2, R14 ;  /* 0x0000000202047825 */ /* 0x001fc600078e020e */
        /* <DEDUP_REMOVED lines=8> */
[----:B------:R-:W-:-:S03]  /*2050*/  IMAD R2, R22, 0x33, RZ ;  /* 0x0000003316027824 */ /* 0x000fc600078e02ff */
[----:B------:R1:W-:Y:S01]  /*2060*/  STL [R1+0x4f8], R7 ;  /* 0x0004f80701007387 */ /* 0x0003e20000100800 */
[----:B0-----:R-:W-:-:S03]  /*2070*/  IMAD.WIDE R8, R0, 0x2, R12 ;  /* 0x0000000200087825 */ /* 0x001fc600078e020c */
[----:B------:R-:W-:Y:S01]  /*2080*/  STL [R1+0x504], R4 ;  /* 0x0005040401007387 */ /* 0x000fe20000100800 */
[----:B------:R-:W-:-:S04]  /*2090*/  IMAD.WIDE R10, R2, 0x2, R18 ;  /* 0x00000002020a7825 */ /* 0x000fc800078e0212 */
[----:B-1----:R-:W-:Y:S01]  /*20a0*/  IMAD.WIDE R6, R0, 0x2, R14 ;  /* 0x0000000200067825 */ /* 0x002fe200078e020e */
[----:B------:R0:W-:Y:S04]  /*20b0*/  STL [R1+0x500], R5 ;  /* 0x0005000501007387 */ /* 0x0001e80000100800 */
[----:B------:R-:W-:Y:S01]  /*20c0*/  STL [R1+0x50c], R6 ;  /* 0x00050c0601007387 */ /* 0x000fe20000100800 */
[----:B------:R-:W-:-:S03]  /*20d0*/  IMAD R0, R22, 0x32, RZ ;  /* 0x0000003216007824 */ /* 0x000fc600078e02ff */
        /* <DEDUP_REMOVED lines=233> */
[----:B------:R-:W-:-:S03]  /*2f70*/  IMAD.SHL.U32 R0, R22, 0x20, RZ ;  /* 0x0000002016007824 */ /* 0x000fc600078e00ff */
        /* <DEDUP_REMOVED lines=394> */
[----:B------:R1:W-:Y:S04]  /*4820*/  STL [R1+0xb1c], R10 ;  /* 0x000b1c0a01007387 */ /* 0x0003e80000100800 */
[----:B------:R-:W-:Y:S01]  /*4830*/  STL [R1+0xb18], R11 ;  /* 0x000b180b01007387 */ /* 0x000fe20000100800 */
[----:B0-----:R-:W-:-:S03]  /*4840*/  IMAD.WIDE R8, R2, 0x2, R12 ;  /* 0x0000000202087825 */ /* 0x001fc600078e020c */
[----:B------:R-:W-:Y:S01]  /*4850*/  STL [R1+0xb24], R4 ;  /* 0x000b240401007387 */ /* 0x000fe20000100800 */
[----:B-1----:R-:W-:-:S03]  /*4860*/  IMAD.SHL.U32 R10, R22, 0x2, RZ ;  /* 0x00000002160a7824 */ /* 0x002fc600078e00ff */
        /* <DEDUP_REMOVED lines=11> */
[----:B------:R-:W-:-:S03]  /*4920*/  IMAD.WIDE R10, R10, 0x2, R12 ;  /* 0x000000020a0a7825 */ /* 0x000fc600078e020c */
[----:B------:R0:W-:Y:S01]  /*4930*/  STL [R1+0xb40], R7 ;  /* 0x000b400701007387 */ /* 0x0001e20000100800 */
[----:B-1----:R-:W-:-:S03]  /*4940*/  IMAD.WIDE R4, R22, 0x2, R18 ;  /* 0x0000000216047825 */ /* 0x002fc600078e0212 */
[----:B------:R-:W-:Y:S04]  /*4950*/  STL [R1+0xb4c], R8 ;  /* 0x000b4c0801007387 */ /* 0x000fe80000100800 */
[----:B------:R1:W-:Y:S01]  /*4960*/  STL [R1+0xb48], R9 ;  /* 0x000b480901007387 */ /* 0x0003e20000100800 */
[----:B0-----:R-:W-:-:S03]  /*4970*/  IMAD.WIDE R6, R22, 0x2, R16 ;  /* 0x0000000216067825 */ /* 0x001fc600078e0210 */
[----:B------:R-:W-:Y:S04]  /*4980*/  STL [R1+0xb54], R10 ;  /* 0x000b540a01007387 */ /* 0x000fe80000100800 */
[----:B------:R-:W-:Y:S01]  /*4990*/  STL [R1+0xb50], R11 ;  /* 0x000b500b01007387 */ /* 0x000fe20000100800 */
[----:B-1----:R-:W-:-:S03]  /*49a0*/  IMAD.WIDE R8, R22, 0x2, R14 ;  /* 0x0000000216087825 */ /* 0x002fc600078e020e */
[----:B------:R-:W-:Y:S04]  /*49b0*/  STL [R1+0xb5c], R4 ;  /* 0x000b5c0401007387 */ /* 0x000fe80000100800 */
[----:B------:R0:W-:Y:S04]  /*49c0*/  STL [R1+0xb58], R5 ;  /* 0x000b580501007387 */ /* 0x0001e80000100800 */
[----:B------:R-:W-:Y:S04]  /*49d0*/  STL [R1+0xb64], R6 ;  /* 0x000b640601007387 */ /* 0x000fe80000100800 */
[----:B------:R-:W-:Y:S01]  /*49e0*/  STL [R1+0xb60], R7 ;  /* 0x000b600701007387 */ /* 0x000fe20000100800 */
[----:B0-----:R-:W-:-:S03]  /*49f0*/  IMAD.WIDE R4, R22, 0x2, R12 ;  /* 0x0000000216047825 */ /* 0x001fc600078e020c */
[----:B------:R-:W-:Y:S04]  /*4a00*/  STL [R1+0xb6c], R8 ;  /* 0x000b6c0801007387 */ /* 0x000fe80000100800 */
[----:B------:R-:W-:Y:S04]  /*4a10*/  STL [R1+0xb68], R9 ;  /* 0x000b680901007387 */ /* 0x000fe80000100800 */
[----:B------:R4:W-:Y:S04]  /*4a20*/  STL [R1+0xb74], R4 ;  /* 0x000b740401007387 */ /* 0x0009e80000100800 */
[----:B------:R0:W-:Y:S04]  /*4a30*/  STL [R1+0xb70], R5 ;  /* 0x000b700501007387 */ /* 0x0001e80000100800 */
[----:B------:R-:W-:Y:S04]  /*4a40*/  STL [R1+0x4c8], RZ ;  /* 0x0004c8ff01007387 */ /* 0x000fe80000100800 */
        /* <DEDUP_REMOVED lines=28> */
[----:B------:R-:W-:Y:S01]  /*4c10*/  STL [R1+0x120], RZ ;  /* 0x000120ff01007387 */ /* 0x000fe20000100800 */
[----:B----4-:R-:W-:-:S03]  /*4c20*/  SHF.R.S32.HI R4, RZ, 0x6, R27 ;  /* 0x00000006ff047819 */ /* 0x010fc6000001141b */
        /* <DEDUP_REMOVED lines=8> */
[----:B------:R1:W-:Y:S04]  /*4cb0*/  STL [R1+0xd14], R4 ;  /* 0x000d140401007387 */ /* 0x0003e80000100800 */
[----:B------:R2:W-:Y:S04]  /*4cc0*/  STL [R1+0x104], RZ ;  /* 0x000104ff01007387 */ /* 0x0005e80000100800 */
        /* <DEDUP_REMOVED lines=25> */
[----:B------:R2:W-:Y:S01]  /*4e60*/  STL [R1+0x1ac], RZ ;  /* 0x0001acff01007387 */ /* 0x0005e20000100800 */
[----:B------:R-:W-:Y:S01]  /*4e70*/  IMAD.SHL.U32 R22, R22, 0x40, RZ ;  /* 0x0000004016167824 */ /* 0x000fe200078e00ff */
[----:B------:R-:W-:Y:S01]  /*4e80*/  ULDC UR4, c[0x0][0x18c] ;  /* 0x0000630000047ab9 */ /* 0x000fe20000000800 */
[----:B------:R-:W-:Y:S01]  /*4e90*/  IMAD.SHL.U32 R2, R28, 0x2, RZ ;  /* 0x000000021c027824 */ /* 0x000fe200078e00ff */
[----:B------:R-:W-:-:S02]  /*4ea0*/  USHF.L.U32 UR4, UR4, 0x6, URZ ;  /* 0x0000000604047899 */ /* 0x000fc4000800063f */
[----:B------:R-:W-:Y:S02]  /*4eb0*/  SHF.R.S32.HI R0, RZ, 0x1f, R22 ;  /* 0x0000001fff007819 */ /* 0x000fe40000011416 */
[C---:B0-----:R-:W-:Y:S02]  /*4ec0*/  LOP3.LUT R5, R2.reuse, 0x10, RZ, 0x3c, !PT ;  /* 0x0000001002057812 */ /* 0x041fe400078e3cff */
[C---:B-1----:R-:W-:Y:S01]  /*4ed0*/  LOP3.LUT R4, R2.reuse, 0x20, RZ, 0x3c, !PT ;  /* 0x0000002002047812 */ /* 0x042fe200078e3cff */
[----:B------:R-:W-:Y:S01]  /*4ee0*/  USHF.R.S32.HI UR5, URZ, 0x1f, UR4 ;  /* 0x0000001f3f057899 */ /* 0x000fe20008011404 */
[C---:B------:R-:W-:Y:S02]  /*4ef0*/  LOP3.LUT R6, R2.reuse, 0x30, RZ, 0x3c, !PT ;  /* 0x0000003002067812 */ /* 0x040fe400078e3cff */
[C---:B------:R-:W-:Y:S02]  /*4f00*/  LOP3.LUT R5, R2.reuse, 0x40, RZ, 0x3c, !PT ;  /* 0x0000004002057812 */ /* 0x040fe400078e3cff */
[----:B------:R-:W-:Y:S01]  /*4f10*/  LOP3.LUT R4, R2, 0x50, RZ, 0x3c, !PT ;  /* 0x0000005002047812 */ /* 0x000fe200078e3cff */
[----:B------:R-:W-:Y:S01]  /*4f20*/  IMAD.SHL.U32 R28, R22, 0x2, RZ ;  /* 0x00000002161c7824 */ /* 0x000fe200078e00ff */
[----:B------:R-:W-:-:S02]  /*4f30*/  LOP3.LUT R6, R2, 0x60, RZ, 0x3c, !PT ;  /* 0x0000006002067812 */ /* 0x000fc400078e3cff */
[----:B------:R-:W-:Y:S02]  /*4f40*/  LOP3.LUT R5, R2, 0x70, RZ, 0x3c, !PT ;  /* 0x0000007002057812 */ /* 0x000fe400078e3cff */
[C---:B------:R-:W-:Y:S02]  /*4f50*/  LOP3.LUT R4, R29.reuse, 0x20, RZ, 0x3c, !PT ;  /* 0x000000201d047812 */ /* 0x040fe400078e3cff */
[----:B------:R-:W-:Y:S02]  /*4f60*/  SHF.L.U64.HI R0, R22, 0x1, R0 ;  /* 0x0000000116007819 */ /* 0x000fe40000010200 */
[C---:B------:R-:W-:Y:S02]  /*4f70*/  LOP3.LUT R6, R29.reuse, 0x40, RZ, 0x3c, !PT ;  /* 0x000000401d067812 */ /* 0x040fe400078e3cff */
[----:B------:R-:W-:Y:S02]  /*4f80*/  LOP3.LUT R5, R29, 0x60, RZ, 0x3c, !PT ;  /* 0x000000601d057812 */ /* 0x000fe400078e3cff */
[----:B------:R-:W-:Y:S01]  /*4f90*/  LOP3.LUT R4, R24, 0x40, RZ, 0x3c, !PT ;  /* 0x0000004018047812 */ /* 0x000fe200078e3cff */
[----:B------:R-:W-:-:S02]  /*4fa0*/  USHF.L.U32 UR8, UR4, 0x1, URZ ;  /* 0x0000000104087899 */ /* 0x000fc4000800063f */
[----:B--2---:R-:W-:Y:S02]  /*4fb0*/  USHF.L.U64.HI UR5, UR4, 0x1, UR5 ;  /* 0x0000000104057899 */ /* 0x004fe40008010205 */
.L_x_2:
[----:B------:R-:W2:Y:S01]  /*4fc0*/  LDL.64 R6, [R1+0x1f8] ;  /* 0x0001f80001067983 */ /* 0x000ea20000100a00 */
[----:B------:R-:W-:-:S03]  /*4fd0*/  IMAD.MOV.U32 R5, RZ, RZ, c[0x0][0x180] ;  /* 0x00006000ff057624 */ /* 0x000fc600078e00ff */
[----:B--2---:R0:W-:Y:S04]  /*4fe0*/  STL [R1+0x1674], R7 ;  /* 0x0016740701007387 */ /* 0x0041e80000100800 */
[----:B0-----:R-:W2:Y:S04]  /*4ff0*/  LDL R7, [R1+0x4c8] ;  /* 0x0004c80001077983 */ /* 0x001ea80000100800 */
[----:B------:R-:W-:Y:S04]  /*5000*/  STL [R1+0x1348], R13 ;  /* 0x0013480d01007387 */ /* 0x000fe80000100800 */
        /* <DEDUP_REMOVED lines=73> */
[----:B------:R-:W-:Y:S01]  /*54a0*/  STL [R1+0x1594], R13 ;  /* 0x0015940d01007387 */ /* 0x000fe20000100800 */
[----:B--2---:R-:W-:-:S03]  /*54b0*/  IMAD R5, R7, -0x40, R5 ;  /* 0xffffffc007057824 */ /* 0x004fc600078e0205 */
        /* <DEDUP_REMOVED lines=128> */
[----:B------:R0:W-:Y:S04]  /*5cc0*/  STL [R1+0x1670], R12 ;  /* 0x0016700c01007387 */ /* 0x0001e80000100800 */
[----:B------:R-:W-:Y:S04]  /*5cd0*/  STL [R1+0x1340], R2 ;  /* 0x0013400201007387 */ /* 0x000fe80000100800 */
[----:B------:R-:W-:Y:S04]  /*5ce0*/  STL [R1+0x133c], R22 ;  /* 0x00133c1601007387 */ /* 0x000fe80000100800 */
[----:B------:R-:W-:Y:S04]  /*5cf0*/  STL [R1+0x1338], R20 ;  /* 0x0013381401007387 */ /* 0x000fe80000100800 */
[----:B-----5:R-:W-:Y:S04]  /*5d00*/  STL [R1+0x1334], R11 ;  /* 0x0013340b01007387 */ /* 0x020fe80000100800 */
        /* <DEDUP_REMOVED lines=20> */
[----:B------:R-:W2:Y:S01]  /*5e50*/  LDL.LU R7, [R1+0x1674] ;  /* 0x0016740001077983 */ /* 0x000ea20000300800 */
[----:B------:R-:W-:-:S02]  /*5e60*/  ISETP.GT.AND P0, PT, R5, RZ, PT ;  /* 0x000000ff0500720c */ /* 0x000fc40003f04270 */
[----:B0-----:R-:W-:Y:S02]  /*5e70*/  PRMT R12, RZ, 0x7610, R12 ;  /* 0x00007610ff0c7816 */ /* 0x001fe4000000000c */
[----:B------:R-:W-:Y:S02]  /*5e80*/  PRMT R13, RZ, 0x7610, R13 ;  /* 0x00007610ff0d7816 */ /* 0x000fe4000000000d */
[----:B------:R-:W-:-:S07]  /*5e90*/  ISETP.GT.AND P1, PT, R5, 0x1, PT ;  /* 0x000000010500780c */ /* 0x000fce0003f24270 */
[----:B--2---:R-:W2:Y:S04]  /*5ea0*/  @P0 LDG.E.U16 R12, [R6.64] ;  /* 0x00000006060c0981 */ /* 0x004ea8000c1e1500 */
[----:B--2---:R0:W-:Y:S04]  /*5eb0*/  STL [R1+0x4c4], R12 ;  /* 0x0004c40c01007387 */ /* 0x0041e80000100800 */
[----:B0-----:R-:W2:Y:S04]  /*5ec0*/  LDL.LU R12, [R1+0x1670] ;  /* 0x00167000010c7983 */ /* 0x001ea80000300800 */
[----:B------:R-:W3:Y:S01]  /*5ed0*/  LDL.64 R6, [R1+0x1f0] ;  /* 0x0001f00001067983 */ /* 0x000ee20000100a00 */
[----:B--2---:R-:W-:-:S03]  /*5ee0*/  PRMT R12, RZ, 0x7610, R12 ;  /* 0x00007610ff0c7816 */ /* 0x004fc6000000000c */
[----:B---3--:R-:W2:Y:S04]  /*5ef0*/  @P0 LDG.E.U16 R13, [R6.64] ;  /* 0x00000006060d0981 */ /* 0x008ea8000c1e1500 */
        /* <DEDUP_REMOVED lines=12> */
[----:B------:R-:W3:Y:S04]  /*5fc0*/  LDL R6, [R1+0xb70] ;  /* 0x000b700001067983 */ /* 0x000ee80000100800 */
[----:B------:R-:W3:Y:S01]  /*5fd0*/  LDL R7, [R1+0xb74] ;  /* 0x000b740001077983 */ /* 0x000ee20000100800 */
[----:B------:R-:W-:-:S02]  /*5fe0*/  ISETP.GT.AND P0, PT, R5, 0x2, PT ;  /* 0x000000020500780c */ /* 0x000fc40003f04270 */
[----:B--2---:R-:W-:Y:S02]  /*5ff0*/  PRMT R13, RZ, 0x7610, R13 ;  /* 0x00007610ff0d7816 */ /* 0x004fe4000000000d */
[----:B---3--:R-:W-:-:S04]  /*6000*/  @P1 LOP3.LUT R7, R7, R6, RZ, 0x3c, !PT ;  /* 0x0000000607071212 */ /* 0x008fc800078e3cff */
[----:B------:R-:W-:-:S04]  /*6010*/  @P1 LOP3.LUT R6, R7, R6, RZ, 0x3c, !PT ;  /* 0x0000000607061212 */ /* 0x000fc800078e3cff */
[----:B------:R-:W-:-:S05]  /*6020*/  @P1 LOP3.LUT R7, R7, R6, RZ, 0x3c, !PT ;  /* 0x0000000607071212 */ /* 0x000fca00078e3cff */
[----:B------:R-:W2:Y:S04]  /*6030*/  @P1 LDG.E.U16 R12, [R6.64] ;  /* 0x00000006060c1981 */ /* 0x000ea8000c1e1500 */
[----:B--2---:R0:W-:Y:S04]  /*6040*/  STL [R1+0x4b4], R12 ;  /* 0x0004b40c01007387 */ /* 0x0041e80000100800 */
[----:B0-----:R-:W2:Y:S04]  /*6050*/  LDL.LU R12, [R1+0x1660] ;  /* 0x00166000010c7983 */ /* 0x001ea80000300800 */
[----:B------:R-:W3:Y:S04]  /*6060*/  LDL R6, [R1+0xb68] ;  /* 0x000b680001067983 */ /* 0x000ee80000100800 */
[----:B------:R-:W3:Y:S01]  /*6070*/  LDL R7, [R1+0xb6c] ;  /* 0x000b6c0001077983 */ /* 0x000ee20000100800 */
[----:B--2---:R-:W-:-:S02]  /*6080*/  PRMT R12, RZ, 0x7610, R12 ;  /* 0x00007610ff0c7816 */ /* 0x004fc4000000000c */
        /* <DEDUP_REMOVED lines=1402> */
[----:B0-----:R-:W2:Y:S01]  /*b830*/  LDL.LU R12, [R1+0x1400] ;  /* 0x00140000010c7983 */ /* 0x001ea20000300800 */
[----:B------:R-:W3:Y:S02]  /*b840*/  LDL R6, [R1+0x6a8] ;  /* 0x0006a80001067983 */ /* 0x000ee40000100800 */
[----:B------:R-:W3:Y:S01]  /*b850*/  LDL R7, [R1+0x6ac] ;  /* 0x0006ac0001077983 */ /* 0x000ee20000100800 */
[----:B--2---:R-:W-:-:S02]  /*b860*/  PRMT R12, RZ, 0x7610, R12 ;  /* 0x00007610ff0c7816 */ /* 0x004fc4000000000c */
        /* <DEDUP_REMOVED lines=276> */
[----:B------:R-:W-:-:S02]  /*c9b0*/  PRMT R3, RZ, 0x7610, R3 ;  /* 0x00007610ff037816 */ /* 0x000fc40000000003 */
[----:B------:R-:W-:Y:S02]  /*c9c0*/  ISETP.GT.AND P1, PT, R5, 0x30, PT ;  /* 0x000000300500780c */ /* 0x000fe40003f24270 */
        /* <DEDUP_REMOVED lines=17> */
[----:B------:R-:W3:Y:S02]  /*cae0*/  LDL R7, [R1+0x5ac] ;  /* 0x0005ac0001077983 */ /* 0x000ee40000100800 */
[----:B---3--:R-:W-:-:S04]  /*caf0*/  @P0 LOP3.LUT R7, R7, R6, RZ, 0x3c, !PT ;  /* 0x0000000607070212 */ /* 0x008fc800078e3cff */
[----:B------:R-:W-:-:S04]  /*cb00*/  @P0 LOP3.LUT R6, R7, R6, RZ, 0x3c, !PT ;  /* 0x0000000607060212 */ /* 0x000fc800078e3cff */
[----:B------:R-:W-:-:S05]  /*cb10*/  @P0 LOP3.LUT R7, R7, R6, RZ, 0x3c, !PT ;  /* 0x0000000607070212 */ /* 0x000fca00078e3cff */
[----:B------:R-:W3:Y:S04]  /*cb20*/  @P0 LDG.E.U16 R13, [R6.64] ;  /* 0x00000006060d0981 */ /* 0x000ee8000c1e1500 */
[----:B---3--:R0:W-:Y:S04]  /*cb30*/  STL [R1+0x1c8], R13 ;  /* 0x0001c80d01007387 */ /* 0x0081e80000100800 */
[----:B0-----:R-:W3:Y:S01]  /*cb40*/  LDL.LU R13, [R1+0x137c] ;  /* 0x00137c00010d7983 */ /* 0x001ee20000300800 */
[----:B------:R-:W4:Y:S02]  /*cb50*/  LDL R6, [R1+0x5a0] ;  /* 0x0005a00001067983 */ /* 0x000f240000100800 */
[----:B------:R-:W4:Y:S01]  /*cb60*/  LDL R7, [R1+0x5a4] ;  /* 0x0005a40001077983 */ /* 0x000f220000100800 */
[----:B---3--:R-:W-:-:S02]  /*cb70*/  PRMT R13, RZ, 0x7610, R13 ;  /* 0x00007610ff0d7816 */ /* 0x008fc4000000000d */
[----:B----4-:R-:W-:-:S04]  /*cb80*/  @P0 LOP3.LUT R7, R7, R6, RZ, 0x3c, !PT ;  /* 0x0000000607070212 */ /* 0x010fc800078e3cff */
[----:B------:R-:W-:-:S04]  /*cb90*/  @P0 LOP3.LUT R6, R7, R6, RZ, 0x3c, !PT ;  /* 0x0000000607060212 */ /* 0x000fc800078e3cff */
[----:B------:R-:W-:-:S05]  /*cba0*/  @P0 LOP3.LUT R7, R7, R6, RZ, 0x3c, !PT ;  /* 0x0000000607070212 */ /* 0x000fca00078e3cff */
[----:B------:R0:W3:Y:S04]  /*cbb0*/  @P0 LDG.E.U16 R3, [R6.64] ;  /* 0x0000000606030981 */ /* 0x0000e8000c1e1500 */
[----:B0-----:R-:W4:Y:S04]  /*cbc0*/  LDL R6, [R1+0x590] ;  /* 0x0005900001067983 */ /* 0x001f280000100800 */
[----:B------:R-:W4:Y:S01]  /*cbd0*/  LDL R7, [R1+0x594] ;  /* 0x0005940001077983 */ /* 0x000f220000100800 */
[----:B--2---:R-:W-:Y:S02]  /*cbe0*/  PRMT R12, RZ, 0x7610, R12 ;  /* 0x00007610ff0c7816 */ /* 0x004fe4000000000c */
[----:B------:R-:W-:Y:S01]  /*cbf0*/  ISETP.GT.AND P2, PT, R5, 0x31, PT ;  /* 0x000000310500780c */ /* 0x000fe20003f44270 */
[----:B---3--:R-:W-:Y:S01]  /*cc00*/  STL [R1+0x125c], R3 ;  /* 0x00125c0301007387 */ /* 0x008fe20000100800 */
[----:B----4-:R-:W-:-:S04]  /*cc10*/  @P1 LOP3.LUT R7, R7, R6, RZ, 0x3c, !PT ;  /* 0x0000000607071212 */ /* 0x010fc800078e3cff */
        /* <DEDUP_REMOVED lines=109> */
[----:B------:R-:W-:Y:S02]  /*d2f0*/  PRMT R22, RZ, 0x7610, R22 ;  /* 0x00007610ff167816 */ /* 0x000fe40000000016 */
        /* <DEDUP_REMOVED lines=17> */
[----:B------:R-:W4:Y:S02]  /*d410*/  LDL R7, [R1+0x524] ;  /* 0x0005240001077983 */ /* 0x000f240000100800 */
[----:B----4-:R-:W-:-:S04]  /*d420*/  @P2 LOP3.LUT R7, R7, R6, RZ, 0x3c, !PT ;  /* 0x0000000607072212 */ /* 0x010fc800078e3cff */
[----:B------:R-:W-:-:S04]  /*d430*/  @P2 LOP3.LUT R6, R7, R6, RZ, 0x3c, !PT ;  /* 0x0000000607062212 */ /* 0x000fc800078e3cff */
[----:B------:R-:W-:-:S05]  /*d440*/  @P2 LOP3.LUT R7, R7, R6, RZ, 0x3c, !PT ;  /* 0x0000000607072212 */ /* 0x000fca00078e3cff */
[----:B------:R-:W4:Y:S04]  /*d450*/  @P2 LDG.E.U16 R2, [R6.64] ;  /* 0x0000000606022981 */ /* 0x000f28000c1e1500 */
[----:B----4-:R0:W-:Y:S04]  /*d460*/  STL [R1+0x90], R2 ;  /* 0x0000900201007387 */ /* 0x0101e80000100800 */
[----:B0-----:R-:W4:Y:S01]  /*d470*/  LDL.LU R2, [R1+0x1340] ;  /* 0x0013400001027983 */ /* 0x001f220000300800 */
[----:B------:R-:W2:Y:S02]  /*d480*/  LDL R6, [R1+0x518] ;  /* 0x0005180001067983 */ /* 0x000ea40000100800 */
[----:B------:R-:W2:Y:S01]  /*d490*/  LDL R7, [R1+0x51c] ;  /* 0x00051c0001077983 */ /* 0x000ea20000100800 */
[----:B------:R-:W-:-:S02]  /*d4a0*/  PRMT R20, RZ, 0x7610, R20 ;  /* 0x00007610ff147816 */ /* 0x000fc40000000014 */
[----:B--2---:R-:W-:-:S04]  /*d4b0*/  @P2 LOP3.LUT R7, R7, R6, RZ, 0x3c, !PT ;  /* 0x0000000607072212 */ /* 0x004fc800078e3cff */
[----:B------:R-:W-:-:S04]  /*d4c0*/  @P2 LOP3.LUT R6, R7, R6, RZ, 0x3c, !PT ;  /* 0x0000000607062212 */ /* 0x000fc800078e3cff */
[----:B------:R-:W-:-:S05]  /*d4d0*/  @P2 LOP3.LUT R7, R7, R6, RZ, 0x3c, !PT ;  /* 0x0000000607072212 */ /* 0x000fca00078e3cff */
[----:B------:R-:W2:Y:S04]  /*d4e0*/  @P2 LDG.E.U16 R22, [R6.64] ;  /* 0x0000000606162981 */ /* 0x000ea8000c1e1500 */
[----:B--2---:R0:W-:Y:S04]  /*d4f0*/  STL [R1+0x8c], R22 ;  /* 0x00008c1601007387 */ /* 0x0041e80000100800 */
[----:B0-----:R-:W2:Y:S01]  /*d500*/  LDL.LU R22, [R1+0x133c] ;  /* 0x00133c0001167983 */ /* 0x001ea20000300800 */
        /* <DEDUP_REMOVED lines=10> */
[----:B------:R-:W2:Y:S02]  /*d5b0*/  LDL R7, [R1+0x50c] ;  /* 0x00050c0001077983 */ /* 0x000ea40000100800 */
        /* <DEDUP_REMOVED lines=18> */
[----:B------:R-:W-:Y:S02]  /*d6e0*/  ISETP.GT.AND P2, PT, R5, 0x38, PT ;  /* 0x000000380500780c */ /* 0x000fe40003f44270 */
        /* <DEDUP_REMOVED lines=59> */
[----:B------:R0:W2:Y:S04]  /*daa0*/  @P2 LDG.E.U16 R13, [R6.64] ;  /* 0x00000006060d2981 */ /* 0x0000a8000c1e1500 */
[----:B0-----:R-:W3:Y:S04]  /*dab0*/  LDL R6, [R1+0xbd8] ;  /* 0x000bd80001067983 */ /* 0x001ee80000100800 */
[----:B------:R-:W3:Y:S01]  /*dac0*/  LDL R7, [R1+0xbf4] ;  /* 0x000bf40001077983 */ /* 0x000ee20000100800 */
[----:B------:R-:W-:-:S03]  /*dad0*/  PRMT R25, RZ, 0x7610, R25 ;  /* 0x00007610ff197816 */ /* 0x000fc60000000019 */
[----:B--2---:R0:W-:Y:S04]  /*dae0*/  STL [R1+0x64], R13 ;  /* 0x0000640d01007387 */ /* 0x0041e80000100800 */
[----:B0-----:R-:W2:Y:S01]  /*daf0*/  LDL R13, [R1+0xc14] ;  /* 0x000c1400010d7983 */ /* 0x001ea20000100800 */
[----:B---3--:R-:W-:-:S04]  /*db00*/  @P2 LOP3.LUT R7, R7, R6, RZ, 0x3c, !PT ;  /* 0x0000000607072212 */ /* 0x008fc800078e3cff */
[----:B------:R-:W-:-:S04]  /*db10*/  @P2 LOP3.LUT R6, R7, R6, RZ, 0x3c, !PT ;  /* 0x0000000607062212 */ /* 0x000fc800078e3cff */
[----:B------:R-:W-:-:S05]  /*db20*/  @P2 LOP3.LUT R7, R7, R6, RZ, 0x3c, !PT ;  /* 0x0000000607072212 */ /* 0x000fca00078e3cff */
[----:B------:R-:W3:Y:S04]  /*db30*/  @P2 LDG.E.U16 R25, [R6.64] ;  /* 0x0000000606192981 */ /* 0x000ee8000c1e1500 */
[----:B---3--:R0:W-:Y:S04]  /*db40*/  STL [R1+0x60], R25 ;  /* 0x0000601901007387 */ /* 0x0081e80000100800 */
[----:B0-----:R-:W3:Y:S01]  /*db50*/  LDL.LU R25, [R1+0x1314] ;  /* 0x0013140001197983 */ /* 0x001ee20000300800 */
        /* <DEDUP_REMOVED lines=34> */
[----:B------:R-:W2:Y:S01]  /*dd80*/  @P2 LDG.E.U16 R19, [R6.64] ;  /* 0x0000000606132981 */ /* 0x000ea2000c1e1500 */
[----:B------:R-:W-:-:S03]  /*dd90*/  PRMT R12, RZ, 0x7610, R12 ;  /* 0x00007610ff0c7816 */ /* 0x000fc6000000000c */
[----:B--2---:R0:W-:Y:S04]  /*dda0*/  STL [R1+0x30], R19 ;  /* 0x0000301301007387 */ /* 0x0041e80000100800 */
[----:B0-----:R-:W2:Y:S01]  /*ddb0*/  LDL.LU R19, [R1+0x1304] ;  /* 0x0013040001137983 */ /* 0x001ea20000300800 */
[----:B------:R-:W2:Y:S02]  /*ddc0*/  LDL R7, [R1+0xbf8] ;  /* 0x000bf80001077983 */ /* 0x000ea40000100800 */
[----:B------:R-:W-:Y:S01]  /*ddd0*/  @P2 IMAD.MOV.U32 R6, RZ, RZ, R13 ;  /* 0x000000ffff062224 */ /* 0x000fe200078e000d */
[----:B------:R-:W-:Y:S01]  /*dde0*/  PRMT R18, RZ, 0x7610, R18 ;  /* 0x00007610ff127816 */ /* 0x000fe20000000012 */
[----:B------:R-:W3:Y:S04]  /*ddf0*/  LDL R13, [R1+0xc30] ;  /* 0x000c3000010d7983 */ /* 0x000ee80000100800 */
[----:B--2---:R0:W2:Y:S04]  /*de00*/  @P2 LDG.E.U16 R12, [R6.64] ;  /* 0x00000006060c2981 */ /* 0x0040a8000c1e1500 */
[----:B0-----:R-:W2:Y:S04]  /*de10*/  LDL R6, [R1+0xc10] ;  /* 0x000c100001067983 */ /* 0x001ea80000100800 */
[----:B------:R-:W2:Y:S02]  /*de20*/  LDL R7, [R1+0xc20] ;  /* 0x000c200001077983 */ /* 0x000ea40000100800 */
[----:B--2---:R-:W-:-:S04]  /*de30*/  @P2 LOP3.LUT R7, R7, R6, RZ, 0x3c, !PT ;  /* 0x0000000607072212 */ /* 0x004fc800078e3cff */
[----:B------:R-:W-:-:S04]  /*de40*/  @P2 LOP3.LUT R6, R7, R6, RZ, 0x3c, !PT ;  /* 0x0000000607062212 */ /* 0x000fc800078e3cff */
[----:B------:R-:W-:-:S05]  /*de50*/  @P2 LOP3.LUT R7, R7, R6, RZ, 0x3c, !PT ;  /* 0x0000000607072212 */ /* 0x000fca00078e3cff */
[----:B------:R-:W2:Y:S04]  /*de60*/  @P2 LDG.E.U16 R18, [R6.64] ;  /* 0x0000000606122981 */ /* 0x000ea8000c1e1500 */
[----:B------:R0:W-:Y:S04]  /*de70*/  STL [R1+0x2c], R12 ;  /* 0x00002c0c01007387 */ /* 0x0001e80000100800 */
[----:B0-----:R-:W3:Y:S04]  /*de80*/  LDL R12, [R1+0xc40] ;  /* 0x000c4000010c7983 */ /* 0x001ee80000100800 */
        /* <DEDUP_REMOVED lines=18> */
[----:B------:R-:W-:-:S03]  /*dfb0*/  ISETP.GT.AND P2, PT, R5, 0x3b, PT ;  /* 0x0000003b0500780c */ /* 0x000fc60003f44270 */
[----:B--2---:R0:W-:Y:S04]  /*dfc0*/  STL [R1+0x20], R4 ;  /* 0x0000200401007387 */ /* 0x0041e80000100800 */
[----:B0-----:R-:W2:Y:S01]  /*dfd0*/  LDL.LU R4, [R1+0x12f8] ;  /* 0x0012f80001047983 */ /* 0x001ea20000300800 */
[----:B------:R-:W2:Y:S02]  /*dfe0*/  LDL R6, [R1+0xc24] ;  /* 0x000c240001067983 */ /* 0x000ea40000100800 */
[----:B------:R-:W2:Y:S01]  /*dff0*/  LDL R7, [R1+0xc2c] ;  /* 0x000c2c0001077983 */ /* 0x000ea20000100800 */
[----:B------:R-:W-:Y:S02]  /*e000*/  PRMT R14, RZ, 0x7610, R14 ;  /* 0x00007610ff0e7816 */ /* 0x000fe4000000000e */
        /* <DEDUP_REMOVED lines=12> */
[----:B------:R3:W2:Y:S01]  /*e0d0*/  @P2 LDG.E.U16 R15, [R6.64] ;  /* 0x00000006060f2981 */ /* 0x0006a2000c1e1500 */
[----:B------:R-:W-:Y:S01]  /*e0e0*/  PRMT R0, RZ, 0x7610, R0 ;  /* 0x00007610ff007816 */ /* 0x000fe20000000000 */
[----:B---3--:R-:W-:Y:S02]  /*e0f0*/  @P2 IMAD.MOV.U32 R6, RZ, RZ, R12 ;  /* 0x000000ffff062224 */ /* 0x008fe400078e000c */
[----:B------:R-:W-:-:S05]  /*e100*/  @P2 IMAD.MOV.U32 R7, RZ, RZ, R13 ;  /* 0x000000ffff072224 */ /* 0x000fca00078e000d */
[----:B------:R0:W3:Y:S04]  /*e110*/  @P2 LDG.E.U16 R0, [R6.64] ;  /* 0x0000000606002981 */ /* 0x0000e8000c1e1500 */
[----:B--2---:R1:W-:Y:S04]  /*e120*/  STL [R1+0x14], R15 ;  /* 0x0000140f01007387 */ /* 0x0043e80000100800 */
[----:B-1----:R-:W2:Y:S01]  /*e130*/  LDL.LU R15, [R1+0x12f0] ;  /* 0x0012f000010f7983 */ /* 0x002ea20000300800 */
[----:B0-----:R-:W2:Y:S02]  /*e140*/  LDL R6, [R1+0xc3c] ;  /* 0x000c3c0001067983 */ /* 0x001ea40000100800 */
[----:B------:R-:W2:Y:S01]  /*e150*/  LDL R7, [R1+0xc48] ;  /* 0x000c480001077983 */ /* 0x000ea20000100800 */
[----:B------:R-:W-:Y:S01]  /*e160*/  PRMT R16, RZ, 0x7610, R16 ;  /* 0x00007610ff107816 */ /* 0x000fe20000000010 */
[----:B------:R-:W3:Y:S04]  /*e170*/  LDL R13, [R1+0xc54] ;  /* 0x000c5400010d7983 */ /* 0x000ee80000100800 */
[----:B------:R-:W3:Y:S01]  /*e180*/  LDL R12, [R1+0xc50] ;  /* 0x000c5000010c7983 */ /* 0x000ee20000100800 */
[----:B--2---:R-:W-:-:S04]  /*e190*/  @P2 LOP3.LUT R7, R7, R6, RZ, 0x3c, !PT ;  /* 0x0000000607072212 */ /* 0x004fc800078e3cff */
[----:B------:R-:W-:-:S04]  /*e1a0*/  @P2 LOP3.LUT R6, R7, R6, RZ, 0x3c, !PT ;  /* 0x0000000607062212 */ /* 0x000fc800078e3cff */
[----:B------:R-:W-:-:S05]  /*e1b0*/  @P2 LOP3.LUT R7, R7, R6, RZ, 0x3c, !PT ;  /* 0x0000000607072212 */ /* 0x000fca00078e3cff */
[----:B------:R-:W2:Y:S04]  /*e1c0*/  @P2 LDG.E.U16 R16, [R6.64] ;  /* 0x0000000606102981 */ /* 0x000ea8000c1e1500 */
[----:B---3--:R0:W-:Y:S04]  /*e1d0*/  STL [R1+0xc], R0 ;  /* 0x00000c0001007387 */ /* 0x0081e80000100800 */
[----:B0-----:R-:W3:Y:S04]  /*e1e0*/  LDL R0, [R1+0xc60] ;  /* 0x000c600001007983 */ /* 0x001ee80000100800 */
[----:B--2---:R0:W-:Y:S04]  /*e1f0*/  STL [R1+0x4], R16 ;  /* 0x0000041001007387 */ /* 0x0041e80000100800 */
[----:B0-----:R-:W2:Y:S01]  /*e200*/  LDL.LU R16, [R1+0x12ec] ;  /* 0x0012ec0001107983 */ /* 0x001ea20000300800 */
[----:B------:R-:W2:Y:S02]  /*e210*/  LDL R6, [R1+0xb7c] ;  /* 0x000b7c0001067983 */ /* 0x000ea40000100800 */
[----:B------:R-:W2:Y:S01]  /*e220*/  LDL R7, [R1+0xb88] ;  /* 0x000b880001077983 */ /* 0x000ea20000100800 */
[----:B----4-:R-:W-:-:S02]  /*e230*/  PRMT R2, RZ, 0x7610, R2 ;  /* 0x00007610ff027816 */ /* 0x010fc40000000002 */
[----:B--2---:R-:W-:-:S04]  /*e240*/  @P1 LOP3.LUT R7, R7, R6, RZ, 0x3c, !PT ;  /* 0x0000000607071212 */ /* 0x004fc800078e3cff */
[----:B------:R-:W-:-:S04]  /*e250*/  @P1 LOP3.LUT R6, R7, R6, RZ, 0x3c, !PT ;  /* 0x0000000607061212 */ /* 0x000fc800078e3cff */
[----:B------:R-:W-:-:S05]  /*e260*/  @P1 LOP3.LUT R7, R7, R6, RZ, 0x3c, !PT ;  /* 0x0000000607071212 */ /* 0x000fca00078e3cff */
[----:B------:R-:W2:Y:S01]  /*e270*/  @P1 LDG.E.U16 R2, [R6.64] ;  /* 0x0000000606021981 */ /* 0x000ea2000c1e1500 */
[----:B------:R-:W-:-:S03]  /*e280*/  ISETP.GT.AND P2, PT, R5, 0x3c, PT ;  /* 0x0000003c0500780c */ /* 0x000fc60003f44270 */
[----:B--2---:R-:W-:Y:S01]  /*e290*/  STL [R1], R2 ;  /* 0x0000000201007387 */ /* 0x004fe20000100800 */
[----:B------:R-:W2:Y:S02]  /*e2a0*/  LDL R6, [R1+0xc44] ;  /* 0x000c440001067983 */ /* 0x000ea40000100800 */
[----:B------:R-:W2:Y:S01]  /*e2b0*/  LDL R7, [R1+0xc4c] ;  /* 0x000c4c0001077983 */ /* 0x000ea20000100800 */
[----:B------:R-:W-:-:S06]  /*e2c0*/  PRMT R22, RZ, 0x7610, R22 ;  /* 0x00007610ff167816 */ /* 0x000fcc0000000016 */
[----:B--2---:R-:W-:-:S04]  /*e2d0*/  @P2 LOP3.LUT R7, R7, R6, RZ, 0x3c, !PT ;  /* 0x0000000607072212 */ /* 0x004fc800078e3cff */
[----:B------:R-:W-:-:S04]  /*e2e0*/  @P2 LOP3.LUT R6, R7, R6, RZ, 0x3c, !PT ;  /* 0x0000000607062212 */ /* 0x000fc800078e3cff */
[----:B------:R-:W-:-:S05]  /*e2f0*/  @P2 LOP3.LUT R7, R7, R6, RZ, 0x3c, !PT ;  /* 0x0000000607072212 */ /* 0x000fca00078e3cff */
[----:B------:R0:W2:Y:S04]  /*e300*/  @P2 LDG.E.U16 R22, [R6.64] ;  /* 0x0000000606162981 */ /* 0x0000a8000c1e1500 */
[----:B0-----:R-:W4:Y:S01]  /*e310*/  LDL R7, [R1+0xc38] ;  /* 0x000c380001077983 */ /* 0x001f220000100800 */
[----:B------:R-:W-:Y:S01]  /*e320*/  PRMT R20, RZ, 0x7610, R20 ;  /* 0x00007610ff147816 */ /* 0x000fe20000000014 */
[----:B------:R-:W-:Y:S01]  /*e330*/  @P2 IMAD.MOV.U32 R6, RZ, RZ, R13 ;  /* 0x000000ffff062224 */ /* 0x000fe200078e000d */
[----:B------:R-:W-:-:S04]  /*e340*/  PRMT R11, RZ, 0x7610, R11 ;  /* 0x00007610ff0b7816 */ /* 0x000fc8000000000b */
[----:B----4-:R3:W4:Y:S04]  /*e350*/  @P2 LDG.E.U16 R20, [R6.64] ;  /* 0x0000000606142981 */ /* 0x010728000c1e1500 */
[----:B--2---:R0:W-:Y:S01]  /*e360*/  STL [R1+0x12c8], R22 ;  /* 0x0012c81601007387 */ /* 0x0041e20000100800 */
[----:B---3--:R-:W-:Y:S02]  /*e370*/  @P2 IMAD.MOV.U32 R6, RZ, RZ, R0 ;  /* 0x000000ffff062224 */ /* 0x008fe400078e0000 */
[----:B------:R-:W-:Y:S01]  /*e380*/  @P2 IMAD.MOV.U32 R7, RZ, RZ, R12 ;  /* 0x000000ffff072224 */ /* 0x000fe200078e000c */
[----:B0-----:R-:W2:Y:S04]  /*e390*/  LDL R22, [R1+0xc68] ;  /* 0x000c680001167983 */ /* 0x001ea80000100800 */
[----:B------:R0:W3:Y:S04]  /*e3a0*/  @P2 LDG.E.U16 R11, [R6.64] ;  /* 0x00000006060b2981 */ /* 0x0000e8000c1e1500 */
[----:B----4-:R1:W-:Y:S01]  /*e3b0*/  STL [R1+0x12cc], R20 ;  /* 0x0012cc1401007387 */ /* 0x0103e20000100800 */
[----:B0-----:R-:W4:Y:S02]  /*e3c0*/  LDL R7, [R1+0xc5c] ;  /* 0x000c5c0001077983 */ /* 0x001f240000100800 */
[----:B------:R-:W4:Y:S02]  /*e3d0*/  LDL R13, [R1+0xc74] ;  /* 0x000c7400010d7983 */ /* 0x000f240000100800 */
[----:B------:R-:W4:Y:S01]  /*e3e0*/  LDL R12, [R1+0xc70] ;  /* 0x000c7000010c7983 */ /* 0x000f220000100800 */
[----:B------:R-:W4:Y:S01]  /*e3f0*/  LDL R0, [R1+0xc80] ;  /* 0x000c800001007983 */ /* 0x000f220000100800 */
[----:B------:R-:W-:-:S03]  /*e400*/  PRMT R10, RZ, 0x7610, R10 ;  /* 0x00007610ff0a7816 */ /* 0x000fc6000000000a */
[----:B-1----:R-:W4:Y:S01]  /*e410*/  LDL R20, [R1+0xc58] ;  /* 0x000c580001147983 */ /* 0x002f220000100800 */
[----:B--2---:R-:W-:-:S03]  /*e420*/  @P2 IMAD.MOV.U32 R6, RZ, RZ, R22 ;  /* 0x000000ffff062224 */ /* 0x004fc600078e0016 */
[----:B---3--:R0:W-:Y:S01]  /*e430*/  STL [R1+0x12d0], R11 ;  /* 0x0012d00b01007387 */ /* 0x0081e20000100800 */
[----:B------:R-:W-:Y:S02]  /*e440*/  ISETP.GT.AND P1, PT, R5, 0x3d, PT ;  /* 0x0000003d0500780c */ /* 0x000fe40003f24270 */
[----:B------:R-:W-:Y:S02]  /*e450*/  PRMT R9, RZ, 0x7610, R9 ;  /* 0x00007610ff097816 */ /* 0x000fe40000000009 */
[----:B------:R-:W-:Y:S01]  /*e460*/  PRMT R8, RZ, 0x7610, R8 ;  /* 0x00007610ff087816 */ /* 0x000fe20000000008 */
[----:B------:R-:W2:Y:S04]  /*e470*/  LDL R22, [R1+0xc88] ;  /* 0x000c880001167983 */ /* 0x000ea80000100800 */
[----:B0-----:R-:W3:Y:S04]  /*e480*/  LDL R11, [R1+0xc6c] ;  /* 0x000c6c00010b7983 */ /* 0x001ee80000100800 */
[----:B----4-:R0:W4:Y:S04]  /*e490*/  @P2 LDG.E.U16 R10, [R6.64] ;  /* 0x00000006060a2981 */ /* 0x010128000c1e1500 */
[----:B0-----:R-:W2:Y:S01]  /*e4a0*/  LDL R7, [R1+0xc64] ;  /* 0x000c640001077983 */ /* 0x001ea20000100800 */
[----:B---3--:R-:W-:-:S05]  /*e4b0*/  @P1 IMAD.MOV.U32 R6, RZ, RZ, R11 ;  /* 0x000000ffff061224 */ /* 0x008fca00078e000b */
[----:B--2---:R0:W2:Y:S04]  /*e4c0*/  @P1 LDG.E.U16 R9, [R6.64] ;  /* 0x0000000606091981 */ /* 0x0040a8000c1e1500 */
[----:B----4-:R-:W-:Y:S01]  /*e4d0*/  STL [R1+0x12d4], R10 ;  /* 0x0012d40a01007387 */ /* 0x010fe20000100800 */
[----:B0-----:R-:W-:Y:S02]  /*e4e0*/  @P1 IMAD.MOV.U32 R6, RZ, RZ, R13 ;  /* 0x000000ffff061224 */ /* 0x001fe400078e000d */
[----:B------:R-:W-:Y:S02]  /*e4f0*/  @P1 IMAD.MOV.U32 R7, RZ, RZ, R20 ;  /* 0x000000ffff071224 */ /* 0x000fe400078e0014 */
[----:B------:R-:W-:Y:S02]  /*e500*/  @P1 IMAD.MOV.U32 R13, RZ, RZ, R12 ;  /* 0x000000ffff0d1224 */ /* 0x000fe400078e000c */
[----:B------:R-:W-:Y:S01]  /*e510*/  @P1 IMAD.MOV.U32 R12, RZ, RZ, R0 ;  /* 0x000000ffff0c1224 */ /* 0x000fe200078e0000 */
[----:B------:R0:W3:Y:S02]  /*e520*/  @P1 LDG.E.U16 R8, [R6.64] ;  /* 0x0000000606081981 */ /* 0x0000e4000c1e1500 */
[----:B0-----:R-:W-:-:S06]  /*e530*/  PRMT R7, RZ, 0x7610, R7 ;  /* 0x00007610ff077816 */ /* 0x001fcc0000000007 */
[----:B------:R0:W4:Y:S04]  /*e540*/  @P1 LDG.E.U16 R7, [R12.64] ;  /* 0x000000060c071981 */ /* 0x000128000c1e1500 */
[----:B--2---:R1:W-:Y:S01]  /*e550*/  STL [R1+0x1294], R9 ;  /* 0x0012940901007387 */ /* 0x0043e20000100800 */
[----:B------:R-:W2:Y:S02]  /*e560*/  LDL R20, [R1+0x598] ;  /* 0x0005980001147983 */ /* 0x000ea40000100800 */
[----:B------:R-:W2:Y:S01]  /*e570*/  LDL R11, [R1+0x59c] ;  /* 0x00059c00010b7983 */ /* 0x000ea20000100800 */
[----:B-1----:R-:W2:Y:S01]  /*e580*/  LDL R9, [R1+0xc7c] ;  /* 0x000c7c0001097983 */ /* 0x002ea20000100800 */
[----:B------:R-:W-:Y:S01]  /*e590*/  PRMT R6, RZ, 0x7610, R6 ;  /* 0x00007610ff067816 */ /* 0x000fe20000000006 */
[----:B0-----:R-:W-:-:S02]  /*e5a0*/  @P1 IMAD.MOV.U32 R12, RZ, RZ, R22 ;  /* 0x000000ffff0c1224 */ /* 0x001fc400078e0016 */
[----:B---3--:R0:W-:Y:S01]  /*e5b0*/  STL [R1+0x1298], R8 ;  /* 0x0012980801007387 */ /* 0x0081e20000100800 */
[----:B------:R-:W3:Y:S02]  /*e5c0*/  LDL R10, [R1+0xb84] ;  /* 0x000b8400010a7983 */ /* 0x000ee40000100800 */
[----:B------:R-:W3:Y:S01]  /*e5d0*/  LDL R0, [R1+0xb8c] ;  /* 0x000b8c0001007983 */ /* 0x000ee20000100800 */
[----:B------:R-:W-:Y:S01]  /*e5e0*/  PRMT R28, RZ, 0x7610, R28 ;  /* 0x00007610ff1c7816 */ /* 0x000fe2000000001c */
[----:B----4-:R1:W-:Y:S01]  /*e5f0*/  STL [R1+0x129c], R7 ;  /* 0x00129c0701007387 */ /* 0x0103e20000100800 */
[----:B------:R-:W4:Y:S01]  /*e600*/  LDL R22, [R1+0x4e4] ;  /* 0x0004e40001167983 */ /* 0x000f220000100800 */
[----:B------:R-:W-:Y:S01]  /*e610*/  PRMT R3, RZ, 0x7610, R3 ;  /* 0x00007610ff037816 */ /* 0x000fe20000000003 */
[----:B0-----:R-:W3:Y:S01]  /*e620*/  LDL R8, [R1+0xb90] ;  /* 0x000b900001087983 */ /* 0x001ee20000100800 */
[----:B-1----:R-:W3:Y:S01]  /*e630*/  LDL R7, [R1+0xba0] ;  /* 0x000ba00001077983 */ /* 0x002ee20000100800 */
[----:B--2---:R-:W-:-:S03]  /*e640*/  @P1 IMAD.MOV.U32 R13, RZ, RZ, R9 ;  /* 0x000000ffff0d1224 */ /* 0x004fc600078e0009 */
[----:B------:R-:W2:Y:S04]  /*e650*/  LDL R9, [R1+0xb94] ;  /* 0x000b940001097983 */ /* 0x000ea80000100800 */
[----:B------:R0:W2:Y:S02]  /*e660*/  @P1 LDG.E.U16 R6, [R12.64] ;  /* 0x000000060c061981 */ /* 0x0000a4000c1e1500 */
[----:B0-----:R-:W-:Y:S02]  /*e670*/  @P0 IMAD.MOV.U32 R12, RZ, RZ, R11 ;  /* 0x000000ffff0c0224 */ /* 0x001fe400078e000b */
[----:B------:R-:W-:-:S05]  /*e680*/  @P0 IMAD.MOV.U32 R13, RZ, RZ, R20 ;  /* 0x000000ffff0d0224 */ /* 0x000fca00078e0014 */
[----:B------:R3:W2:Y:S01]  /*e690*/  @P0 LDG.E.U16 R28, [R12.64] ;  /* 0x000000060c1c0981 */ /* 0x0006a2000c1e1500 */
[----:B------:R-:W-:-:S13]  /*e6a0*/  ISETP.GT.AND P1, PT, R5, 0x36, PT ;  /* 0x000000360500780c */ /* 0x000fda0003f24270 */
[----:B---3--:R-:W-:Y:S02]  /*e6b0*/  @P1 IMAD.MOV.U32 R12, RZ, RZ, R0 ;  /* 0x000000ffff0c1224 */ /* 0x008fe400078e0000 */
[----:B------:R-:W-:-:S05]  /*e6c0*/  @P1 IMAD.MOV.U32 R13, RZ, RZ, R10 ;  /* 0x000000ffff0d1224 */ /* 0x000fca00078e000a */
[----:B------:R4:W3:Y:S02]  /*e6d0*/  @P1 LDG.E.U16 R3, [R12.64] ;  /* 0x000000060c031981 */ /* 0x0008e4000c1e1500 */
[----:B----4-:R-:W-:Y:S02]  /*e6e0*/  @P1 IMAD.MOV.U32 R13, RZ, RZ, R22 ;  /* 0x000000ffff0d1224 */ /* 0x010fe400078e0016 */
[----:B--2---:R0:W-:Y:S01]  /*e6f0*/  STL [R1+0x12a0], R6 ;  /* 0x0012a00601007387 */ /* 0x0041e20000100800 */
[----:B------:R-:W-:Y:S01]  /*e700*/  @P1 IMAD.MOV.U32 R12, RZ, RZ, R9 ;  /* 0x000000ffff0c1224 */ /* 0x000fe200078e0009 */
[----:B0-----:R-:W-:-:S06]  /*e710*/  PRMT R6, RZ, 0x7610, R6 ;  /* 0x00007610ff067816 */ /* 0x001fcc0000000006 */
[----:B------:R0:W2:Y:S04]  /*e720*/  @P1 LDG.E.U16 R6, [R12.64] ;  /* 0x000000060c061981 */ /* 0x0000a8000c1e1500 */
[----:B------:R-:W-:Y:S01]  /*e730*/  STL [R1+0x1260], R28 ;  /* 0x0012601c01007387 */ /* 0x000fe20000100800 */
[----:B------:R-:W4:Y:S02]  /*e740*/  LDL R20, [R1+0xb9c] ;  /* 0x000b9c0001147983 */ /* 0x000f240000100800 */
[----:B------:R-:W4:Y:S02]  /*e750*/  LDL R11, [R1+0xba8] ;  /* 0x000ba800010b7983 */ /* 0x000f240000100800 */
[----:B------:R-:W4:Y:S01]  /*e760*/  LDL R10, [R1+0xba4] ;  /* 0x000ba400010a7983 */ /* 0x000f220000100800 */
[----:B------:R-:W4:Y:S01]  /*e770*/  LDL R0, [R1+0xbac] ;  /* 0x000bac0001007983 */ /* 0x000f220000100800 */
[----:B------:R-:W-:Y:S01]  /*e780*/  PRMT R29, RZ, 0x7610, R29 ;  /* 0x00007610ff1d7816 */ /* 0x000fe2000000001d */
[----:B0-----:R-:W-:-:S02]  /*e790*/  @P1 IMAD.MOV.U32 R12, RZ, RZ, R7 ;  /* 0x000000ffff0c1224 */ /* 0x001fc400078e0007 */
[----:B------:R-:W-:Y:S01]  /*e7a0*/  @P1 IMAD.MOV.U32 R13, RZ, RZ, R8 ;  /* 0x000000ffff0d1224 */ /* 0x000fe200078e0008 */
[----:B------:R-:W-:-:S04]  /*e7b0*/  PRMT R27, RZ, 0x7610, R27 ;  /* 0x00007610ff1b7816 */ /* 0x000fc8000000001b */
[----:B------:R4:W4:Y:S04]  /*e7c0*/  @P1 LDG.E.U16 R29, [R12.64] ;  /* 0x000000060c1d1981 */ /* 0x000928000c1e1500 */
[----:B---3--:R-:W-:Y:S01]  /*e7d0*/  STL [R1+0x12a4], R3 ;  /* 0x0012a40301007387 */ /* 0x008fe20000100800 */
[----:B------:R-:W3:Y:S01]  /*e7e0*/  LDL R9, [R1+0xb98] ;  /* 0x000b980001097983 */ /* 0x000ee20000100800 */
[----:B------:R-:W-:Y:S02]  /*e7f0*/  ISETP.GT.AND P0, PT, R5, 0x37, PT ;  /* 0x000000370500780c */ /* 0x000fe40003f04270 */
[----:B--2---:R0:W-:Y:S01]  /*e800*/  STL [R1+0x8], R6 ;  /* 0x0000080601007387 */ /* 0x0041e20000100800 */
[----:B------:R-:W2:Y:S02]  /*e810*/  LDL R8, [R1+0xbb0] ;  /* 0x000bb00001087983 */ /* 0x000ea40000100800 */
[----:B----4-:R-:W-:-:S02]  /*e820*/  @P1 IMAD.MOV.U32 R13, RZ, RZ, R20 ;  /* 0x000000ffff0d1224 */ /* 0x010fc400078e0014 */
[----:B------:R-:W-:Y:S01]  /*e830*/  @P1 IMAD.MOV.U32 R12, RZ, RZ, R11 ;  /* 0x000000ffff0c1224 */ /* 0x000fe200078e000b */
[----:B------:R-:W4:Y:S04]  /*e840*/  LDL R7, [R1+0xbc0] ;  /* 0x000bc00001077983 */ /* 0x000f280000100800 */
[----:B------:R1:W2:Y:S04]  /*e850*/  @P1 LDG.E.U16 R27, [R12.64] ;  /* 0x000000060c1b1981 */ /* 0x0002a8000c1e1500 */
[----:B0-----:R-:W2:Y:S01]  /*e860*/  LDL R6, [R1+0xbb4] ;  /* 0x000bb40001067983 */ /* 0x001ea20000100800 */
[----:B------:R-:W-:Y:S01]  /*e870*/  PRMT R26, RZ, 0x7610, R26 ;  /* 0x00007610ff1a7816 */ /* 0x000fe2000000001a */
[----:B-1----:R-:W-:-:S02]  /*e880*/  @P0 IMAD.MOV.U32 R12, RZ, RZ, R0 ;  /* 0x000000ffff0c0224 */ /* 0x002fc400078e0000 */
[----:B------:R-:W-:-:S05]  /*e890*/  @P0 IMAD.MOV.U32 R13, RZ, RZ, R10 ;  /* 0x000000ffff0d0224 */ /* 0x000fca00078e000a */
[----:B------:R3:W4:Y:S01]  /*e8a0*/  @P0 LDG.E.U16 R26, [R12.64] ;  /* 0x000000060c1a0981 */ /* 0x000722000c1e1500 */
[----:B------:R-:W-:Y:S02]  /*e8b0*/  PRMT R25, RZ, 0x7610, R25 ;  /* 0x00007610ff197816 */ /* 0x000fe40000000019 */
[----:B------:R-:W-:Y:S01]  /*e8c0*/  PRMT R24, RZ, 0x7610, R24 ;  /* 0x00007610ff187816 */ /* 0x000fe20000000018 */
[----:B---3--:R-:W-:Y:S01]  /*e8d0*/  @P0 IMAD.MOV.U32 R13, RZ, RZ, R9 ;  /* 0x000000ffff0d0224 */ /* 0x008fe200078e0009 */
[----:B------:R-:W-:Y:S01]  /*e8e0*/  STL [R1+0x12a8], R29 ;  /* 0x0012a81d01007387 */ /* 0x000fe20000100800 */
[----:B--2---:R-:W-:-:S05]  /*e8f0*/  @P0 IMAD.MOV.U32 R12, RZ, RZ, R6 ;  /* 0x000000ffff0c0224 */ /* 0x004fca00078e0006 */
[----:B------:R4:W2:Y:S04]  /*e900*/  @P0 LDG.E.U16 R25, [R12.64] ;  /* 0x000000060c190981 */ /* 0x0008a8000c1e1500 */
[----:B------:R0:W-:Y:S01]  /*e910*/  STL [R1+0x12ac], R27 ;  /* 0x0012ac1b01007387 */ /* 0x0001e20000100800 */
[----:B------:R-:W3:Y:S02]  /*e920*/  LDL R3, [R1+0xbbc] ;  /* 0x000bbc0001037983 */ /* 0x000ee40000100800 */
[----:B------:R-:W3:Y:S02]  /*e930*/  LDL R0, [R1+0xbc8] ;  /* 0x000bc80001007983 */ /* 0x000ee40000100800 */
[----:B----4-:R-:W-:Y:S02]  /*e940*/  @P0 IMAD.MOV.U32 R12, RZ, RZ, R7 ;  /* 0x000000ffff0c0224 */ /* 0x010fe400078e0007 */
[----:B------:R-:W-:-:S05]  /*e950*/  @P0 IMAD.MOV.U32 R13, RZ, RZ, R8 ;  /* 0x000000ffff0d0224 */ /* 0x000fca00078e0008 */
[----:B------:R3:W4:Y:S04]  /*e960*/  @P0 LDG.E.U16 R24, [R12.64] ;  /* 0x000000060c180981 */ /* 0x000728000c1e1500 */
[----:B------:R-:W-:Y:S01]  /*e970*/  STL [R1+0x1264], R26 ;  /* 0x0012641a01007387 */ /* 0x000fe20000100800 */
[----:B------:R-:W4:Y:S02]  /*e980*/  LDL R9, [R1+0xc84] ;  /* 0x000c840001097983 */ /* 0x000f240000100800 */
[----:B------:R-:W4:Y:S01]  /*e990*/  LDL R6, [R1+0xc8c] ;  /* 0x000c8c0001067983 */ /* 0x000f220000100800 */
[----:B------:R-:W-:Y:S02]  /*e9a0*/  PRMT R23, RZ, 0x7610, R23 ;  /* 0x00007610ff177816 */ /* 0x000fe40000000017 */
[----:B------:R-:W-:Y:S01]  /*e9b0*/  ISETP.GT.AND P1, PT, R5, 0x3e, PT ;  /* 0x0000003e0500780c */ /* 0x000fe20003f24270 */
[----:B--2---:R-:W-:Y:S01]  /*e9c0*/  STL [R1+0x1268], R25 ;  /* 0x0012681901007387 */ /* 0x004fe20000100800 */
[----:B------:R-:W2:Y:S02]  /*e9d0*/  LDL R8, [R1+0xc78] ;  /* 0x000c780001087983 */ /* 0x000ea40000100800 */
[----:B------:R-:W2:Y:S02]  /*e9e0*/  LDL R7, [R1+0xc94] ;  /* 0x000c940001077983 */ /* 0x000ea40000100800 */
[----:B---3--:R-:W-:-:S02]  /*e9f0*/  @P0 IMAD.MOV.U32 R12, RZ, RZ, R0 ;  /* 0x000000ffff0c0224 */ /* 0x008fc400078e0000 */
[----:B------:R-:W-:-:S05]  /*ea00*/  @P0 IMAD.MOV.U32 R13, RZ, RZ, R3 ;  /* 0x000000ffff0d0224 */ /* 0x000fca00078e0003 */
[----:B------:R1:W3:Y:S04]  /*ea10*/  @P0 LDG.E.U16 R23, [R12.64] ;  /* 0x000000060c170981 */ /* 0x0002e8000c1e1500 */
[----:B----4-:R-:W-:Y:S01]  /*ea20*/  STL [R1+0x126c], R24 ;  /* 0x00126c1801007387 */ /* 0x010fe20000100800 */
[----:B------:R-:W4:Y:S02]  /*ea30*/  LDL R3, [R1+0xc90] ;  /* 0x000c900001037983 */ /* 0x000f240000100800 */
[----:B------:R-:W4:Y:S01]  /*ea40*/  LDL R0, [R1+0xca0] ;  /* 0x000ca00001007983 */ /* 0x000f220000100800 */
[----:B------:R-:W-:Y:S01]  /*ea50*/  PRMT R21, RZ, 0x7610, R21 ;  /* 0x00007610ff157816 */ /* 0x000fe20000000015 */
[----:B-1----:R-:W-:Y:S02]  /*ea60*/  @P1 IMAD.MOV.U32 R12, RZ, RZ, R6 ;  /* 0x000000ffff0c1224 */ /* 0x002fe400078e0006 */
[----:B------:R-:W-:-:S05]  /*ea70*/  @P1 IMAD.MOV.U32 R13, RZ, RZ, R9 ;  /* 0x000000ffff0d1224 */ /* 0x000fca00078e0009 */
[----:B------:R2:W4:Y:S01]  /*ea80*/  @P1 LDG.E.U16 R21, [R12.64] ;  /* 0x000000060c151981 */ /* 0x000522000c1e1500 */
[----:B------:R-:W-:Y:S02]  /*ea90*/  PRMT R19, RZ, 0x7610, R19 ;  /* 0x00007610ff137816 */ /* 0x000fe40000000013 */
[----:B------:R-:W-:Y:S01]  /*eaa0*/  PRMT R18, RZ, 0x7610, R18 ;  /* 0x00007610ff127816 */ /* 0x000fe20000000012 */
[----:B--2---:R-:W-:Y:S02]  /*eab0*/  @P1 IMAD.MOV.U32 R13, RZ, RZ, R8 ;  /* 0x000000ffff0d1224 */ /* 0x004fe400078e0008 */
[----:B------:R-:W-:-:S05]  /*eac0*/  @P1 IMAD.MOV.U32 R12, RZ, RZ, R7 ;  /* 0x000000ffff0c1224 */ /* 0x000fca00078e0007 */
[----:B------:R4:W2:Y:S04]  /*ead0*/  @P1 LDG.E.U16 R19, [R12.64] ;  /* 0x000000060c131981 */ /* 0x0008a8000c1e1500 */
[----:B---3--:R-:W-:Y:S01]  /*eae0*/  STL [R1+0x1270], R23 ;  /* 0x0012701701007387 */ /* 0x008fe20000100800 */
[----:B------:R-:W3:Y:S02]  /*eaf0*/  LDL R6, [R1+0xca8] ;  /* 0x000ca80001067983 */ /* 0x000ee40000100800 */
[----:B------:R-:W3:Y:S02]  /*eb00*/  LDL R22, [R1+0xc9c] ;  /* 0x000c9c0001167983 */ /* 0x000ee40000100800 */
[----:B----4-:R-:W-:Y:S02]  /*eb10*/  @P1 IMAD.MOV.U32 R13, RZ, RZ, R3 ;  /* 0x000000ffff0d1224 */ /* 0x010fe400078e0003 */
[----:B------:R-:W-:-:S05]  /*eb20*/  @P1 IMAD.MOV.U32 R12, RZ, RZ, R0 ;  /* 0x000000ffff0c1224 */ /* 0x000fca00078e0000 */
[----:B------:R3:W4:Y:S04]  /*eb30*/  @P1 LDG.E.U16 R18, [R12.64] ;  /* 0x000000060c121981 */ /* 0x000728000c1e1500 */
[----:B------:R-:W-:Y:S01]  /*eb40*/  STL [R1+0x12b0], R21 ;  /* 0x0012b01501007387 */ /* 0x000fe20000100800 */
[----:B------:R-:W4:Y:S02]  /*eb50*/  LDL R11, [R1+0xca4] ;  /* 0x000ca400010b7983 */ /* 0x000f240000100800 */
[----:B------:R-:W4:Y:S02]  /*eb60*/  LDL R10, [R1+0xcac] ;  /* 0x000cac00010a7983 */ /* 0x000f240000100800 */
[----:B------:R-:W4:Y:S01]  /*eb70*/  LDL R9, [R1+0xc98] ;  /* 0x000c980001097983 */ /* 0x000f220000100800 */
[----:B------:R-:W4:Y:S01]  /*eb80*/  LDL R8, [R1+0xcb4] ;  /* 0x000cb40001087983 */ /* 0x000f220000100800 */
[----:B------:R-:W-:-:S03]  /*eb90*/  ISETP.GT.AND P0, PT, R5, 0x3f, PT ;  /* 0x0000003f0500780c */ /* 0x000fc60003f04270 */
[----:B--2---:R-:W-:Y:S01]  /*eba0*/  STL [R1+0x12b4], R19 ;  /* 0x0012b41301007387 */ /* 0x004fe20000100800 */
[----:B------:R-:W2:Y:S02]  /*ebb0*/  LDL R7, [R1+0xcb0] ;  /* 0x000cb00001077983 */ /* 0x000ea40000100800 */
[----:B------:R-:W2:Y:S02]  /*ebc0*/  LDL R0, [R1+0xcc4] ;  /* 0x000cc40001007983 */ /* 0x000ea40000100800 */
[----:B------:R-:W2:Y:S01]  /*ebd0*/  LDL R3, [R1+0xce4] ;  /* 0x000ce40001037983 */ /* 0x000ea20000100800 */
[----:B------:R-:W2:Y:S01]  /*ebe0*/  LDL.LU R20, [R1+0x4c4] ;  /* 0x0004c40001147983 */ /* 0x000ea20000300800 */
[----:B---3--:R-:W-:-:S03]  /*ebf0*/  @P1 IMAD.MOV.U32 R12, RZ, RZ, R6 ;  /* 0x000000ffff0c1224 */ /* 0x008fc600078e0006 */
[----:B----4-:R-:W-:Y:S01]  /*ec00*/  STL [R1+0x12b8], R18 ;  /* 0x0012b81201007387 */ /* 0x010fe20000100800 */
[----:B------:R-:W3:Y:S01]  /*ec10*/  LDL R6, [R1+0xcc0] ;  /* 0x000cc00001067983 */ /* 0x000ee20000100800 */
[----:B------:R-:W-:Y:S01]  /*ec20*/  PRMT R17, RZ, 0x7610, R17 ;  /* 0x00007610ff117816 */ /* 0x000fe20000000011 */
[----:B------:R-:W-:Y:S01]  /*ec30*/  @P1 IMAD.MOV.U32 R13, RZ, RZ, R22 ;  /* 0x000000ffff0d1224 */ /* 0x000fe200078e0016 */
[----:B------:R-:W-:-:S04]  /*ec40*/  PRMT R4, RZ, 0x7610, R4 ;  /* 0x00007610ff047816 */ /* 0x000fc80000000004 */
[----:B------:R1:W4:Y:S01]  /*ec50*/  @P1 LDG.E.U16 R17, [R12.64] ;  /* 0x000000060c111981 */ /* 0x000322000c1e1500 */
[----:B------:R-:W-:Y:S01]  /*ec60*/  PRMT R14, RZ, 0x7610, R14 ;  /* 0x00007610ff0e7816 */ /* 0x000fe2000000000e */
[----:B-1----:R-:W-:Y:S02]  /*ec70*/  @P0 IMAD.MOV.U32 R12, RZ, RZ, R10 ;  /* 0x000000ffff0c0224 */ /* 0x002fe400078e000a */
[----:B------:R-:W-:-:S05]  /*ec80*/  @P0 IMAD.MOV.U32 R13, RZ, RZ, R11 ;  /* 0x000000ffff0d0224 */ /* 0x000fca00078e000b */
[----:B------:R1:W4:Y:S01]  /*ec90*/  @P0 LDG.E.U16 R4, [R12.64] ;  /* 0x000000060c040981 */ /* 0x000322000c1e1500 */
[----:B------:R-:W-:Y:S01]  /*eca0*/  PRMT R15, RZ, 0x7610, R15 ;  /* 0x00007610ff0f7816 */ /* 0x000fe2000000000f */
[----:B-1----:R-:W-:Y:S02]  /*ecb0*/  @P0 IMAD.MOV.U32 R12, RZ, RZ, R8 ;  /* 0x000000ffff0c0224 */ /* 0x002fe400078e0008 */
[----:B------:R-:W-:-:S05]  /*ecc0*/  @P0 IMAD.MOV.U32 R13, RZ, RZ, R9 ;  /* 0x000000ffff0d0224 */ /* 0x000fca00078e0009 */
[----:B------:R2:W4:Y:S01]  /*ecd0*/  @P0 LDG.E.U16 R14, [R12.64] ;  /* 0x000000060c0e0981 */ /* 0x000522000c1e1500 */
[----:B------:R-:W-:Y:S01]  /*ece0*/  PRMT R16, RZ, 0x7610, R16 ;  /* 0x00007610ff107816 */ /* 0x000fe20000000010 */
[----:B--2---:R-:W-:Y:S02]  /*ecf0*/  @P0 IMAD.MOV.U32 R13, RZ, RZ, R7 ;  /* 0x000000ffff0d0224 */ /* 0x004fe400078e0007 */
[----:B------:R-:W-:-:S05]  /*ed00*/  @P0 IMAD.MOV.U32 R12, RZ, RZ, R0 ;  /* 0x000000ffff0c0224 */ /* 0x000fca00078e0000 */
[----:B------:R1:W2:Y:S02]  /*ed10*/  @P0 LDG.E.U16 R15, [R12.64] ;  /* 0x000000060c0f0981 */ /* 0x0002a4000c1e1500 */
[----:B-1----:R-:W-:Y:S02]  /*ed20*/  @P0 IMAD.MOV.U32 R12, RZ, RZ, R3 ;  /* 0x000000ffff0c0224 */ /* 0x002fe400078e0003 */
[----:B---3--:R-:W-:-:S05]  /*ed30*/  @P0 IMAD.MOV.U32 R13, RZ, RZ, R6 ;  /* 0x000000ffff0d0224 */ /* 0x008fca00078e0006 */
[----:B------:R-:W3:Y:S04]  /*ed40*/  @P0 LDG.E.U16 R16, [R12.64] ;  /* 0x000000060c100981 */ /* 0x000ee8000c1e1500 */
[----:B0-----:R-:W0:Y:S04]  /*ed50*/  S2R R27, SR_TID.X ;  /* 0x00000000001b7919 */ /* 0x001e280000002100 */
[----:B----4-:R-:W-:Y:S04]  /*ed60*/  STL [R1+0x12bc], R17 ;  /* 0x0012bc1101007387 */ /* 0x010fe80000100800 */
[----:B------:R-:W1:Y:S01]  /*ed70*/  S2R R2, SR_TID.X ;  /* 0x0000000000027919 */ /* 0x000e620000002100 */
[----:B------:R-:W-:Y:S06]  /*ed80*/  BAR.SYNC.DEFER_BLOCKING 0x0 ;  /* 0x0000000000007b1d */ /* 0x000fec0000010000 */
[----:B------:R-:W-:Y:S01]  /*ed90*/  STL [R1+0x1274], R4 ;  /* 0x0012740401007387 */ /* 0x000fe20000100800 */
[----:B0-----:R-:W-:-:S03]  /*eda0*/  LOP3.LUT R0, R27, 0x3f, RZ, 0xc0, !PT ;  /* 0x0000003f1b007812 */ /* 0x001fc600078ec0ff */
[----:B------:R-:W-:Y:S01]  /*edb0*/  STL [R1+0x1278], R14 ;  /* 0x0012780e01007387 */ /* 0x000fe20000100800 */
[----:B------:R-:W-:-:S03]  /*edc0*/  ISETP.GE.AND P0, PT, R0, R5, PT ;  /* 0x000000050000720c */ /* 0x000fc60003f06270 */
[----:B--2---:R-:W-:Y:S01]  /*edd0*/  STL [R1+0x127c], R15 ;  /* 0x00127c0f01007387 */ /* 0x004fe20000100800 */
[----:B------:R-:W-:Y:S02]  /*ede0*/  STL [R1+0x12d8], R27 ;  /* 0x0012d81b01007387 */ /* 0x000fe40000100800 */
[----:B------:R-:W2:Y:S02]  /*edf0*/  LDL.LU R22, [R1+0x4c0] ;  /* 0x0004c00001167983 */ /* 0x000ea40000300800 */
[----:B------:R-:W-:Y:S01]  /*ee00*/  STL [R1+0x12c4], R12 ;  /* 0x0012c40c01007387 */ /* 0x000fe20000100800 */
[----:B------:R-:W-:Y:S04]  /*ee10*/  STL [R1+0x12c0], R13 ;  /* 0x0012c00d01007387 */ /* 0x000fe80000100800 */
[----:B---3--:R-:W-:Y:S01]  /*ee20*/  STL [R1+0x1280], R16 ;  /* 0x0012801001007387 */ /* 0x008fe20000100800 */
[----:B------:R-:W-:Y:S02]  /*ee30*/  STL [R1+0x12dc], R5 ;  /* 0x0012dc0501007387 */ /* 0x000fe40000100800 */
[----:B------:R0:W-:Y:S02]  /*ee40*/  STL [R1+0x1284], R0 ;  /* 0x0012840001007387 */ /* 0x0001e40000100800 */
[----:B0-----:R-:W3:Y:S04]  /*ee50*/  LDL.LU R0, [R1+0x444] ;  /* 0x0004440001007983 */ /* 0x001ee80000300800 */
[----:B---3--:R0:W-:Y:S04]  /*ee60*/  STL [R1+0x12e4], R0 ;  /* 0x0012e40001007387 */ /* 0x0081e80000100800 */
[----:B0-----:R-:W3:Y:S01]  /*ee70*/  LDL.LU R0, [R1+0x4b8] ;  /* 0x0004b80001007983 */ /* 0x001ee20000300800 */
[----:B-1----:R-:W-:-:S05]  /*ee80*/  LOP3.LUT R2, R2, 0x7f, RZ, 0xc0, !PT ;  /* 0x0000007f02027812 */ /* 0x002fca00078ec0ff */
[----:B------:R-:W-:Y:S01]  /*ee90*/  IMAD.SHL.U32 R2, R2, 0x2, RZ ;  /* 0x0000000202027824 */ /* 0x000fe200078e00ff */
[----:B---3--:R0:W-:Y:S04]  /*eea0*/  STL [R1+0x12e8], R0 ;  /* 0x0012e80001007387 */ /* 0x0081e80000100800 */
[----:B0-----:R-:W3:Y:S01]  /*eeb0*/  LDL.LU R0, [R1+0x4bc] ;  /* 0x0004bc0001007983 */ /* 0x001ee20000300800 */
[----:B------:R-:W4:Y:S02]  /*eec0*/  LDL.LU R5, [R1+0x440] ;  /* 0x0004400001057983 */ /* 0x000f240000300800 */
[----:B------:R-:W4:Y:S02]  /*eed0*/  LDL.LU R16, [R1+0x43c] ;  /* 0x00043c0001107983 */ /* 0x000f240000300800 */
[----:B------:R-:W4:Y:S01]  /*eee0*/  LDL.LU R13, [R1+0x438] ;  /* 0x00043800010d7983 */ /* 0x000f220000300800 */
[----:B------:R-:W4:Y:S01]  /*eef0*/  LDL.LU R12, [R1+0x3c4] ;  /* 0x0003c400010c7983 */ /* 0x000f220000300800 */
        /* <DEDUP_REMOVED lines=19> */
[----:B------:R-:W4:Y:S04]  /*f030*/  LDL.LU R9, [R1+0x78] ;  /* 0x0000780001097983 */ /* 0x000f280000300800 */
[----:B------:R0:W-:Y:S01]  /*f040*/  STS.U16 [R2], R20 ;  /* 0x0000001402007388 */ /* 0x0001e20000000400 */
[----:B------:R-:W4:Y:S03]  /*f050*/  LDL.LU R11, [R1+0x74] ;  /* 0x00007400010b7983 */ /* 0x000f260000300800 */
[----:B--2---:R1:W-:Y:S04]  /*f060*/  STS.U16 [R2+0x100], R22 ;  /* 0x0001001602007388 */ /* 0x0043e80000000400 */
[----:B0-----:R-:W2:Y:S01]  /*f070*/  LDL.LU R20, [R1+0x70] ;  /* 0x0000700001147983 */ /* 0x001ea20000300800 */
[----:B-1----:R-:W2:Y:S03]  /*f080*/  LDL.LU R22, [R1+0x6c] ;  /* 0x00006c0001167983 */ /* 0x002ea60000300800 */
[----:B---3--:R0:W-:Y:S04]  /*f090*/  STS.U16 [R2+0x200], R0 ;  /* 0x0002000002007388 */ /* 0x0081e80000000400 */
[----:B0-----:R-:W3:Y:S04]  /*f0a0*/  LDL.LU R0, [R1+0x12e8] ;  /* 0x0012e80001007983 */ /* 0x001ee80000300800 */
[----:B----4-:R-:W-:Y:S04]  /*f0b0*/  STS.U16 [R2+0x2100], R5 ;  /* 0x0021000502007388 */ /* 0x010fe80000000400 */
[----:B--2---:R-:W-:Y:S04]  /*f0c0*/  STS.U16 [R2+0xe200], R20 ;  /* 0x00e2001402007388 */ /* 0x004fe80000000400 */
[----:B---3--:R0:W-:Y:S04]  /*f0d0*/  STS.U16 [R2+0x300], R0 ;  /* 0x0003000002007388 */ /* 0x0081e80000000400 */
[----:B0-----:R-:W2:Y:S01]  /*f0e0*/  LDL.LU R0, [R1+0x12e4] ;  /* 0x0012e40001007983 */ /* 0x001ea20000300800 */
[----:B------:R-:W3:Y:S02]  /*f0f0*/  LDL.LU R20, [R1+0x4b4] ;  /* 0x0004b40001147983 */ /* 0x000ee40000300800 */
[----:B------:R-:W4:Y:S01]  /*f100*/  LDL.LU R5, [R1+0x4ac] ;  /* 0x0004ac0001057983 */ /* 0x000f220000300800 */
[----:B------:R0:W-:Y:S04]  /*f110*/  STS.U16 [R2+0xc100], R10 ;  /* 0x00c1000a02007388 */ /* 0x0001e80000000400 */
[----:B0-----:R-:W0:Y:S04]  /*f120*/  S2R R10, SR_TID.X ;  /* 0x00000000000a7919 */ /* 0x001e280000002100 */
[----:B------:R-:W-:Y:S04]  /*f130*/  STS.U16 [R2+0x2200], R16 ;  /* 0x0022001002007388 */ /* 0x000fe80000000400 */
[----:B------:R-:W-:Y:S04]  /*f140*/  STS.U16 [R2+0x2300], R13 ;  /* 0x0023000d02007388 */ /* 0x000fe80000000400 */
[----:B------:R-:W-:Y:S04]  /*f150*/  STS.U16 [R2+0x4000], R12 ;  /* 0x0040000c02007388 */ /* 0x000fe80000000400 */
[----:B------:R-:W-:Y:S04]  /*f160*/  STS.U16 [R2+0xe000], R9 ;  /* 0x00e0000902007388 */ /* 0x000fe80000000400 */
[----:B------:R-:W-:Y:S04]  /*f170*/  STS.U16 [R2+0x4100], R27 ;  /* 0x0041001b02007388 */ /* 0x000fe80000000400 */
[----:B------:R-:W-:Y:S04]  /*f180*/  STS.U16 [R2+0xe300], R22 ;  /* 0x00e3001602007388 */ /* 0x000fe80000000400 */
[----:B------:R-:W-:Y:S04]  /*f190*/  STS.U16 [R2+0x4200], R15 ;  /* 0x0042000f02007388 */ /* 0x000fe80000000400 */
[----:B----4-:R1:W-:Y:S04]  /*f1a0*/  STL [R1+0x12e0], R5 ;  /* 0x0012e00501007387 */ /* 0x0103e80000100800 */
[----:B-1----:R-:W4:Y:S04]  /*f1b0*/  LDL.LU R5, [R1+0x4b0] ;  /* 0x0004b00001057983 */ /* 0x002f280000300800 */
[----:B--2---:R1:W-:Y:S01]  /*f1c0*/  STS.U16 [R2+0x2000], R0 ;  /* 0x0020000002007388 */ /* 0x0043e20000000400 */
[----:B0-----:R-:W-:-:S03]  /*f1d0*/  LOP3.LUT R9, R10, 0x7f, RZ, 0xc0, !PT ;  /* 0x0000007f0a097812 */ /* 0x001fc600078ec0ff */
[----:B------:R0:W-:Y:S04]  /*f1e0*/  STS.U16 [R2+0x4300], R14 ;  /* 0x0043000e02007388 */ /* 0x0001e80000000400 */
[----:B-1----:R-:W2:Y:S01]  /*f1f0*/  LDL.LU R0, [R1+0x4a8] ;  /* 0x0004a80001007983 */ /* 0x002ea20000300800 */
[----:B------:R-:W2:Y:S02]  /*f200*/  LDL.LU R16, [R1+0x434] ;  /* 0x0004340001107983 */ /* 0x000ea40000300800 */
[----:B------:R-:W2:Y:S02]  /*f210*/  LDL.LU R13, [R1+0x430] ;  /* 0x00043000010d7983 */ /* 0x000ea40000300800 */
[----:B------:R-:W2:Y:S01]  /*f220*/  LDL.LU R12, [R1+0x42c] ;  /* 0x00042c00010c7983 */ /* 0x000ea20000300800 */
[----:B------:R-:W2:Y:S01]  /*f230*/  LDL.LU R10, [R1+0x428] ;  /* 0x00042800010a7983 */ /* 0x000ea20000300800 */
[----:B------:R-:W2:Y:S02]  /*f240*/  LDL.LU R27, [R1+0x3b4] ;  /* 0x0003b400011b7983 */ /* 0x000ea40000300800 */
[----:B------:R-:W2:Y:S02]  /*f250*/  LDL.LU R22, [R1+0x3b0] ;  /* 0x0003b00001167983 */ /* 0x000ea40000300800 */
[----:B------:R-:W2:Y:S01]  /*f260*/  LDL.LU R15, [R1+0x3ac] ;  /* 0x0003ac00010f7983 */ /* 0x000ea20000300800 */
[----:B------:R1:W-:Y:S04]  /*f270*/  STS.U16 [R2+0x6000], R4 ;  /* 0x0060000402007388 */ /* 0x0003e80000000400 */
[----:B0-----:R-:W2:Y:S04]  /*f280*/  LDL.LU R14, [R1+0x3a8] ;  /* 0x0003a800010e7983 */ /* 0x001ea80000300800 */
[----:B------:R0:W-:Y:S04]  /*f290*/  STS.U16 [R2+0x6100], R17 ;  /* 0x0061001102007388 */ /* 0x0001e80000000400 */
[----:B------:R0:W-:Y:S04]  /*f2a0*/  STS.U16 [R2+0x6200], R18 ;  /* 0x0062001202007388 */ /* 0x0001e80000000400 */
[----:B------:R3:W-:Y:S04]  /*f2b0*/  STS.U16 [R2+0x6300], R19 ;  /* 0x0063001302007388 */ /* 0x0007e80000000400 */
[----:B------:R3:W-:Y:S04]  /*f2c0*/  STS.U16 [R2+0x8000], R21 ;  /* 0x0080001502007388 */ /* 0x0007e80000000400 */
[----:B------:R3:W-:Y:S04]  /*f2d0*/  STS.U16 [R2+0x8100], R23 ;  /* 0x0081001702007388 */ /* 0x0007e80000000400 */
[----:B-1----:R-:W2:Y:S01]  /*f2e0*/  LDL.LU R4, [R1+0x334] ;  /* 0x0003340001047983 */ /* 0x002ea20000300800 */
[----:B0-----:R-:W2:Y:S02]  /*f2f0*/  LDL.LU R17, [R1+0x330] ;  /* 0x0003300001117983 */ /* 0x001ea40000300800 */
[----:B------:R-:W2:Y:S01]  /*f300*/  LDL.LU R18, [R1+0x32c] ;  /* 0x00032c0001127983 */ /* 0x000ea20000300800 */
[----:B------:R0:W-:Y:S04]  /*f310*/  STS.U16 [R2+0x8200], R24 ;  /* 0x0082001802007388 */ /* 0x0001e80000000400 */
[----:B---3--:R-:W3:Y:S04]  /*f320*/  LDL.LU R19, [R1+0x328] ;  /* 0x0003280001137983 */ /* 0x008ee80000300800 */
[----:B------:R1:W-:Y:S04]  /*f330*/  STS.U16 [R2+0x8300], R25 ;  /* 0x0083001902007388 */ /* 0x0003e80000000400 */
[----:B------:R0:W-:Y:S04]  /*f340*/  STS.U16 [R2+0xa000], R26 ;  /* 0x00a0001a02007388 */ /* 0x0001e80000000400 */
[----:B------:R1:W-:Y:S04]  /*f350*/  STS.U16 [R2+0xa100], R29 ;  /* 0x00a1001d02007388 */ /* 0x0003e80000000400 */
[----:B------:R1:W-:Y:S04]  /*f360*/  STS.U16 [R2+0xa200], R3 ;  /* 0x00a2000302007388 */ /* 0x0003e80000000400 */
[----:B------:R1:W-:Y:S04]  /*f370*/  STS.U16 [R2+0xa300], R28 ;  /* 0x00a3001c02007388 */ /* 0x0003e80000000400 */
[----:B------:R1:W-:Y:S04]  /*f380*/  STS.U16 [R2+0xc000], R6 ;  /* 0x00c0000602007388 */ /* 0x0003e80000000400 */
[----:B------:R-:W-:Y:S04]  /*f390*/  STS.U16 [R2+0xc200], R7 ;  /* 0x00c2000702007388 */ /* 0x000fe80000000400 */
[----:B------:R-:W-:Y:S04]  /*f3a0*/  STS.U16 [R2+0xc300], R8 ;  /* 0x00c3000802007388 */ /* 0x000fe80000000400 */
[----:B------:R1:W-:Y:S01]  /*f3b0*/  STS.U16 [R2+0xe100], R11 ;  /* 0x00e1000b02007388 */ /* 0x0003e20000000400 */
[----:B------:R-:W2:Y:S02]  /*f3c0*/  LDL.LU R21, [R1+0x2b4] ;  /* 0x0002b40001157983 */ /* 0x000ea40000300800 */
[----:B------:R-:W2:Y:S02]  /*f3d0*/  LDL.LU R23, [R1+0x2b0] ;  /* 0x0002b00001177983 */ /* 0x000ea40000300800 */
[----:B0-----:R-:W2:Y:S01]  /*f3e0*/  LDL.LU R24, [R1+0x2ac] ;  /* 0x0002ac0001187983 */ /* 0x001ea20000300800 */
[----:B-1----:R-:W2:Y:S01]  /*f3f0*/  LDL.LU R25, [R1+0x2a8] ;  /* 0x0002a80001197983 */ /* 0x002ea20000300800 */
[----:B------:R-:W2:Y:S02]  /*f400*/  LDL.LU R26, [R1+0x234] ;  /* 0x00023400011a7983 */ /* 0x000ea40000300800 */
[----:B------:R-:W2:Y:S02]  /*f410*/  LDL.LU R29, [R1+0x230] ;  /* 0x00023000011d7983 */ /* 0x000ea40000300800 */
[----:B------:R-:W2:Y:S01]  /*f420*/  LDL.LU R3, [R1+0x22c] ;  /* 0x00022c0001037983 */ /* 0x000ea20000300800 */
[----:B------:R-:W2:Y:S01]  /*f430*/  LDL.LU R28, [R1+0x228] ;  /* 0x00022800011c7983 */ /* 0x000ea20000300800 */
[----:B------:R-:W2:Y:S02]  /*f440*/  LDL.LU R6, [R1+0xb8] ;  /* 0x0000b80001067983 */ /* 0x000ea40000300800 */
[----:B------:R-:W-:-:S02]  /*f450*/  IMAD.SHL.U32 R2, R9, 0x2, RZ ;  /* 0x0000000209027824 */ /* 0x000fc400078e00ff */
[----:B------:R-:W2:Y:S01]  /*f460*/  LDL.LU R7, [R1+0xb4] ;  /* 0x0000b40001077983 */ /* 0x000ea20000300800 */
[----:B------:R-:W2:Y:S01]  /*f470*/  LDL.LU R8, [R1+0xb0] ;  /* 0x0000b00001087983 */ /* 0x000ea20000300800 */
[----:B------:R-:W2:Y:S01]  /*f480*/  LDL.LU R11, [R1+0xac] ;  /* 0x0000ac00010b7983 */ /* 0x000ea20000300800 */
[----:B------:R-:W-:-:S05]  /*f490*/  LOP3.LUT R2, R2, 0x10, RZ, 0x3c, !PT ;  /* 0x0000001002027812 */ /* 0x000fca00078e3cff */
[----:B------:R0:W-:Y:S04]  /*f4a0*/  STS.U16 [R2+0x400], R20 ;  /* 0x0004001402007388 */ /* 0x0001e80000000400 */
[----:B0-----:R-:W2:Y:S04]  /*f4b0*/  LDL.LU R20, [R1+0x64] ;  /* 0x0000640001147983 */ /* 0x001ea80000300800 */
[----:B----4-:R0:W-:Y:S04]  /*f4c0*/  STS.U16 [R2+0x500], R5 ;  /* 0x0005000502007388 */ /* 0x0101e80000000400 */
[----:B0-----:R-:W4:Y:S04]  /*f4d0*/  LDL.LU R5, [R1+0x12e0] ;  /* 0x0012e00001057983 */ /* 0x001f280000300800 */
[----:B----4-:R0:W-:Y:S01]  /*f4e0*/  STS.U16 [R2+0x600], R5 ;  /* 0x0006000502007388 */ /* 0x0101e20000000400 */
[----:B--2---:R-:W-:Y:S02]  /*f4f0*/  STS.U16 [R2+0x700], R0 ;  /* 0x0007000002007388 */ /* 0x004fe40000000400 */
[----:B------:R-:W-:Y:S02]  /*f500*/  STS.U16 [R2+0x2400], R16 ;  /* 0x0024001002007388 */ /* 0x000fe40000000400 */
[----:B------:R-:W-:Y:S01]  /*f510*/  STS.U16 [R2+0x2500], R13 ;  /* 0x0025000d02007388 */ /* 0x000fe20000000400 */
[----:B------:R-:W-:Y:S01]  /*f520*/  STS.U16 [R2+0x2600], R12 ;  /* 0x0026000c02007388 */ /* 0x000fe20000000400 */
[----:B------:R1:W-:Y:S03]  /*f530*/  STS.U16 [R2+0x2700], R10 ;  /* 0x0027000a02007388 */ /* 0x0003e60000000400 */
[----:B0-----:R-:W2:Y:S04]  /*f540*/  LDL.LU R5, [R1+0x12dc] ;  /* 0x0012dc0001057983 */ /* 0x001ea80000300800 */
[----:B-1----:R-:W4:Y:S01]  /*f550*/  LDL.LU R10, [R1+0x60] ;  /* 0x00006000010a7983 */ /* 0x002f220000300800 */
[----:B------:R-:W-:Y:S02]  /*f560*/  STS.U16 [R2+0x4400], R27 ;  /* 0x0044001b02007388 */ /* 0x000fe40000000400 */
[----:B------:R0:W-:Y:S02]  /*f570*/  STS.U16 [R2+0x4500], R22 ;  /* 0x0045001602007388 */ /* 0x0001e40000000400 */
[----:B------:R-:W-:Y:S01]  /*f580*/  STS.U16 [R2+0x4600], R15 ;  /* 0x0046000f02007388 */ /* 0x000fe20000000400 */
[----:B------:R-:W-:Y:S01]  /*f590*/  STS.U16 [R2+0x4700], R14 ;  /* 0x0047000e02007388 */ /* 0x000fe20000000400 */
[----:B------:R-:W-:Y:S02]  /*f5a0*/  STS.U16 [R2+0x6400], R4 ;  /* 0x0064000402007388 */ /* 0x000fe40000000400 */
[----:B------:R-:W-:Y:S02]  /*f5b0*/  STS.U16 [R2+0x6500], R17 ;  /* 0x0065001102007388 */ /* 0x000fe40000000400 */
[----:B------:R-:W-:Y:S01]  /*f5c0*/  STS.U16 [R2+0x6600], R18 ;  /* 0x0066001202007388 */ /* 0x000fe20000000400 */
[----:B---3--:R-:W-:Y:S01]  /*f5d0*/  STS.U16 [R2+0x6700], R19 ;  /* 0x0067001302007388 */ /* 0x008fe20000000400 */
[----:B------:R-:W-:Y:S02]  /*f5e0*/  STS.U16 [R2+0x8400], R21 ;  /* 0x0084001502007388 */ /* 0x000fe40000000400 */
[----:B------:R-:W-:Y:S02]  /*f5f0*/  STS.U16 [R2+0x8500], R23 ;  /* 0x0085001702007388 */ /* 0x000fe40000000400 */
[----:B------:R-:W-:Y:S01]  /*f600*/  STS.U16 [R2+0x8600], R24 ;  /* 0x0086001802007388 */ /* 0x000fe20000000400 */
[----:B------:R-:W-:Y:S01]  /*f610*/  STS.U16 [R2+0x8700], R25 ;  /* 0x0087001902007388 */ /* 0x000fe20000000400 */
[----:B------:R-:W-:Y:S02]  /*f620*/  STS.U16 [R2+0xa400], R26 ;  /* 0x00a4001a02007388 */ /* 0x000fe40000000400 */
[----:B------:R-:W-:Y:S02]  /*f630*/  STS.U16 [R2+0xa500], R29 ;  /* 0x00a5001d02007388 */ /* 0x000fe40000000400 */
[----:B------:R1:W-:Y:S01]  /*f640*/  STS.U16 [R2+0xa600], R3 ;  /* 0x00a6000302007388 */ /* 0x0003e20000000400 */
[----:B------:R-:W-:Y:S01]  /*f650*/  STS.U16 [R2+0xa700], R28 ;  /* 0x00a7001c02007388 */ /* 0x000fe20000000400 */
[----:B------:R-:W-:Y:S02]  /*f660*/  STS.U16 [R2+0xc400], R6 ;  /* 0x00c4000602007388 */ /* 0x000fe40000000400 */
[----:B------:R-:W-:Y:S01]  /*f670*/  STS.U16 [R2+0xc500], R7 ;  /* 0x00c5000702007388 */ /* 0x000fe20000000400 */
[----:B0-----:R-:W3:Y:S01]  /*f680*/  LDL.LU R22, [R1+0x3c] ;  /* 0x00003c0001167983 */ /* 0x001ee20000300800 */
[----:B------:R0:W-:Y:S02]  /*f690*/  STS.U16 [R2+0xc600], R8 ;  /* 0x00c6000802007388 */ /* 0x0001e40000000400 */
[----:B------:R0:W-:Y:S02]  /*f6a0*/  STS.U16 [R2+0xc700], R11 ;  /* 0x00c7000b02007388 */ /* 0x0001e40000000400 */
[----:B------:R0:W-:Y:S02]  /*f6b0*/  STS.U16 [R2+0xe400], R20 ;  /* 0x00e4001402007388 */ /* 0x0001e40000000400 */
[----:B-1----:R-:W-:Y:S01]  /*f6c0*/  IMAD.SHL.U32 R3, R9, 0x2, RZ ;  /* 0x0000000209037824 */ /* 0x002fe200078e00ff */
[----:B0-----:R-:W2:Y:S01]  /*f6d0*/  LDL.LU R8, [R1+0x38] ;  /* 0x0000380001087983 */ /* 0x001ea20000300800 */
[----:B------:R-:W2:Y:S02]  /*f6e0*/  LDL.LU R11, [R1+0x4a4] ;  /* 0x0004a400010b7983 */ /* 0x000ea40000300800 */
[----:B------:R-:W2:Y:S02]  /*f6f0*/  LDL.LU R20, [R1+0x4a0] ;  /* 0x0004a00001147983 */ /* 0x000ea40000300800 */
[----:B------:R-:W2:Y:S01]  /*f700*/  LDL.LU R0, [R1+0x49c] ;  /* 0x00049c0001007983 */ /* 0x000ea20000300800 */
[----:B------:R-:W2:Y:S01]  /*f710*/  LDL.LU R16, [R1+0x498] ;  /* 0x0004980001107983 */ /* 0x000ea20000300800 */
[----:B------:R-:W2:Y:S02]  /*f720*/  LDL.LU R9, [R1+0x424] ;  /* 0x0004240001097983 */ /* 0x000ea40000300800 */
[----:B------:R-:W2:Y:S01]  /*f730*/  LDL.LU R13, [R1+0x420] ;  /* 0x00042000010d7983 */ /* 0x000ea20000300800 */
[----:B----4-:R0:W-:Y:S04]  /*f740*/  STS.U16 [R2+0xe500], R10 ;  /* 0x00e5000a02007388 */ /* 0x0101e80000000400 */
[----:B0-----:R-:W4:Y:S01]  /*f750*/  LDL.LU R10, [R1+0x41c] ;  /* 0x00041c00010a7983 */ /* 0x001f220000300800 */
        /* <DEDUP_REMOVED lines=12> */
[----:B------:R-:W-:Y:S01]  /*f820*/  LOP3.LUT R3, R3, 0x20, RZ, 0x3c, !PT ;  /* 0x0000002003037812 */ /* 0x000fe200078e3cff */
[----:B------:R-:W4:Y:S02]  /*f830*/  LDL.LU R26, [R1+0x298] ;  /* 0x00029800011a7983 */ /* 0x000f240000300800 */
[----:B------:R-:W4:Y:S01]  /*f840*/  LDL.LU R29, [R1+0x224] ;  /* 0x00022400011d7983 */ /* 0x000f220000300800 */
[----:B------:R-:W4:Y:S04]  /*f850*/  LDL.LU R28, [R1+0x220] ;  /* 0x00022000011c7983 */ /* 0x000f280000300800 */
[----:B---3--:R0:W-:Y:S01]  /*f860*/  STS.U16 [R2+0xe600], R22 ;  /* 0x00e6001602007388 */ /* 0x0081e20000000400 */
[----:B------:R-:W3:Y:S02]  /*f870*/  LDL.LU R6, [R1+0x21c] ;  /* 0x00021c0001067983 */ /* 0x000ee40000300800 */
[----:B------:R-:W3:Y:S02]  /*f880*/  LDL.LU R7, [R1+0x218] ;  /* 0x0002180001077983 */ /* 0x000ee40000300800 */
[----:B--2---:R1:W-:Y:S01]  /*f890*/  STS.U16 [R2+0xe700], R8 ;  /* 0x00e7000802007388 */ /* 0x0043e20000000400 */
[----:B------:R2:W-:Y:S01]  /*f8a0*/  STS.U16 [R3+0x800], R11 ;  /* 0x0008000b03007388 */ /* 0x0005e20000000400 */
[----:B------:R2:W-:Y:S02]  /*f8b0*/  STS.U16 [R3+0x900], R20 ;  /* 0x0009001403007388 */ /* 0x0005e40000000400 */
[----:B------:R-:W-:Y:S02]  /*f8c0*/  STS.U16 [R3+0xa00], R0 ;  /* 0x000a000003007388 */ /* 0x000fe40000000400 */
[----:B------:R-:W-:Y:S01]  /*f8d0*/  STS.U16 [R3+0xb00], R16 ;  /* 0x000b001003007388 */ /* 0x000fe20000000400 */
[----:B0-----:R-:W3:Y:S04]  /*f8e0*/  LDL.LU R22, [R1+0xa8] ;  /* 0x0000a80001167983 */ /* 0x001ee80000300800 */
[----:B-1----:R-:W3:Y:S04]  /*f8f0*/  LDL.LU R8, [R1+0xa4] ;  /* 0x0000a40001087983 */ /* 0x002ee80000300800 */
[----:B------:R0:W-:Y:S04]  /*f900*/  STS.U16 [R3+0x2800], R9 ;  /* 0x0028000903007388 */ /* 0x0001e80000000400 */
[----:B--2---:R-:W2:Y:S01]  /*f910*/  LDL.LU R11, [R1+0xa0] ;  /* 0x0000a000010b7983 */ /* 0x004ea20000300800 */
[----:B------:R-:W2:Y:S02]  /*f920*/  LDL.LU R20, [R1+0x9c] ;  /* 0x00009c0001147983 */ /* 0x000ea40000300800 */
[----:B------:R-:W-:Y:S01]  /*f930*/  STS.U16 [R3+0x2900], R13 ;  /* 0x0029000d03007388 */ /* 0x000fe20000000400 */
[----:B0-----:R-:W2:Y:S04]  /*f940*/  LDL.LU R9, [R1+0x30] ;  /* 0x0000300001097983 */ /* 0x001ea80000300800 */
[----:B----4-:R0:W-:Y:S04]  /*f950*/  STS.U16 [R3+0x2a00], R10 ;  /* 0x002a000a03007388 */ /* 0x0101e80000000400 */
[----:B0-----:R-:W4:Y:S01]  /*f960*/  LDL.LU R10, [R1+0x2c] ;  /* 0x00002c00010a7983 */ /* 0x001f220000300800 */
[----:B------:R-:W-:Y:S02]  /*f970*/  STS.U16 [R3+0x2b00], R12 ;  /* 0x002b000c03007388 */ /* 0x000fe40000000400 */
[----:B------:R-:W-:Y:S02]  /*f980*/  STS.U16 [R3+0x4800], R27 ;  /* 0x0048001b03007388 */ /* 0x000fe40000000400 */
[----:B------:R-:W-:Y:S01]  /*f990*/  STS.U16 [R3+0x4900], R15 ;  /* 0x0049000f03007388 */ /* 0x000fe20000000400 */
[----:B------:R-:W-:Y:S01]  /*f9a0*/  STS.U16 [R3+0x4a00], R14 ;  /* 0x004a000e03007388 */ /* 0x000fe20000000400 */
        /* <DEDUP_REMOVED lines=10> */
[----:B------:R0:W-:Y:S01]  /*fa50*/  STS.U16 [R3+0xa900], R28 ;  /* 0x00a9001c03007388 */ /* 0x0001e20000000400 */
[----:B---3--:R1:W-:Y:S01]  /*fa60*/  STS.U16 [R3+0xaa00], R6 ;  /* 0x00aa000603007388 */ /* 0x0083e20000000400 */
[----:B------:R3:W-:Y:S02]  /*fa70*/  STS.U16 [R3+0xab00], R7 ;  /* 0x00ab000703007388 */ /* 0x0007e40000000400 */
[----:B------:R-:W-:Y:S02]  /*fa80*/  STS.U16 [R3+0xc800], R22 ;  /* 0x00c8001603007388 */ /* 0x000fe40000000400 */
[----:B------:R-:W-:Y:S01]  /*fa90*/  STS.U16 [R3+0xc900], R8 ;  /* 0x00c9000803007388 */ /* 0x000fe20000000400 */
[----:B--2---:R2:W-:Y:S04]  /*faa0*/  STS.U16 [R3+0xca00], R11 ;  /* 0x00ca000b03007388 */ /* 0x0045e80000000400 */
[----:B0-----:R-:W4:Y:S01]  /*fab0*/  LDL.LU R28, [R1+0x28] ;  /* 0x00002800011c7983 */ /* 0x001f220000300800 */
[----:B-1----:R-:W4:Y:S02]  /*fac0*/  LDL.LU R6, [R1+0x24] ;  /* 0x0000240001067983 */ /* 0x002f240000300800 */
[----:B---3--:R-:W3:Y:S02]  /*fad0*/  LDL.LU R7, [R1+0x494] ;  /* 0x0004940001077983 */ /* 0x008ee40000300800 */
[----:B------:R0:W-:Y:S01]  /*fae0*/  STS.U16 [R3+0xcb00], R20 ;  /* 0x00cb001403007388 */ /* 0x0001e20000000400 */
[----:B--2---:R-:W2:Y:S04]  /*faf0*/  LDL.LU R11, [R1+0x490] ;  /* 0x00049000010b7983 */ /* 0x004ea80000300800 */
[----:B------:R-:W-:Y:S04]  /*fb00*/  STS.U16 [R3+0xe800], R9 ;  /* 0x00e8000903007388 */ /* 0x000fe80000000400 */
[----:B0-----:R-:W2:Y:S01]  /*fb10*/  LDL.LU R20, [R1+0x48c] ;  /* 0x00048c0001147983 */ /* 0x001ea20000300800 */
[----:B------:R-:W2:Y:S03]  /*fb20*/  LDL.LU R27, [R1+0x488] ;  /* 0x00048800011b7983 */ /* 0x000ea60000300800 */
[----:B------:R-:W0:Y:S04]  /*fb30*/  S2R R22, SR_TID.X ;  /* 0x0000000000167919 */ /* 0x000e280000002100 */
[----:B----4-:R1:W-:Y:S04]  /*fb40*/  STS.U16 [R3+0xe900], R10 ;  /* 0x00e9000a03007388 */ /* 0x0103e80000000400 */
[----:B-1----:R-:W4:Y:S01]  /*fb50*/  LDL.LU R10, [R1+0x414] ;  /* 0x00041400010a7983 */ /* 0x002f220000300800 */
        /* <DEDUP_REMOVED lines=16> */
[----:B------:R-:W4:Y:S01]  /*fc60*/  LDL.LU R9, [R1+0x20c] ;  /* 0x00020c0001097983 */ /* 0x000f220000300800 */
[----:B0-----:R-:W-:-:S02]  /*fc70*/  LOP3.LUT R22, R22, 0x7f, RZ, 0xc0, !PT ;  /* 0x0000007f16167812 */ /* 0x001fc400078ec0ff */
[----:B------:R-:W-:Y:S01]  /*fc80*/  STS.U16 [R3+0xea00], R28 ;  /* 0x00ea001c03007388 */ /* 0x000fe20000000400 */
[----:B------:R-:W4:Y:S02]  /*fc90*/  LDL.LU R29, [R1+0x204] ;  /* 0x00020400011d7983 */ /* 0x000f240000300800 */
[C---:B------:R-:W-:Y:S01]  /*fca0*/  IMAD.SHL.U32 R23, R22.reuse, 0x2, RZ ;  /* 0x0000000216177824 */ /* 0x040fe200078e00ff */
[----:B------:R0:W-:Y:S04]  /*fcb0*/  STS.U16 [R3+0xeb00], R6 ;  /* 0x00eb000603007388 */ /* 0x0001e80000000400 */
[----:B------:R-:W-:Y:S01]  /*fcc0*/  LOP3.LUT R23, R23, 0x30, RZ, 0x3c, !PT ;  /* 0x0000003017177812 */ /* 0x000fe200078e3cff */
[----:B0-----:R-:W4:Y:S01]  /*fcd0*/  LDL.LU R3, [R1+0x1dc] ;  /* 0x0001dc0001037983 */ /* 0x001f220000300800 */
[----:B------:R-:W4:Y:S03]  /*fce0*/  LDL.LU R28, [R1+0x98] ;  /* 0x00009800011c7983 */ /* 0x000f260000300800 */
[----:B---3--:R0:W-:Y:S01]  /*fcf0*/  STS.U16 [R23+0xc00], R7 ;  /* 0x000c000717007388 */ /* 0x0081e20000000400 */
[----:B------:R-:W3:Y:S02]  /*fd00*/  LDL.LU R6, [R1+0x94] ;  /* 0x0000940001067983 */ /* 0x000ee40000300800 */
[----:B--2---:R1:W-:Y:S02]  /*fd10*/  STS.U16 [R23+0xd00], R11 ;  /* 0x000d000b17007388 */ /* 0x0043e40000000400 */
[----:B------:R2:W-:Y:S01]  /*fd20*/  STS.U16 [R23+0xe00], R20 ;  /* 0x000e001417007388 */ /* 0x0005e20000000400 */
[----:B------:R2:W-:Y:S04]  /*fd30*/  STS.U16 [R23+0xf00], R27 ;  /* 0x000f001b17007388 */ /* 0x0005e80000000400 */
[----:B0-----:R-:W3:Y:S01]  /*fd40*/  LDL.LU R7, [R1+0x90] ;  /* 0x0000900001077983 */ /* 0x001ee20000300800 */
[----:B-1----:R-:W3:Y:S02]  /*fd50*/  LDL.LU R11, [R1+0x8c] ;  /* 0x00008c00010b7983 */ /* 0x002ee40000300800 */
[----:B--2---:R-:W2:Y:S01]  /*fd60*/  LDL.LU R20, [R1+0x1c] ;  /* 0x00001c0001147983 */ /* 0x004ea20000300800 */
[----:B------:R-:W2:Y:S04]  /*fd70*/  LDL.LU R27, [R1+0x12d8] ;  /* 0x0012d800011b7983 */ /* 0x000ea80000300800 */
[----:B----4-:R0:W-:Y:S01]  /*fd80*/  STS.U16 [R23+0x2c00], R10 ;  /* 0x002c000a17007388 */ /* 0x0101e20000000400 */
        /* <DEDUP_REMOVED lines=15> */
[----:B0-----:R-:W4:Y:S04]  /*fe80*/  LDL.LU R10, [R1+0x12d4] ;  /* 0x0012d400010a7983 */ /* 0x001f280000300800 */
[----:B------:R0:W-:Y:S01]  /*fe90*/  STS.U16 [R23+0xac00], R8 ;  /* 0x00ac000817007388 */ /* 0x0001e20000000400 */
[----:B------:R1:W-:Y:S03]  /*fea0*/  STS.U16 [R23+0xad00], R9 ;  /* 0x00ad000917007388 */ /* 0x0003e60000000400 */
[----:B0-----:R-:W4:Y:S01]  /*feb0*/  LDL.LU R8, [R1+0x14] ;  /* 0x0000140001087983 */ /* 0x001f220000300800 */
[----:B-1----:R-:W4:Y:S02]  /*fec0*/  LDL.LU R9, [R1+0xc] ;  /* 0x00000c0001097983 */ /* 0x002f240000300800 */
[----:B------:R0:W-:Y:S02]  /*fed0*/  STS.U16 [R23+0xae00], R29 ;  /* 0x00ae001d17007388 */ /* 0x0001e40000000400 */
[----:B------:R-:W4:Y:S01]  /*fee0*/  LDL.LU R25, [R1+0x4] ;  /* 0x0000040001197983 */ /* 0x000f220000300800 */
[----:B------:R-:W4:Y:S04]  /*fef0*/  LDL.LU R26, [R1+0x484] ;  /* 0x00048400011a7983 */ /* 0x000f280000300800 */
[----:B------:R1:W-:Y:S01]  /*ff00*/  STS.U16 [R23+0xaf00], R3 ;  /* 0x00af000317007388 */ /* 0x0003e20000000400 */
[----:B------:R-:W-:Y:S03]  /*ff10*/  STS.U16 [R23+0xcc00], R28 ;  /* 0x00cc001c17007388 */ /* 0x000fe60000000400 */
[----:B---3--:R-:W-:Y:S04]  /*ff20*/  STS.U16 [R23+0xcd00], R6 ;  /* 0x00cd000617007388 */ /* 0x008fe80000000400 */
[----:B0-----:R-:W3:Y:S01]  /*ff30*/  LDL.LU R29, [R1+0x47c] ;  /* 0x00047c00011d7983 */ /* 0x001ee20000300800 */
[----:B------:R-:W-:-:S03]  /*ff40*/  IMAD.SHL.U32 R2, R22, 0x2, RZ ;  /* 0x0000000216027824 */ /* 0x000fc600078e00ff */
[----:B-1----:R-:W3:Y:S04]  /*ff50*/  LDL.LU R3, [R1+0x474] ;  /* 0x0004740001037983 */ /* 0x002ee80000300800 */
[----:B------:R-:W-:Y:S01]  /*ff60*/  STS.U16 [R23+0xce00], R7 ;  /* 0x00ce000717007388 */ /* 0x000fe20000000400 */
[----:B------:R0:W-:Y:S02]  /*ff70*/  STS.U16 [R23+0xcf00], R11 ;  /* 0x00cf000b17007388 */ /* 0x0001e40000000400 */
[----:B--2---:R1:W-:Y:S01]  /*ff80*/  STS.U16 [R23+0xec00], R20 ;  /* 0x00ec001417007388 */ /* 0x0043e20000000400 */
[----:B0-----:R-:W2:Y:S01]  /*ff90*/  LDL.LU R11, [R1+0x46c] ;  /* 0x00046c00010b7983 */ /* 0x001ea20000300800 */
[----:B-1----:R-:W2:Y:S02]  /*ffa0*/  LDL.LU R20, [R1+0x404] ;  /* 0x0004040001147983 */ /* 0x002ea40000300800 */
[----:B------:R-:W2:Y:S02]  /*ffb0*/  LDL.LU R22, [R1+0x3fc] ;  /* 0x0003fc0001167983 */ /* 0x000ea40000300800 */
[----:B------:R-:W2:Y:S01]  /*ffc0*/  LDL.LU R0, [R1+0x3f4] ;  /* 0x0003f40001007983 */ /* 0x000ea20000300800 */
[----:B------:R-:W2:Y:S01]  /*ffd0*/  LDL.LU R16, [R1+0x3ec] ;  /* 0x0003ec0001107983 */ /* 0x000ea20000300800 */
[----:B------:R-:W2:Y:S02]  /*ffe0*/  LDL.LU R13, [R1+0x374] ;  /* 0x00037400010d7983 */ /* 0x000ea40000300800 */
        /* <DEDUP_REMOVED lines=10> */
[----:B------:R-:W2:Y:S04]  /*10090*/  LDL.LU R7, [R1+0x25c] ;  /* 0x00025c0001077983 */ /* 0x000ea80000300800 */
[----:B----4-:R0:W-:Y:S01]  /*100a0*/  STS.U16 [R23+0xed00], R8 ;  /* 0x00ed000817007388 */ /* 0x0101e20000000400 */
[----:B------:R1:W-:Y:S03]  /*100b0*/  STS.U16 [R23+0xee00], R9 ;  /* 0x00ee000917007388 */ /* 0x0003e60000000400 */
[----:B0-----:R-:W4:Y:S01]  /*100c0*/  LDL.LU R8, [R1+0x1d4] ;  /* 0x0001d40001087983 */ /* 0x001f220000300800 */
[----:B-1----:R-:W4:Y:S01]  /*100d0*/  LDL.LU R9, [R1+0x1cc] ;  /* 0x0001cc0001097983 */ /* 0x002f220000300800 */
[----:B------:R-:W-:Y:S01]  /*100e0*/  LOP3.LUT R2, R2, 0x40, RZ, 0x3c, !PT ;  /* 0x0000004002027812 */ /* 0x000fe200078e3cff */
[----:B------:R0:W-:Y:S04]  /*100f0*/  STS.U16 [R23+0xef00], R25 ;  /* 0x00ef001917007388 */ /* 0x0001e80000000400 */
[----:B------:R1:W-:Y:S01]  /*10100*/  STS.U16 [R2+0x1000], R26 ;  /* 0x0010001a02007388 */ /* 0x0003e20000000400 */
[----:B---3--:R3:W-:Y:S02]  /*10110*/  STS.U16 [R2+0x1100], R29 ;  /* 0x0011001d02007388 */ /* 0x0087e40000000400 */
[----:B------:R2:W-:Y:S01]  /*10120*/  STS.U16 [R2+0x1200], R3 ;  /* 0x0012000302007388 */ /* 0x0005e20000000400 */
[----:B0-----:R-:W4:Y:S01]  /*10130*/  LDL.LU R23, [R1+0x1c4] ;  /* 0x0001c40001177983 */ /* 0x001f220000300800 */
[----:B------:R-:W4:Y:S02]  /*10140*/  LDL.LU R24, [R1+0xdc] ;  /* 0x0000dc0001187983 */ /* 0x000f240000300800 */
[----:B------:R-:W4:Y:S01]  /*10150*/  LDL.LU R25, [R1+0x88] ;  /* 0x0000880001197983 */ /* 0x000f220000300800 */
[----:B-1----:R-:W4:Y:S04]  /*10160*/  LDL.LU R26, [R1+0x84] ;  /* 0x00008400011a7983 */ /* 0x002f280000300800 */
[----:B--2---:R0:W-:Y:S01]  /*10170*/  STS.U16 [R2+0x1300], R11 ;  /* 0x0013000b02007388 */ /* 0x0041e20000000400 */
[----:B------:R1:W-:Y:S02]  /*10180*/  STS.U16 [R2+0x3000], R20 ;  /* 0x0030001402007388 */ /* 0x0003e40000000400 */
[----:B---3--:R-:W2:Y:S02]  /*10190*/  LDL.LU R29, [R1+0x80] ;  /* 0x00008000011d7983 */ /* 0x008ea40000300800 */
[----:B------:R-:W3:Y:S01]  /*101a0*/  LDL.LU R3, [R1+0x7c] ;  /* 0x00007c0001037983 */ /* 0x000ee20000300800 */
[----:B------:R1:W-:Y:S01]  /*101b0*/  STS.U16 [R2+0x3100], R22 ;  /* 0x0031001602007388 */ /* 0x0003e20000000400 */
[----:B------:R-:W-:Y:S02]  /*101c0*/  STS.U16 [R2+0x3200], R0 ;  /* 0x0032000002007388 */ /* 0x000fe40000000400 */
[----:B------:R-:W-:Y:S02]  /*101d0*/  STS.U16 [R2+0x3300], R16 ;  /* 0x0033001002007388 */ /* 0x000fe40000000400 */
[----:B------:R-:W-:Y:S01]  /*101e0*/  STS.U16 [R2+0x5000], R13 ;  /* 0x0050000d02007388 */ /* 0x000fe20000000400 */
[----:B------:R-:W-:Y:S01]  /*101f0*/  STS.U16 [R2+0x5100], R12 ;  /* 0x0051000c02007388 */ /* 0x000fe20000000400 */
[----:B------:R-:W-:Y:S02]  /*10200*/  STS.U16 [R2+0x5200], R15 ;  /* 0x0052000f02007388 */ /* 0x000fe40000000400 */
[----:B------:R-:W-:Y:S01]  /*10210*/  STS.U16 [R2+0x5300], R14 ;  /* 0x0053000e02007388 */ /* 0x000fe20000000400 */
[----:B0-----:R-:W3:Y:S01]  /*10220*/  LDL.LU R11, [R1+0x12d0] ;  /* 0x0012d000010b7983 */ /* 0x001ee20000300800 */
[----:B------:R-:W-:Y:S02]  /*10230*/  STS.U16 [R2+0x7000], R4 ;  /* 0x0070000402007388 */ /* 0x000fe40000000400 */
[----:B-1----:R-:W3:Y:S01]  /*10240*/  LDL.LU R20, [R1+0x12cc] ;  /* 0x0012cc0001147983 */ /* 0x002ee20000300800 */
[----:B------:R-:W-:Y:S04]  /*10250*/  STS.U16 [R2+0x7100], R17 ;  /* 0x0071001102007388 */ /* 0x000fe80000000400 */
[----:B------:R-:W3:Y:S04]  /*10260*/  LDL.LU R22, [R1+0x12c8] ;  /* 0x0012c80001167983 */ /* 0x000ee80000300800 */
[----:B------:R-:W-:Y:S01]  /*10270*/  STS.U16 [R2+0x7200], R18 ;  /* 0x0072001202007388 */ /* 0x000fe20000000400 */
[----:B------:R-:W-:Y:S02]  /*10280*/  STS.U16 [R2+0x7300], R19 ;  /* 0x0073001302007388 */ /* 0x000fe40000000400 */
[----:B------:R-:W-:Y:S02]  /*10290*/  STS.U16 [R2+0x9000], R21 ;  /* 0x0090001502007388 */ /* 0x000fe40000000400 */
[----:B------:R0:W-:Y:S01]  /*102a0*/  STS.U16 [R2+0x9100], R28 ;  /* 0x0091001c02007388 */ /* 0x0001e20000000400 */
[----:B------:R1:W-:Y:S01]  /*102b0*/  STS.U16 [R2+0x9200], R6 ;  /* 0x0092000602007388 */ /* 0x0003e20000000400 */
[----:B------:R1:W-:Y:S03]  /*102c0*/  STS.U16 [R2+0x9300], R7 ;  /* 0x0093000702007388 */ /* 0x0003e60000000400 */
[----:B0-----:R-:W3:Y:S01]  /*102d0*/  LDL.LU R28, [R1+0x464] ;  /* 0x00046400011c7983 */ /* 0x001ee20000300800 */
[----:B-1----:R-:W3:Y:S02]  /*102e0*/  LDL.LU R6, [R1+0x460] ;  /* 0x0004600001067983 */ /* 0x002ee40000300800 */
[----:B------:R-:W3:Y:S01]  /*102f0*/  LDL.LU R7, [R1+0x45c] ;  /* 0x00045c0001077983 */ /* 0x000ee20000300800 */
[----:B----4-:R0:W-:Y:S01]  /*10300*/  STS.U16 [R2+0xb000], R8 ;  /* 0x00b0000802007388 */ /* 0x0101e20000000400 */
[----:B------:R1:W-:Y:S03]  /*10310*/  STS.U16 [R2+0xb100], R9 ;  /* 0x00b1000902007388 */ /* 0x0003e60000000400 */
[----:B0-----:R-:W4:Y:S01]  /*10320*/  LDL.LU R8, [R1+0x458] ;  /* 0x0004580001087983 */ /* 0x001f220000300800 */
[----:B-1----:R-:W4:Y:S01]  /*10330*/  LDL.LU R9, [R1+0x3e4] ;  /* 0x0003e40001097983 */ /* 0x002f220000300800 */
[----:B------:R-:W-:Y:S01]  /*10340*/  LOP3.LUT R16, R27, 0x7f, RZ, 0xc0, !PT ;  /* 0x0000007f1b107812 */ /* 0x000fe200078ec0ff */
[----:B------:R-:W4:Y:S01]  /*10350*/  LDL.LU R12, [R1+0x3e0] ;  /* 0x0003e000010c7983 */ /* 0x000f220000300800 */
[----:B------:R0:W-:Y:S04]  /*10360*/  STS.U16 [R2+0xb200], R23 ;  /* 0x00b2001702007388 */ /* 0x0001e80000000400 */
[----:B------:R-:W4:Y:S01]  /*10370*/  LDL.LU R13, [R1+0x3dc] ;  /* 0x0003dc00010d7983 */ /* 0x000f220000300800 */
[----:B------:R1:W-:Y:S02]  /*10380*/  STS.U16 [R2+0xb300], R24 ;  /* 0x00b3001802007388 */ /* 0x0003e40000000400 */
[----:B------:R-:W-:-:S02]  /*10390*/  IMAD.SHL.U32 R0, R16, 0x2, RZ ;  /* 0x0000000210007824 */ /* 0x000fc400078e00ff */
[----:B------:R-:W4:Y:S01]  /*103a0*/  LDL.LU R17, [R1+0x3d8] ;  /* 0x0003d80001117983 */ /* 0x000f220000300800 */
[----:B------:R0:W-:Y:S04]  /*103b0*/  STS.U16 [R2+0xd000], R25 ;  /* 0x00d0001902007388 */ /* 0x0001e80000000400 */
[----:B------:R-:W4:Y:S01]  /*103c0*/  LDL.LU R18, [R1+0x354] ;  /* 0x0003540001127983 */ /* 0x000f220000300800 */
[----:B------:R3:W-:Y:S02]  /*103d0*/  STS.U16 [R2+0xd100], R26 ;  /* 0x00d1001a02007388 */ /* 0x0007e40000000400 */
[----:B------:R-:W4:Y:S02]  /*103e0*/  LDL.LU R15, [R1+0x350] ;  /* 0x00035000010f7983 */ /* 0x000f240000300800 */
[----:B--2---:R-:W-:Y:S01]  /*103f0*/  STS.U16 [R2+0xd200], R29 ;  /* 0x00d2001d02007388 */ /* 0x004fe20000000400 */
[----:B------:R-:W2:Y:S04]  /*10400*/  LDL.LU R14, [R1+0x34c] ;  /* 0x00034c00010e7983 */ /* 0x000ea80000300800 */
[----:B---3--:R-:W-:Y:S01]  /*10410*/  STS.U16 [R2+0xd300], R3 ;  /* 0x00d3000302007388 */ /* 0x008fe20000000400 */
[----:B------:R-:W3:Y:S01]  /*10420*/  LDL.LU R19, [R1+0x348] ;  /* 0x0003480001137983 */ /* 0x000ee20000300800 */
[----:B------:R-:W-:Y:S01]  /*10430*/  LOP3.LUT R0, R0, 0x50, RZ, 0x3c, !PT ;  /* 0x0000005000007812 */ /* 0x000fe200078e3cff */
[----:B------:R-:W2:Y:S01]  /*10440*/  LDL.LU R4, [R1+0x2d4] ;  /* 0x0002d40001047983 */ /* 0x000ea20000300800 */
[----:B0-----:R-:W2:Y:S01]  /*10450*/  LDL.LU R23, [R1+0x2d0] ;  /* 0x0002d00001177983 */ /* 0x001ea20000300800 */
[----:B-1----:R-:W3:Y:S02]  /*10460*/  LDL.LU R24, [R1+0x2cc] ;  /* 0x0002cc0001187983 */ /* 0x002ee40000300800 */
[----:B------:R-:W3:Y:S02]  /*10470*/  LDL.LU R25, [R1+0x2c8] ;  /* 0x0002c80001197983 */ /* 0x000ee40000300800 */
[----:B------:R-:W3:Y:S01]  /*10480*/  LDL.LU R26, [R1+0x254] ;  /* 0x00025400011a7983 */ /* 0x000ee20000300800 */
[----:B------:R-:W-:Y:S01]  /*10490*/  STS.U16 [R2+0xf000], R22 ;  /* 0x00f0001602007388 */ /* 0x000fe20000000400 */
[----:B------:R-:W-:Y:S02]  /*104a0*/  STS.U16 [R2+0xf100], R20 ;  /* 0x00f1001402007388 */ /* 0x000fe40000000400 */
[----:B------:R-:W-:Y:S02]  /*104b0*/  STS.U16 [R2+0xf200], R11 ;  /* 0x00f2000b02007388 */ /* 0x000fe40000000400 */
[----:B------:R-:W-:Y:S01]  /*104c0*/  STS.U16 [R2+0xf300], R10 ;  /* 0x00f3000a02007388 */ /* 0x000fe20000000400 */
[----:B------:R0:W-:Y:S01]  /*104d0*/  STS.U16 [R0+0x1400], R28 ;  /* 0x0014001c00007388 */ /* 0x0001e20000000400 */
[----:B------:R1:W-:Y:S02]  /*104e0*/  STS.U16 [R0+0x1500], R6 ;  /* 0x0015000600007388 */ /* 0x0003e40000000400 */
[----:B------:R1:W-:Y:S01]  /*104f0*/  STS.U16 [R0+0x1600], R7 ;  /* 0x0016000700007388 */ /* 0x0003e20000000400 */
[----:B0-----:R-:W3:Y:S01]  /*10500*/  LDL.LU R28, [R1+0x250] ;  /* 0x00025000011c7983 */ /* 0x001ee20000300800 */
[----:B------:R-:W3:Y:S02]  /*10510*/  LDL.LU R21, [R1+0x24c] ;  /* 0x00024c0001157983 */ /* 0x000ee40000300800 */
[----:B------:R-:W3:Y:S02]  /*10520*/  LDL.LU R27, [R1+0x248] ;  /* 0x00024800011b7983 */ /* 0x000ee40000300800 */
[----:B------:R-:W3:Y:S01]  /*10530*/  LDL.LU R29, [R1+0xd8] ;  /* 0x0000d800011d7983 */ /* 0x000ee20000300800 */
[----:B------:R-:W3:Y:S01]  /*10540*/  LDL.LU R3, [R1+0xd4] ;  /* 0x0000d40001037983 */ /* 0x000ee20000300800 */
[----:B-1----:R-:W3:Y:S02]  /*10550*/  LDL.LU R6, [R1+0xd0] ;  /* 0x0000d00001067983 */ /* 0x002ee40000300800 */
[----:B------:R-:W3:Y:S01]  /*10560*/  LDL.LU R7, [R1+0xcc] ;  /* 0x0000cc0001077983 */ /* 0x000ee20000300800 */
[----:B----4-:R0:W-:Y:S01]  /*10570*/  STS.U16 [R0+0x1700], R8 ;  /* 0x0017000800007388 */ /* 0x0101e20000000400 */
[----:B------:R1:W-:Y:S03]  /*10580*/  STS.U16 [R0+0x3400], R9 ;  /* 0x0034000900007388 */ /* 0x0003e60000000400 */
[----:B0-----:R-:W4:Y:S01]  /*10590*/  LDL.LU R8, [R1+0x68] ;  /* 0x0000680001087983 */ /* 0x001f220000300800 */
[----:B-1----:R-:W4:Y:S02]  /*105a0*/  LDL.LU R9, [R1+0x34] ;  /* 0x0000340001097983 */ /* 0x002f240000300800 */
[----:B------:R-:W4:Y:S02]  /*105b0*/  LDL.LU R22, [R1+0x20] ;  /* 0x0000200001167983 */ /* 0x000f240000300800 */
[----:B------:R-:W4:Y:S01]  /*105c0*/  LDL.LU R2, [R1] ;  /* 0x0000000001027983 */ /* 0x000f220000300800 */
[----:B------:R0:W-:Y:S01]  /*105d0*/  STS.U16 [R0+0x3500], R12 ;  /* 0x0035000c00007388 */ /* 0x0001e20000000400 */
[----:B------:R1:W-:Y:S02]  /*105e0*/  STS.U16 [R0+0x3600], R13 ;  /* 0x0036000d00007388 */ /* 0x0003e40000000400 */
[----:B------:R1:W-:Y:S02]  /*105f0*/  STS.U16 [R0+0x3700], R17 ;  /* 0x0037001100007388 */ /* 0x0003e40000000400 */
[----:B------:R1:W-:Y:S01]  /*10600*/  STS.U16 [R0+0x5400], R18 ;  /* 0x0054001200007388 */ /* 0x0003e20000000400 */
[----:B------:R1:W-:Y:S01]  /*10610*/  STS.U16 [R0+0x5500], R15 ;  /* 0x0055000f00007388 */ /* 0x0003e20000000400 */
[----:B--2---:R2:W-:Y:S03]  /*10620*/  STS.U16 [R0+0x5600], R14 ;  /* 0x0056000e00007388 */ /* 0x0045e60000000400 */
[----:B0-----:R-:W4:Y:S01]  /*10630*/  LDL.LU R12, [R1+0x12c4] ;  /* 0x0012c400010c7983 */ /* 0x001f220000300800 */
[----:B-1----:R-:W4:Y:S02]  /*10640*/  LDL.LU R13, [R1+0x12c0] ;  /* 0x0012c000010d7983 */ /* 0x002f240000300800 */
[----:B------:R-:W4:Y:S02]  /*10650*/  LDL.LU R17, [R1+0x12bc] ;  /* 0x0012bc0001117983 */ /* 0x000f240000300800 */
[----:B------:R-:W4:Y:S01]  /*10660*/  LDL.LU R18, [R1+0x12b8] ;  /* 0x0012b80001127983 */ /* 0x000f220000300800 */
[----:B------:R-:W4:Y:S04]  /*10670*/  LDL.LU R15, [R1+0x454] ;  /* 0x00045400010f7983 */ /* 0x000f280000300800 */
[----:B--2---:R-:W2:Y:S04]  /*10680*/  LDL.LU R14, [R1+0x450] ;  /* 0x00045000010e7983 */ /* 0x004ea80000300800 */
[----:B---3--:R0:W-:Y:S01]  /*10690*/  STS.U16 [R0+0x5700], R19 ;  /* 0x0057001300007388 */ /* 0x0081e20000000400 */
[----:B------:R1:W-:Y:S02]  /*106a0*/  STS.U16 [R0+0x7400], R4 ;  /* 0x0074000400007388 */ /* 0x0003e40000000400 */
[----:B------:R3:W-:Y:S02]  /*106b0*/  STS.U16 [R0+0x7500], R23 ;  /* 0x0075001700007388 */ /* 0x0007e40000000400 */
[----:B------:R3:W-:Y:S01]  /*106c0*/  STS.U16 [R0+0x7600], R24 ;  /* 0x0076001800007388 */ /* 0x0007e20000000400 */
[----:B------:R3:W-:Y:S01]  /*106d0*/  STS.U16 [R0+0x7700], R25 ;  /* 0x0077001900007388 */ /* 0x0007e20000000400 */
[----:B------:R3:W-:Y:S03]  /*106e0*/  STS.U16 [R0+0x9400], R26 ;  /* 0x0094001a00007388 */ /* 0x0007e60000000400 */
[----:B0-----:R-:W2:Y:S01]  /*106f0*/  LDL.LU R19, [R1+0x12b4] ;  /* 0x0012b40001137983 */ /* 0x001ea20000300800 */
[----:B-1----:R-:W2:Y:S02]  /*10700*/  LDL.LU R4, [R1+0x44c] ;  /* 0x00044c0001047983 */ /* 0x002ea40000300800 */
[----:B---3--:R-:W3:Y:S01]  /*10710*/  LDL.LU R23, [R1+0x448] ;  /* 0x0004480001177983 */ /* 0x008ee20000300800 */
[----:B------:R-:W2:Y:S04]  /*10720*/  LDL.LU R24, [R1+0x3d4] ;  /* 0x0003d40001187983 */ /* 0x000ea80000300800 */
[----:B------:R-:W2:Y:S04]  /*10730*/  LDL.LU R25, [R1+0x3d0] ;  /* 0x0003d00001197983 */ /* 0x000ea80000300800 */
[----:B------:R0:W-:Y:S01]  /*10740*/  STS.U16 [R0+0x9500], R28 ;  /* 0x0095001c00007388 */ /* 0x0001e20000000400 */
[----:B------:R-:W2:Y:S02]  /*10750*/  LDL.LU R26, [R1+0x3cc] ;  /* 0x0003cc00011a7983 */ /* 0x000ea40000300800 */
[----:B------:R1:W-:Y:S01]  /*10760*/  STS.U16 [R0+0x9600], R21 ;  /* 0x0096001500007388 */ /* 0x0003e20000000400 */
[----:B------:R1:W-:Y:S01]  /*10770*/  STS.U16 [R0+0x9700], R27 ;  /* 0x0097001b00007388 */ /* 0x0003e20000000400 */
[----:B------:R1:W-:Y:S02]  /*10780*/  STS.U16 [R0+0xb400], R29 ;  /* 0x00b4001d00007388 */ /* 0x0003e40000000400 */
[----:B------:R1:W-:Y:S01]  /*10790*/  STS.U16 [R0+0xb500], R3 ;  /* 0x00b5000300007388 */ /* 0x0003e20000000400 */
[----:B0-----:R-:W2:Y:S01]  /*107a0*/  LDL.LU R28, [R1+0x3c8] ;  /* 0x0003c800011c7983 */ /* 0x001ea20000300800 */
[----:B-1----:R-:W2:Y:S02]  /*107b0*/  LDL.LU R21, [R1+0x12b0] ;  /* 0x0012b00001157983 */ /* 0x002ea40000300800 */
[----:B------:R0:W-:Y:S01]  /*107c0*/  STS.U16 [R0+0xb600], R6 ;  /* 0x00b6000600007388 */ /* 0x0001e20000000400 */
[----:B------:R-:W2:Y:S01]  /*107d0*/  LDL.LU R27, [R1+0x12ac] ;  /* 0x0012ac00011b7983 */ /* 0x000ea20000300800 */
[----:B------:R-:W2:Y:S02]  /*107e0*/  LDL.LU R29, [R1+0x12a8] ;  /* 0x0012a800011d7983 */ /* 0x000ea40000300800 */
[----:B------:R-:W2:Y:S02]  /*107f0*/  LDL.LU R3, [R1+0x12a4] ;  /* 0x0012a40001037983 */ /* 0x000ea40000300800 */
[----:B------:R1:W-:Y:S01]  /*10800*/  STS.U16 [R0+0xb700], R7 ;  /* 0x00b7000700007388 */ /* 0x0003e20000000400 */
[----:B0-----:R-:W2:Y:S04]  /*10810*/  LDL.LU R6, [R1+0x12a0] ;  /* 0x0012a00001067983 */ /* 0x001ea80000300800 */
[----:B-1----:R-:W2:Y:S04]  /*10820*/  LDL.LU R7, [R1+0x129c] ;  /* 0x00129c0001077983 */ /* 0x002ea80000300800 */
[----:B----4-:R0:W-:Y:S01]  /*10830*/  STS.U16 [R0+0xd400], R8 ;  /* 0x00d4000800007388 */ /* 0x0101e20000000400 */
[----:B------:R1:W-:Y:S03]  /*10840*/  STS.U16 [R0+0xd500], R9 ;  /* 0x00d5000900007388 */ /* 0x0003e60000000400 */
[----:B0-----:R-:W4:Y:S01]  /*10850*/  LDL.LU R8, [R1+0x1298] ;  /* 0x0012980001087983 */ /* 0x001f220000300800 */
[----:B-1----:R-:W2:Y:S02]  /*10860*/  LDL.LU R9, [R1+0x1294] ;  /* 0x0012940001097983 */ /* 0x002ea40000300800 */
[----:B------:R0:W-:Y:S02]  /*10870*/  STS.U16 [R0+0xd600], R22 ;  /* 0x00d6001600007388 */ /* 0x0001e40000000400 */
[----:B------:R1:W-:Y:S01]  /*10880*/  STS.U16 [R0+0xd700], R2 ;  /* 0x00d7000200007388 */ /* 0x0003e20000000400 */
[----:B0-----:R-:W3:Y:S01]  /*10890*/  LDL R22, [R1+0xcdc] ;  /* 0x000cdc0001167983 */ /* 0x001ee20000100800 */
[----:B-1----:R-:W-:-:S02]  /*108a0*/  IMAD.SHL.U32 R2, R16, 0x2, RZ ;  /* 0x0000000210027824 */ /* 0x002fc400078e00ff */
[----:B------:R-:W3:Y:S03]  /*108b0*/  LDL R16, [R1+0xce0] ;  /* 0x000ce00001107983 */ /* 0x000ee60000100800 */
[----:B------:R-:W-:Y:S01]  /*108c0*/  LOP3.LUT R2, R2, 0x60, RZ, 0x3c, !PT ;  /* 0x0000006002027812 */ /* 0x000fe200078e3cff */
[----:B--2---:R0:W-:Y:S01]  /*108d0*/  STS.U16 [R0+0xf400], R9 ;  /* 0x00f4000900007388 */ /* 0x0041e20000000400 */
[----:B----4-:R1:W-:Y:S02]  /*108e0*/  STS.U16 [R0+0xf500], R8 ;  /* 0x00f5000800007388 */ /* 0x0103e40000000400 */
[----:B------:R-:W-:Y:S02]  /*108f0*/  STS.U16 [R0+0xf600], R7 ;  /* 0x00f6000700007388 */ /* 0x000fe40000000400 */
[----:B------:R-:W-:Y:S01]  /*10900*/  STS.U16 [R0+0xf700], R6 ;  /* 0x00f7000600007388 */ /* 0x000fe20000000400 */
[----:B------:R2:W-:Y:S04]  /*10910*/  STS.U16 [R2+0x1800], R15 ;  /* 0x0018000f02007388 */ /* 0x0005e80000000400 */
[----:B0-----:R-:W4:Y:S04]  /*10920*/  LDL R9, [R1+0xce8] ;  /* 0x000ce80001097983 */ /* 0x001f280000100800 */
[----:B-1----:R-:W4:Y:S01]  /*10930*/  LDL R8, [R1+0xcec] ;  /* 0x000cec0001087983 */ /* 0x002f220000100800 */
[----:B------:R0:W-:Y:S03]  /*10940*/  STS.U16 [R2+0x1900], R14 ;  /* 0x0019000e02007388 */ /* 0x0001e60000000400 */
[----:B--2---:R-:W2:Y:S01]  /*10950*/  LDL R15, [R1+0xcd4] ;  /* 0x000cd400010f7983 */ /* 0x004ea20000100800 */
[----:B------:R-:W-:-:S02]  /*10960*/  PRMT R7, RZ, 0x7610, R7 ;  /* 0x00007610ff077816 */ /* 0x000fc40000000007 */
[----:B------:R-:W-:Y:S02]  /*10970*/  PRMT R6, RZ, 0x7610, R6 ;  /* 0x00007610ff067816 */ /* 0x000fe40000000006 */
[----:B------:R-:W-:Y:S01]  /*10980*/  PRMT R5, RZ, 0x7610, R5 ;  /* 0x00007610ff057816 */ /* 0x000fe20000000005 */
[----:B------:R-:W2:Y:S04]  /*10990*/  LDL R0, [R1+0xcd0] ;  /* 0x000cd00001007983 */ /* 0x000ea80000100800 */
[----:B0-----:R-:W2:Y:S04]  /*109a0*/  LDL R14, [R1+0xcd8] ;  /* 0x000cd800010e7983 */ /* 0x001ea80000100800 */
[----:B------:R0:W-:Y:S04]  /*109b0*/  STS.U16 [R2+0x1a00], R4 ;  /* 0x001a000402007388 */ /* 0x0001e80000000400 */
[----:B0-----:R-:W2:Y:S04]  /*109c0*/  LDL R4, [R1+0xccc] ;  /* 0x000ccc0001047983 */ /* 0x001ea80000100800 */
[----:B----4-:R3:W4:Y:S02]  /*109d0*/  @!P0 LDG.E.U16 R7, [R8.64] ;  /* 0x0000000608078981 */ /* 0x010724000c1e1500 */
[----:B---3--:R-:W-:-:S02]  /*109e0*/  @!P0 IMAD.MOV.U32 R8, RZ, RZ, R16 ;  /* 0x000000ffff088224 */ /* 0x008fc400078e0010 */
[----:B------:R-:W-:-:S05]  /*109f0*/  @!P0 IMAD.MOV.U32 R9, RZ, RZ, R22 ;  /* 0x000000ffff098224 */ /* 0x000fca00078e0016 */
[----:B------:R2:W3:Y:S02]  /*10a00*/  @!P0 LDG.E.U16 R6, [R8.64] ;  /* 0x0000000608068981 */ /* 0x0004e4000c1e1500 */
[----:B--2---:R-:W-:Y:S02]  /*10a10*/  @!P0 IMAD.MOV.U32 R8, RZ, RZ, R14 ;  /* 0x000000ffff088224 */ /* 0x004fe400078e000e */
[----:B------:R-:W-:-:S05]  /*10a20*/  @!P0 IMAD.MOV.U32 R9, RZ, RZ, R15 ;  /* 0x000000ffff098224 */ /* 0x000fca00078e000f */
[----:B------:R0:W2:Y:S04]  /*10a30*/  @!P0 LDG.E.U16 R5, [R8.64] ;  /* 0x0000000608058981 */ /* 0x0000a8000c1e1500 */
[----:B------:R-:W-:Y:S01]  /*10a40*/  STS.U16 [R2+0x1b00], R23 ;  /* 0x001b001702007388 */ /* 0x000fe20000000400 */
[----:B------:R-:W-:Y:S02]  /*10a50*/  STS.U16 [R2+0x3800], R24 ;  /* 0x0038001802007388 */ /* 0x000fe40000000400 */
[----:B------:R-:W-:Y:S02]  /*10a60*/  STS.U16 [R2+0x3900], R25 ;  /* 0x0039001902007388 */ /* 0x000fe40000000400 */
[----:B------:R-:W-:Y:S01]  /*10a70*/  STS.U16 [R2+0x3a00], R26 ;  /* 0x003a001a02007388 */ /* 0x000fe20000000400 */
[----:B------:R1:W-:Y:S04]  /*10a80*/  STS.U16 [R2+0x3b00], R28 ;  /* 0x003b001c02007388 */ /* 0x0003e80000000400 */
[----:B-1----:R-:W2:Y:S01]  /*10a90*/  LDL.LU R2, [R1+0x4d0] ;  /* 0x0004d00001027983 */ /* 0x002ea20000300800 */
[----:B0-----:R-:W-:Y:S01]  /*10aa0*/  @!P0 IMAD.MOV.U32 R8, RZ, RZ, R0 ;  /* 0x000000ffff088224 */ /* 0x001fe200078e0000 */
[----:B------:R-:W-:Y:S01]  /*10ab0*/  PRMT R10, RZ, 0x7610, R10 ;  /* 0x00007610ff0a7816 */ /* 0x000fe2000000000a */
[----:B------:R-:W-:-:S05]  /*10ac0*/  @!P0 IMAD.MOV.U32 R9, RZ, RZ, R4 ;  /* 0x000000ffff098224 */ /* 0x000fca00078e0004 */
[----:B------:R0:W2:Y:S04]  /*10ad0*/  @!P0 LDG.E.U16 R10, [R8.64] ;  /* 0x00000006080a8981 */ /* 0x0000a8000c1e1500 */
[----:B----4-:R-:W-:Y:S04]  /*10ae0*/  STL [R1+0x1288], R7 ;  /* 0x0012880701007387 */ /* 0x010fe80000100800 */
[----:B---3--:R-:W-:Y:S04]  /*10af0*/  STL [R1+0x128c], R6 ;  /* 0x00128c0601007387 */ /* 0x008fe80000100800 */
[----:B--2---:R1:W-:Y:S04]  /*10b00*/  STL [R1+0x1290], R5 ;  /* 0x0012900501007387 */ /* 0x0043e80000100800 */
[----:B-1----:R-:W2:Y:S01]  /*10b10*/  LDL R5, [R1+0xcb8] ;  /* 0x000cb80001057983 */ /* 0x002ea20000100800 */
[----:B------:R-:W3:Y:S02]  /*10b20*/  LDL.LU R6, [R1+0x378] ;  /* 0x0003780001067983 */ /* 0x000ee40000300800 */
[----:B------:R-:W4:Y:S02]  /*10b30*/  LDL.LU R7, [R1+0x310] ;  /* 0x0003100001077983 */ /* 0x000f240000300800 */
        /* <DEDUP_REMOVED lines=11> */
[----:B0-----:R-:W2:Y:S02]  /*10bf0*/  LDL R8, [R1+0xcbc] ;  /* 0x000cbc0001087983 */ /* 0x001ea40000100800 */
[----:B------:R-:W2:Y:S01]  /*10c00*/  LDL R9, [R1+0xcc8] ;  /* 0x000cc80001097983 */ /* 0x000ea20000100800 */
[----:B------:R-:W-:-:S02]  /*10c10*/  PRMT R11, RZ, 0x7610, R11 ;  /* 0x00007610ff0b7816 */ /* 0x000fc4000000000b */
[----:B--2---:R-:W-:-:S04]  /*10c20*/  @!P0 LOP3.LUT R9, R9, R8, RZ, 0x3c, !PT ;  /* 0x0000000809098212 */ /* 0x004fc800078e3cff */
[----:B------:R-:W-:-:S04]  /*10c30*/  @!P0 LOP3.LUT R8, R9, R8, RZ, 0x3c, !PT ;  /* 0x0000000809088212 */ /* 0x000fc800078e3cff */
[----:B------:R-:W-:-:S05]  /*10c40*/  @!P0 LOP3.LUT R9, R9, R8, RZ, 0x3c, !PT ;  /* 0x0000000809098212 */ /* 0x000fca00078e3cff */
[----:B------:R0:W2:Y:S04]  /*10c50*/  @!P0 LDG.E.U16 R11, [R8.64] ;  /* 0x00000006080b8981 */ /* 0x0000a8000c1e1500 */
[----:B0-----:R-:W2:Y:S01]  /*10c60*/  LDL R9, [R1+0x4e0] ;  /* 0x0004e00001097983 */ /* 0x001ea20000100800 */
[----:B------:R-:W-:Y:S01]  /*10c70*/  PRMT R12, RZ, 0x7610, R12 ;  /* 0x00007610ff0c7816 */ /* 0x000fe2000000000c */
[----:B------:R-:W-:-:S05]  /*10c80*/  @!P0 IMAD.MOV.U32 R8, RZ, RZ, R5 ;  /* 0x000000ffff088224 */ /* 0x000fca00078e0005 */
[----:B--2---:R0:W2:Y:S04]  /*10c90*/  @!P0 LDG.E.U16 R12, [R8.64] ;  /* 0x00000006080c8981 */ /* 0x0040a8000c1e1500 */
[----:B0-----:R-:W2:Y:S04]  /*10ca0*/  LDL R8, [R1+0x4d8] ;  /* 0x0004d80001087983 */ /* 0x001ea80000100800 */
[----:B------:R-:W2:Y:S01]  /*10cb0*/  LDL R9, [R1+0x4dc] ;  /* 0x0004dc0001097983 */ /* 0x000ea20000100800 */
[----:B------:R-:W-:Y:S02]  /*10cc0*/  PRMT R13, RZ, 0x7610, R13 ;  /* 0x00007610ff0d7816 */ /* 0x000fe4000000000d */
[----:B--2---:R-:W-:-:S04]  /*10cd0*/  @!P0 LOP3.LUT R9, R9, R8, RZ, 0x3c, !PT ;  /* 0x0000000809098212 */ /* 0x004fc800078e3cff */
[----:B------:R-:W-:-:S04]  /*10ce0*/  @!P0 LOP3.LUT R8, R9, R8, RZ, 0x3c, !PT ;  /* 0x0000000809088212 */ /* 0x000fc800078e3cff */
[----:B------:R-:W-:-:S05]  /*10cf0*/  @!P0 LOP3.LUT R9, R9, R8, RZ, 0x3c, !PT ;  /* 0x0000000809098212 */ /* 0x000fca00078e3cff */
[----:B------:R0:W2:Y:S04]  /*10d00*/  @!P0 LDG.E.U16 R13, [R8.64] ;  /* 0x00000006080d8981 */ /* 0x0000a8000c1e1500 */
[----:B0-----:R-:W2:Y:S01]  /*10d10*/  LDL R9, [R1+0x4d4] ;  /* 0x0004d40001097983 */ /* 0x001ea20000100800 */
[----:B------:R-:W-:Y:S01]  /*10d20*/  PRMT R20, RZ, 0x7610, R20 ;  /* 0x00007610ff147816 */ /* 0x000fe20000000014 */
[----:B------:R0:W-:Y:S02]  /*10d30*/  STL [R1+0xd38], R2 ;  /* 0x000d380201007387 */ /* 0x0001e40000100800 */
[----:B------:R-:W1:Y:S01]  /*10d40*/  S2R R5, SR_TID.X ;  /* 0x0000000000057919 */ /* 0x000e620000002100 */
[----:B--2---:R-:W-:Y:S02]  /*10d50*/  @!P0 IMAD.MOV.U32 R8, RZ, RZ, R9 ;  /* 0x000000ffff088224 */ /* 0x004fe400078e0009 */
[----:B------:R-:W-:-:S02]  /*10d60*/  @!P0 IMAD.MOV.U32 R9, RZ, RZ, R2 ;  /* 0x000000ffff098224 */ /* 0x000fc400078e0002 */
[----:B0-----:R-:W2:Y:S04]  /*10d70*/  LDL.LU R2, [R1+0x380] ;  /* 0x0003800001027983 */ /* 0x001ea80000300800 */
[----:B------:R0:W2:Y:S04]  /*10d80*/  @!P0 LDG.E.U16 R20, [R8.64] ;  /* 0x0000000608148981 */ /* 0x0000a8000c1e1500 */
[----:B0-----:R-:W2:Y:S01]  /*10d90*/  LDL.LU R8, [R1+0x390] ;  /* 0x0003900001087983 */ /* 0x001ea20000300800 */
[----:B------:R-:W3:Y:S01]  /*10da0*/  LDL.LU R9, [R1+0x388] ;  /* 0x0003880001097983 */ /* 0x000ee20000300800 */
[----:B-1----:R-:W-:-:S05]  /*10db0*/  LOP3.LUT R5, R5, 0x7f, RZ, 0xc0, !PT ;  /* 0x0000007f05057812 */ /* 0x002fca00078ec0ff */
[----:B------:R-:W-:-:S05]  /*10dc0*/  IMAD.SHL.U32 R5, R5, 0x2, RZ ;  /* 0x0000000205057824 */ /* 0x000fca00078e00ff */
[----:B------:R-:W-:-:S05]  /*10dd0*/  LOP3.LUT R5, R5, 0x60, RZ, 0x3c, !PT ;  /* 0x0000006005057812 */ /* 0x000fca00078e3cff */
[----:B--2---:R0:W-:Y:S04]  /*10de0*/  STS.U16 [R5+0x5800], R8 ;  /* 0x0058000805007388 */ /* 0x0041e80000000400 */
[----:B0-----:R-:W2:Y:S01]  /*10df0*/  LDL.LU R8, [R1+0x8] ;  /* 0x0000080001087983 */ /* 0x001ea20000300800 */
[----:B---3--:R-:W-:Y:S02]  /*10e00*/  STS.U16 [R5+0x5900], R9 ;  /* 0x0059000905007388 */ /* 0x008fe40000000400 */
[----:B------:R-:W-:Y:S02]  /*10e10*/  STS.U16 [R5+0x5a00], R2 ;  /* 0x005a000205007388 */ /* 0x000fe40000000400 */
[----:B------:R0:W-:Y:S01]  /*10e20*/  STS.U16 [R5+0x5b00], R6 ;  /* 0x005b000605007388 */ /* 0x0001e20000000400 */
[----:B----4-:R1:W-:Y:S01]  /*10e30*/  STS.U16 [R5+0x7800], R7 ;  /* 0x0078000705007388 */ /* 0x0103e20000000400 */
[----:B------:R-:W-:Y:S02]  /*10e40*/  STS.U16 [R5+0x7900], R22 ;  /* 0x0079001605007388 */ /* 0x000fe40000000400 */
[----:B------:R3:W-:Y:S02]  /*10e50*/  STS.U16 [R5+0x7a00], R0 ;  /* 0x007a000005007388 */ /* 0x0007e40000000400 */
[----:B------:R4:W-:Y:S01]  /*10e60*/  STS.U16 [R5+0x7b00], R16 ;  /* 0x007b001005007388 */ /* 0x0009e20000000400 */
[----:B------:R4:W-:Y:S01]  /*10e70*/  STS.U16 [R5+0x9800], R15 ;  /* 0x0098000f05007388 */ /* 0x0009e20000000400 */
[----:B------:R4:W-:Y:S03]  /*10e80*/  STS.U16 [R5+0x9900], R14 ;  /* 0x0099000e05007388 */ /* 0x0009e60000000400 */
[----:B0-----:R-:W2:Y:S01]  /*10e90*/  LDL.LU R6, [R1+0x480] ;  /* 0x0004800001067983 */ /* 0x001ea20000300800 */
[----:B-1----:R-:W2:Y:S02]  /*10ea0*/  LDL.LU R7, [R1+0x478] ;  /* 0x0004780001077983 */ /* 0x002ea40000300800 */
[----:B---3--:R-:W4:Y:S02]  /*10eb0*/  LDL.LU R0, [R1+0x470] ;  /* 0x0004700001007983 */ /* 0x008f240000300800 */
[----:B----4-:R-:W4:Y:S01]  /*10ec0*/  LDL.LU R16, [R1+0x468] ;  /* 0x0004680001107983 */ /* 0x010f220000300800 */
[----:B------:R-:W4:Y:S02]  /*10ed0*/  LDL.LU R15, [R1+0x400] ;  /* 0x00040000010f7983 */ /* 0x000f240000300800 */
[----:B------:R0:W-:Y:S02]  /*10ee0*/  STS.U16 [R5+0x9a00], R4 ;  /* 0x009a000405007388 */ /* 0x0001e40000000400 */
[----:B------:R-:W4:Y:S01]  /*10ef0*/  LDL.LU R14, [R1+0x3f8] ;  /* 0x0003f800010e7983 */ /* 0x000f220000300800 */
[----:B------:R1:W-:Y:S01]  /*10f00*/  STS.U16 [R5+0x9b00], R23 ;  /* 0x009b001705007388 */ /* 0x0003e20000000400 */
[----:B------:R1:W-:Y:S02]  /*10f10*/  STS.U16 [R5+0xb800], R24 ;  /* 0x00b8001805007388 */ /* 0x0003e40000000400 */
[----:B------:R1:W-:Y:S02]  /*10f20*/  STS.U16 [R5+0xb900], R25 ;  /* 0x00b9001905007388 */ /* 0x0003e40000000400 */
[----:B------:R1:W-:Y:S01]  /*10f30*/  STS.U16 [R5+0xba00], R26 ;  /* 0x00ba001a05007388 */ /* 0x0003e20000000400 */
[----:B------:R1:W-:Y:S04]  /*10f40*/  STS.U16 [R5+0xbb00], R28 ;  /* 0x00bb001c05007388 */ /* 0x0003e80000000400 */
[----:B0-----:R-:W4:Y:S01]  /*10f50*/  LDL.LU R4, [R1+0x3f0] ;  /* 0x0003f00001047983 */ /* 0x001f220000300800 */
[----:B-1----:R-:W4:Y:S03]  /*10f60*/  LDL.LU R23, [R1+0x3e8] ;  /* 0x0003e80001177983 */ /* 0x002f260000300800 */
[----:B------:R-:W4:Y:S04]  /*10f70*/  LDL.LU R24, [R1+0x370] ;  /* 0x0003700001187983 */ /* 0x000f280000300800 */
[----:B------:R-:W4:Y:S01]  /*10f80*/  LDL.LU R25, [R1+0x368] ;  /* 0x0003680001197983 */ /* 0x000f220000300800 */
[----:B------:R-:W4:Y:S02]  /*10f90*/  LDL.LU R26, [R1+0x360] ;  /* 0x00036000011a7983 */ /* 0x000f240000300800 */
[----:B------:R0:W-:Y:S02]  /*10fa0*/  STS.U16 [R5+0xd800], R3 ;  /* 0x00d8000305007388 */ /* 0x0001e40000000400 */
[----:B------:R-:W4:Y:S01]  /*10fb0*/  LDL.LU R28, [R1+0x358] ;  /* 0x00035800011c7983 */ /* 0x000f220000300800 */
[----:B0-----:R-:W4:Y:S01]  /*10fc0*/  LDL.LU R3, [R1+0x2f0] ;  /* 0x0002f00001037983 */ /* 0x001f220000300800 */
[----:B------:R-:W4:Y:S02]  /*10fd0*/  LDL.LU R9, [R1+0x258] ;  /* 0x0002580001097983 */ /* 0x000f240000300800 */
[----:B------:R-:W4:Y:S02]  /*10fe0*/  LDL.LU R2, [R1+0x1d0] ;  /* 0x0001d00001027983 */ /* 0x000f240000300800 */
[----:B------:R-:W4:Y:S01]  /*10ff0*/  LDL.LU R22, [R1+0x1c8] ;  /* 0x0001c80001167983 */ /* 0x000f220000300800 */
[----:B--2---:R0:W-:Y:S04]  /*11000*/  STS.U16 [R5+0xd900], R8 ;  /* 0x00d9000805007388 */ /* 0x0041e80000000400 */
[----:B0-----:R-:W0:Y:S01]  /*11010*/  S2R R8, SR_TID.X ;  /* 0x0000000000087919 */ /* 0x001e220000002100 */
[----:B------:R1:W-:Y:S02]  /*11020*/  STS.U16 [R5+0xda00], R29 ;  /* 0x00da001d05007388 */ /* 0x0003e40000000400 */
[----:B------:R2:W-:Y:S02]  /*11030*/  STS.U16 [R5+0xdb00], R27 ;  /* 0x00db001b05007388 */ /* 0x0005e40000000400 */
[----:B------:R4:W-:Y:S01]  /*11040*/  STS.U16 [R5+0xf800], R21 ;  /* 0x00f8001505007388 */ /* 0x0009e20000000400 */
[----:B------:R4:W-:Y:S01]  /*11050*/  STS.U16 [R5+0xf900], R19 ;  /* 0x00f9001305007388 */ /* 0x0009e20000000400 */
[----:B------:R4:W-:Y:S02]  /*11060*/  STS.U16 [R5+0xfa00], R18 ;  /* 0x00fa001205007388 */ /* 0x0009e40000000400 */
[----:B------:R4:W-:Y:S01]  /*11070*/  STS.U16 [R5+0xfb00], R17 ;  /* 0x00fb001105007388 */ /* 0x0009e20000000400 */
[----:B-1----:R-:W3:Y:S01]  /*11080*/  LDL.LU R29, [R1+0x260] ;  /* 0x00026000011d7983 */ /* 0x002ee20000300800 */
[----:B--2---:R-:W2:Y:S02]  /*11090*/  LDL.LU R27, [R1+0x268] ;  /* 0x00026800011b7983 */ /* 0x004ea40000300800 */
[----:B----4-:R-:W4:Y:S01]  /*110a0*/  LDL.LU R21, [R1+0x270] ;  /* 0x0002700001157983 */ /* 0x010f220000300800 */
[----:B------:R-:W2:Y:S04]  /*110b0*/  LDL.LU R19, [R1+0x2d8] ;  /* 0x0002d80001137983 */ /* 0x000ea80000300800 */
[----:B------:R-:W2:Y:S01]  /*110c0*/  LDL.LU R18, [R1+0x2e0] ;  /* 0x0002e00001127983 */ /* 0x000ea20000300800 */
[----:B------:R-:W2:Y:S02]  /*110d0*/  LDL.LU R5, [R1+0x1290] ;  /* 0x0012900001057983 */ /* 0x000ea40000300800 */
[----:B------:R-:W2:Y:S01]  /*110e0*/  LDL.LU R17, [R1+0x2e8] ;  /* 0x0002e80001117983 */ /* 0x000ea20000300800 */
[----:B0-----:R-:W-:-:S05]  /*110f0*/  LOP3.LUT R8, R8, 0x7f, RZ, 0xc0, !PT ;  /* 0x0000007f08087812 */ /* 0x001fca00078ec0ff */
[----:B------:R-:W-:-:S05]  /*11100*/  IMAD.SHL.U32 R8, R8, 0x2, RZ ;  /* 0x0000000208087824 */ /* 0x000fca00078e00ff */
[----:B------:R-:W-:-:S05]  /*11110*/  LOP3.LUT R8, R8, 0x70, RZ, 0x3c, !PT ;  /* 0x0000007008087812 */ /* 0x000fca00078e3cff */
[----:B------:R0:W-:Y:S01]  /*11120*/  STS.U16 [R8+0x1c00], R6 ;  /* 0x001c000608007388 */ /* 0x0001e20000000400 */
[----:B------:R1:W-:Y:S02]  /*11130*/  STS.U16 [R8+0x1d00], R7 ;  /* 0x001d000708007388 */ /* 0x0003e40000000400 */
[----:B------:R1:W-:Y:S02]  /*11140*/  STS.U16 [R8+0x1e00], R0 ;  /* 0x001e000008007388 */ /* 0x0003e40000000400 */
[----:B------:R1:W-:Y:S01]  /*11150*/  STS.U16 [R8+0x1f00], R16 ;  /* 0x001f001008007388 */ /* 0x0003e20000000400 */
[----:B------:R1:W-:Y:S01]  /*11160*/  STS.U16 [R8+0x3c00], R15 ;  /* 0x003c000f08007388 */ /* 0x0003e20000000400 */
[----:B------:R1:W-:Y:S03]  /*11170*/  STS.U16 [R8+0x3d00], R14 ;  /* 0x003d000e08007388 */ /* 0x0003e60000000400 */
[----:B0-----:R-:W3:Y:S01]  /*11180*/  LDL.LU R6, [R1+0x128c] ;  /* 0x00128c0001067983 */ /* 0x001ee20000300800 */
[----:B-1----:R-:W3:Y:S03]  /*11190*/  LDL.LU R7, [R1+0x1288] ;  /* 0x0012880001077983 */ /* 0x002ee60000300800 */
[----:B------:R-:W3:Y:S01]  /*111a0*/  LDL.LU R0, [R1+0x1284] ;  /* 0x0012840001007983 */ /* 0x000ee20000300800 */
[----:B------:R-:W3:Y:S03]  /*111b0*/  LDL.LU R16, [R1+0x1280] ;  /* 0x0012800001107983 */ /* 0x000ee60000300800 */
[----:B------:R-:W3:Y:S01]  /*111c0*/  LDL.LU R15, [R1+0x127c] ;  /* 0x00127c00010f7983 */ /* 0x000ee20000300800 */
[----:B------:R-:W3:Y:S03]  /*111d0*/  LDL.LU R14, [R1+0x1278] ;  /* 0x00127800010e7983 */ /* 0x000ee60000300800 */
        /* <DEDUP_REMOVED lines=12> */
[----:B------:R0:W-:Y:S04]  /*112a0*/  STS.U16 [R8+0x7c00], R3 ;  /* 0x007c000308007388 */ /* 0x0001e80000000400 */
[----:B0-----:R-:W3:Y:S04]  /*112b0*/  LDL.LU R3, [R1+0x125c] ;  /* 0x00125c0001037983 */ /* 0x001ee80000300800 */
[----:B--2---:R-:W-:Y:S01]  /*112c0*/  STS.U16 [R8+0x7d00], R17 ;  /* 0x007d001108007388 */ /* 0x004fe20000000400 */
[----:B------:R-:W-:Y:S02]  /*112d0*/  STS.U16 [R8+0x7e00], R18 ;  /* 0x007e001208007388 */ /* 0x000fe40000000400 */
[----:B------:R-:W-:Y:S02]  /*112e0*/  STS.U16 [R8+0x7f00], R19 ;  /* 0x007f001308007388 */ /* 0x000fe40000000400 */
[----:B----4-:R-:W-:Y:S01]  /*112f0*/  STS.U16 [R8+0x9c00], R21 ;  /* 0x009c001508007388 */ /* 0x010fe20000000400 */
[----:B------:R-:W-:Y:S01]  /*11300*/  STS.U16 [R8+0x9d00], R27 ;  /* 0x009d001b08007388 */ /* 0x000fe20000000400 */
[----:B---3--:R-:W-:Y:S03]  /*11310*/  STS.U16 [R8+0x9e00], R29 ;  /* 0x009e001d08007388 */ /* 0x008fe60000000400 */
[----:B------:R-:W-:Y:S01]  /*11320*/  STS.U16 [R8+0x9f00], R9 ;  /* 0x009f000908007388 */ /* 0x000fe20000000400 */
[----:B------:R-:W-:Y:S03]  /*11330*/  STS.U16 [R8+0xbc00], R2 ;  /* 0x00bc000208007388 */ /* 0x000fe60000000400 */
[----:B------:R-:W-:Y:S04]  /*11340*/  STS.U16 [R8+0xbd00], R22 ;  /* 0x00bd001608007388 */ /* 0x000fe80000000400 */
[----:B------:R0:W-:Y:S04]  /*11350*/  STS.U16 [R8+0xbe00], R3 ;  /* 0x00be000308007388 */ /* 0x0001e80000000400 */
[----:B0-----:R-:W2:Y:S04]  /*11360*/  LDL.LU R3, [R1+0x1258] ;  /* 0x0012580001037983 */ /* 0x001ea80000300800 */
[----:B------:R-:W0:Y:S01]  /*11370*/  S2R R2, SR_TID.X ;  /* 0x0000000000027919 */ /* 0x000e220000002100 */
[----:B------:R0:W-:Y:S02]  /*11380*/  STS.U16 [R8+0xbf00], R28 ;  /* 0x00bf001c08007388 */ /* 0x0001e40000000400 */
[----:B------:R-:W-:Y:S02]  /*11390*/  STS.U16 [R8+0xdc00], R26 ;  /* 0x00dc001a08007388 */ /* 0x000fe40000000400 */
[----:B------:R-:W-:Y:S01]  /*113a0*/  STS.U16 [R8+0xdd00], R25 ;  /* 0x00dd001908007388 */ /* 0x000fe20000000400 */
[----:B------:R-:W-:Y:S01]  /*113b0*/  STS.U16 [R8+0xde00], R24 ;  /* 0x00de001808007388 */ /* 0x000fe20000000400 */
[----:B------:R-:W-:Y:S02]  /*113c0*/  STS.U16 [R8+0xdf00], R23 ;  /* 0x00df001708007388 */ /* 0x000fe40000000400 */
[----:B------:R-:W-:Y:S02]  /*113d0*/  STS.U16 [R8+0xfc00], R4 ;  /* 0x00fc000408007388 */ /* 0x000fe40000000400 */
[----:B------:R-:W-:Y:S01]  /*113e0*/  STS.U16 [R8+0xfd00], R14 ;  /* 0x00fd000e08007388 */ /* 0x000fe20000000400 */
[----:B------:R-:W1:Y:S04]  /*113f0*/  S2R R22, SR_TID.X ;  /* 0x0000000000167919 */ /* 0x000e680000002100 */
[----:B------:R-:W-:Y:S01]  /*11400*/  STS.U16 [R8+0xfe00], R15 ;  /* 0x00fe000f08007388 */ /* 0x000fe20000000400 */
[----:B------:R3:W-:Y:S01]  /*11410*/  STS.U16 [R8+0xff00], R16 ;  /* 0x00ff001008007388 */ /* 0x0007e20000000400 */
[----:B0-----:R-:W-:-:S02]  /*11420*/  LOP3.LUT R28, R2, 0x3f, RZ, 0xc0, !PT ;  /* 0x0000003f021c7812 */ /* 0x001fc400078ec0ff */
[----:B---3--:R-:W-:-:S03]  /*11430*/  SHF.R.S32.HI R8, RZ, 0x6, R2 ;  /* 0x00000006ff087819 */ /* 0x008fc60000011402 */
[----:B------:R-:W-:Y:S02]  /*11440*/  IMAD.SHL.U32 R2, R28, 0x2, RZ ;  /* 0x000000021c027824 */ /* 0x000fe400078e00ff */
[----:B------:R-:W0:Y:S01]  /*11450*/  S2R R28, SR_TID.X ;  /* 0x00000000001c7919 */ /* 0x000e220000002100 */
[----:B------:R-:W-:-:S04]  /*11460*/  SGXT R8, R8, 0x1 ;  /* 0x000000010808781a */ /* 0x000fc80000000200 */
[----:B------:R-:W-:Y:S02]  /*11470*/  LOP3.LUT R2, R2, 0x90, R8, 0x78, !PT ;  /* 0x0000009002027812 */ /* 0x000fe400078e7808 */
[--C-:B-1----:R-:W-:Y:S01]  /*11480*/  SHF.R.S32.HI R18, RZ, 0x6, R22.reuse ;  /* 0x00000006ff127819 */ /* 0x102fe20000011416 */
[----:B------:R-:W-:Y:S02]  /*11490*/  IMAD.SHL.U32 R17, R0, 0x2, RZ ;  /* 0x0000000200117824 */ /* 0x000fe400078e00ff */
[----:B------:R-:W-:Y:S01]  /*114a0*/  STS.U16 [R2+0x10000], R7 ;  /* 0x0100000702007388 */ /* 0x000fe20000000400 */
[----:B------:R1:W-:Y:S01]  /*114b0*/  STS.U16 [R2+0x10400], R11 ;  /* 0x0104000b02007388 */ /* 0x0003e20000000400 */
[----:B------:R-:W-:Y:S01]  /*114c0*/  SGXT R18, R18, 0x1 ;  /* 0x000000011212781a */ /* 0x000fe20000000200 */
[C---:B------:R-:W-:Y:S02]  /*114d0*/  IMAD.SHL.U32 R8, R0.reuse, 0x2, RZ ;  /* 0x0000000200087824 */ /* 0x040fe400078e00ff */
[----:B------:R-:W-:Y:S01]  /*114e0*/  IMAD.SHL.U32 R0, R0, 0x2, RZ ;  /* 0x0000000200007824 */ /* 0x000fe200078e00ff */
[----:B-1----:R-:W-:-:S02]  /*114f0*/  SHF.R.S32.HI R2, RZ, 0x6, R22 ;  /* 0x00000006ff027819 */ /* 0x002fc40000011416 */
[----:B0-----:R-:W-:Y:S02]  /*11500*/  SHF.R.S32.HI R9, RZ, 0x6, R28 ;  /* 0x00000006ff097819 */ /* 0x001fe4000001141c */
[----:B------:R-:W-:Y:S02]  /*11510*/  SGXT R2, R2, 0x1 ;  /* 0x000000010202781a */ /* 0x000fe40000000200 */
[----:B------:R-:W-:Y:S02]  /*11520*/  LOP3.LUT R17, R17, 0x90, R18, 0x78, !PT ;  /* 0x0000009011117812 */ /* 0x000fe400078e7812 */
[----:B------:R-:W-:Y:S02]  /*11530*/  SGXT R9, R9, 0x1 ;  /* 0x000000010909781a */ /* 0x000fe40000000200 */
[----:B------:R-:W-:Y:S02]  /*11540*/  LOP3.LUT R0, R0, 0x90, R2, 0x78, !PT ;  /* 0x0000009000007812 */ /* 0x000fe400078e7802 */
[----:B------:R-:W-:-:S02]  /*11550*/  LOP3.LUT R17, R17, 0x20, RZ, 0x3c, !PT ;  /* 0x0000002011117812 */ /* 0x000fc400078e3cff */
[----:B------:R-:W-:Y:S02]  /*11560*/  LOP3.LUT R8, R8, 0x90, R9, 0x78, !PT ;  /* 0x0000009008087812 */ /* 0x000fe400078e7809 */
[----:B------:R-:W-:Y:S01]  /*11570*/  LOP3.LUT R0, R0, 0x40, RZ, 0x3c, !PT ;  /* 0x0000004000007812 */ /* 0x000fe200078e3cff */
[----:B------:R-:W-:Y:S01]  /*11580*/  STS.U16 [R17+0x10100], R6 ;  /* 0x0101000611007388 */ /* 0x000fe20000000400 */
[----:B------:R-:W-:Y:S01]  /*11590*/  LOP3.LUT R8, R8, 0x60, RZ, 0x3c, !PT ;  /* 0x0000006008087812 */ /* 0x000fe200078e3cff */
[----:B------:R-:W-:Y:S02]  /*115a0*/  STS.U16 [R17+0x10500], R12 ;  /* 0x0105000c11007388 */ /* 0x000fe40000000400 */
[----:B------:R-:W-:Y:S01]  /*115b0*/  STS.U16 [R0+0x10200], R5 ;  /* 0x0102000500007388 */ /* 0x000fe20000000400 */
[----:B------:R0:W-:Y:S01]  /*115c0*/  STS.U16 [R0+0x10600], R13 ;  /* 0x0106000d00007388 */ /* 0x0001e20000000400 */
[----:B------:R-:W-:Y:S02]  /*115d0*/  STS.U16 [R8+0x10300], R10 ;  /* 0x0103000a08007388 */ /* 0x000fe40000000400 */
[----:B------:R-:W-:Y:S02]  /*115e0*/  STS.U16 [R8+0x10700], R20 ;  /* 0x0107001408007388 */ /* 0x000fe40000000400 */
[----:B------:R-:W-:Y:S02]  /*115f0*/  BAR.SYNC.DEFER_BLOCKING 0x0 ;  /* 0x0000000000007b1d */ /* 0x000fe40000010000 */
[C---:B------:R-:W-:Y:S01]  /*11600*/  IMAD.SHL.U32 R2, R28.reuse, 0x2, RZ ;  /* 0x000000021c027824 */ /* 0x040fe200078e00ff */
[----:B0-----:R-:W-:-:S05]  /*11610*/  LOP3.LUT R0, R28, 0x7, RZ, 0xc0, !PT ;  /* 0x000000071c007812 */ /* 0x001fca00078ec0ff */
[----:B------:R-:W-:-:S05]  /*11620*/  IMAD R0, R0, 0x90, RZ ;  /* 0x0000009000007824 */ /* 0x000fca00078e02ff */
[----:B------:R-:W-:-:S05]  /*11630*/  LOP3.LUT R0, R0, 0x30, R2, 0x78, !PT ;  /* 0x0000003000007812 */ /* 0x000fca00078e7802 */
[----:B------:R-:W0:Y:S04]  /*11640*/  LDSM.16.M88.4 R16, [R0+0x10000] ;  /* 0x010000000010783b */ /* 0x000e280000000200 */
[----:B------:R-:W1:Y:S04]  /*11650*/  LDSM.16.M88.4 R12, [R0+0x10400] ;  /* 0x01040000000c783b */ /* 0x000e680000000200 */
[----:B0-----:R-:W-:Y:S01]  /*11660*/  STL [R1+0x11b0], R18 ;  /* 0x0011b01201007387 */ /* 0x001fe20000100800 */
[----:B------:R-:W-:Y:S02]  /*11670*/  STL [R1+0x11ac], R19 ;  /* 0x0011ac1301007387 */ /* 0x000fe40000100800 */
[----:B-1----:R-:W-:Y:S02]  /*11680*/  STL [R1+0x1144], R14 ;  /* 0x0011440e01007387 */ /* 0x002fe40000100800 */
[----:B------:R-:W-:Y:S01]  /*11690*/  STL [R1+0x1140], R15 ;  /* 0x0011400f01007387 */ /* 0x000fe20000100800 */
[----:B--2---:R-:W0:Y:S04]  /*116a0*/  LDSM.16.MT88.4 R4, [R3+0x80] ;  /* 0x000080000304783b */ /* 0x004e280000004200 */
[----:B------:R-:W1:Y:S04]  /*116b0*/  LDSM.16.MT88.4 R8, [R3+0x100] ;  /* 0x000100000308783b */ /* 0x000e680000004200 */
[----:B------:R-:W-:Y:S04]  /*116c0*/  LDSM.16.MT88.4 R20, [R3+0x200] ;  /* 0x000200000314783b */ /* 0x000fe80000004200 */
[----:B------:R-:W-:Y:S04]  /*116d0*/  LDSM.16.MT88.4 R24, [R3] ;  /* 0x000000000318783b */ /* 0x000fe80000004200 */
[----:B0-----:R-:W-:Y:S01]  /*116e0*/  STL.64 [R1+0x1240], R6 ;  /* 0x0012400601007387 */ /* 0x001fe20000100a00 */
[----:B------:R-:W-:Y:S02]  /*116f0*/  STL.64 [R1+0x1238], R4 ;  /* 0x0012380401007387 */ /* 0x000fe40000100a00 */
[----:B------:R-:W0:Y:S04]  /*11700*/  LDSM.16.MT88.4 R4, [R3+0x180] ;  /* 0x000180000304783b */ /* 0x000e280000004200 */
[----:B-1----:R-:W-:Y:S02]  /*11710*/  STL.64 [R1+0x20], R8 ;  /* 0x0000200801007387 */ /* 0x002fe40000100a00 */
[----:B0-----:R-:W-:-:S02]  /*11720*/  IMAD.MOV.U32 R15, RZ, RZ, R6 ;  /* 0x000000ffff0f7224 */ /* 0x001fc400078e0006 */
[----:B------:R-:W-:Y:S01]  /*11730*/  IMAD.MOV.U32 R14, RZ, RZ, R7 ;  /* 0x000000ffff0e7224 */ /* 0x000fe200078e0007 */
[----:B------:R-:W-:Y:S04]  /*11740*/  STL.64 [R1+0x10], R4 ;  /* 0x0000100401007387 */ /* 0x000fe80000100a00 */
[----:B------:R-:W-:Y:S01]  /*11750*/  STL.64 [R1+0x1250], R14 ;  /* 0x0012500e01007387 */ /* 0x000fe20000100a00 */
[----:B------:R0:W-:Y:S03]  /*11760*/  STL.64 [R1+0x1248], R12 ;  /* 0x0012480c01007387 */ /* 0x0001e60000100a00 */
[----:B0-----:R-:W2:Y:S01]  /*11770*/  LDL.LU.64 R12, [R1+0x190] ;  /* 0x00019000010c7983 */ /* 0x001ea20000300a00 */
[----:B------:R-:W2:Y:S02]  /*11780*/  LDL.LU.64 R14, [R1+0x198] ;  /* 0x00019800010e7983 */ /* 0x000ea40000300a00 */
[----:B------:R-:W-:-:S02]  /*11790*/  IMAD.MOV.U32 R2, RZ, RZ, R10 ;  /* 0x000000ffff027224 */ /* 0x000fc400078e000a */
[----:B------:R-:W-:Y:S01]  /*117a0*/  IMAD.MOV.U32 R0, RZ, RZ, R11 ;  /* 0x000000ffff007224 */ /* 0x000fe200078e000b */
[----:B------:R-:W3:Y:S04]  /*117b0*/  LDL.LU.64 R4, [R1+0x180] ;  /* 0x0001800001047983 */ /* 0x000ee80000300a00 */
[----:B------:R-:W0:Y:S01]  /*117c0*/  LDSM.16.MT88.4 R8, [R3+0x280] ;  /* 0x000280000308783b */ /* 0x000e220000004200 */
[----:B------:R-:W3:Y:S03]  /*117d0*/  LDL.LU.64 R6, [R1+0x188] ;  /* 0x0001880001067983 */ /* 0x000ee60000300a00 */
[----:B0-----:R-:W-:Y:S01]  /*117e0*/  STL.64 [R1+0x11e0], R10 ;  /* 0x0011e00a01007387 */ /* 0x001fe20000100a00 */
[----:B------:R-:W-:Y:S02]  /*117f0*/  STL.64 [R1], R20 ;  /* 0x0000001401007387 */ /* 0x000fe40000100a00 */
[----:B------:R-:W-:Y:S02]  /*11800*/  STL.64 [R1+0x8], R22 ;  /* 0x0000081601007387 */ /* 0x000fe40000100a00 */
[----:B------:R-:W0:Y:S04]  /*11810*/  LDSM.16.MT88.4 R20, [R3+0x300] ;  /* 0x000300000314783b */ /* 0x000e280000004200 */
[----:B------:R1:W-:Y:S04]  /*11820*/  STL.64 [R1+0x11d8], R8 ;  /* 0x0011d80801007387 */ /* 0x0003e80000100a00 */
[----:B-1----:R-:W4:Y:S01]  /*11830*/  LDL.LU.64 R8, [R1+0x150] ;  /* 0x0001500001087983 */ /* 0x002f220000300a00 */
[----:B------:R-:W4:Y:S03]  /*11840*/  LDL.LU.64 R10, [R1+0x158] ;  /* 0x00015800010a7983 */ /* 0x000f260000300a00 */
[----:B0-----:R-:W-:Y:S01]  /*11850*/  STL.64 [R1+0x11c0], R22 ;  /* 0x0011c01601007387 */ /* 0x001fe20000100a00 */
[----:B------:R0:W-:Y:S03]  /*11860*/  STL.64 [R1+0x11b8], R20 ;  /* 0x0011b81401007387 */ /* 0x0001e60000100a00 */
[----:B0-----:R-:W3:Y:S01]  /*11870*/  LDL.LU.64 R20, [R1+0x130] ;  /* 0x0001300001147983 */ /* 0x001ee20000300a00 */
[----:B------:R-:W3:Y:S01]  /*11880*/  LDL.LU.64 R22, [R1+0x138] ;  /* 0x0001380001167983 */ /* 0x000ee20000300a00 */
[C---:B--2---:R-:W-:Y:S11]  /*11890*/  HMMA.16816.F32 R12, R24.reuse, R16, R12 ;  /* 0x00000010180c723c */ /* 0x044ff6000000180c */
[----:B------:R-:W-:Y:S11]  /*118a0*/  @!UPT UIADD3 URZ, URZ, URZ, URZ ;  /* 0x0000003f3f3ff290 */ /* 0x000ff6000fffe03f */
[----:B------:R-:W-:Y:S02]  /*118b0*/  @!UPT UIADD3 URZ, URZ, URZ, URZ ;  /* 0x0000003f3f3ff290 */ /* 0x000fe4000fffe03f */
[----:B------:R-:W-:Y:S02]  /*118c0*/  IMAD.MOV.U32 R29, RZ, RZ, R14 ;  /* 0x000000ffff1d7224 */ /* 0x000fe400078e000e */
[----:B------:R-:W-:Y:S02]  /*118d0*/  IMAD.MOV.U32 R28, RZ, RZ, R15 ;  /* 0x000000ffff1c7224 */ /* 0x000fe400078e000f */
[----:B------:R-:W-:Y:S02]  /*118e0*/  IMAD.MOV.U32 R18, RZ, RZ, R12 ;  /* 0x000000ffff127224 */ /* 0x000fe400078e000c */
[----:B------:R-:W-:Y:S01]  /*118f0*/  IMAD.MOV.U32 R19, RZ, RZ, R13 ;  /* 0x000000ffff137224 */ /* 0x000fe200078e000d */
[----:B------:R-:W2:Y:S01]  /*11900*/  LDL.LU.64 R14, [R1+0x1250] ;  /* 0x00125000010e7983 */ /* 0x000ea20000300a00 */
[----:B------:R-:W3:Y:S02]  /*11910*/  LDL.LU.64 R12, [R1+0x1248] ;  /* 0x00124800010c7983 */ /* 0x000ee40000300a00 */
[----:B---3--:R-:W-:Y:S01]  /*11920*/  HMMA.16816.F32 R24, R24, R12, R4 ;  /* 0x0000000c1818723c */ /* 0x008fe20000001804 */
[----:B------:R-:W3:Y:S01]  /*11930*/  LDL.LU.64 R6, [R1+0x1240] ;  /* 0x0012400001067983 */ /* 0x000ee20000300a00 */
[----:B------:R-:W3:Y:S11]  /*11940*/  LDL.LU.64 R4, [R1+0x1238] ;  /* 0x0012380001047983 */ /* 0x000ef60000300a00 */
[----:B------:R-:W-:Y:S10]  /*11950*/  @!UPT UIADD3 URZ, URZ, URZ, URZ ;  /* 0x0000003f3f3ff290 */ /* 0x000ff4000fffe03f */
[----:B------:R0:W-:Y:S01]  /*11960*/  STL.64 [R1+0x80], R24 ;  /* 0x0000801801007387 */ /* 0x0001e20000100a00 */
[----:B------:R1:W-:Y:S03]  /*11970*/  STL.64 [R1+0x88], R26 ;  /* 0x0000881a01007387 */ /* 0x0003e60000100a00 */
[----:B0-----:R-:W2:Y:S01]  /*11980*/  LDL.LU R24, [R1+0x20] ;  /* 0x0000200001187983 */ /* 0x001ea20000300800 */
[----:B------:R-:W2:Y:S02]  /*11990*/  LDL.LU R25, [R1+0x24] ;  /* 0x0000240001197983 */ /* 0x000ea40000300800 */
[----:B-1----:R-:W-:Y:S02]  /*119a0*/  IMAD.MOV.U32 R26, RZ, RZ, R2 ;  /* 0x000000ffff1a7224 */ /* 0x002fe400078e0002 */
[----:B------:R-:W-:Y:S01]  /*119b0*/  IMAD.MOV.U32 R27, RZ, RZ, R0 ;  /* 0x000000ffff1b7224 */ /* 0x000fe200078e0000 */
[C---:B---3--:R-:W-:Y:S08]  /*119c0*/  HMMA.16816.F32 R20, R4.reuse, R16, R20 ;  /* 0x000000100414723c */ /* 0x048ff00000001814 */
[----:B----4-:R-:W-:Y:S01]  /*119d0*/  HMMA.16816.F32 R8, R4, R12, R8 ;  /* 0x0000000c0408723c */ /* 0x010fe20000001808 */
[----:B------:R-:W0:Y:S11]  /*119e0*/  LDSM.16.MT88.4 R4, [R3+0x380] ;  /* 0x000380000304783b */ /* 0x000e360000004200 */
[----:B------:R-:W-:Y:S03]  /*119f0*/  @!UPT UIADD3 URZ, URZ, URZ, URZ ;  /* 0x0000003f3f3ff290 */ /* 0x000fe6000fffe03f */
[----:B------:R-:W-:Y:S01]  /*11a00*/  STL.64 [R1+0x130], R20 ;  /* 0x0001301401007387 */ /* 0x000fe20000100a00 */
[----:B------:R-:W-:Y:S07]  /*11a10*/  STL.64 [R1+0x138], R22 ;  /* 0x0001381601007387 */ /* 0x000fee0000100a00 */
[----:B------:R1:W-:Y:S02]  /*11a20*/  STL.64 [R1+0xd0], R8 ;  /* 0x0000d00801007387 */ /* 0x0003e40000100a00 */
[----:B------:R-:W-:-:S02]  /*11a30*/  IMAD.MOV.U32 R2, RZ, RZ, R10 ;  /* 0x000000ffff027224 */ /* 0x000fc400078e000a */
[----:B------:R-:W-:Y:S01]  /*11a40*/  IMAD.MOV.U32 R0, RZ, RZ, R11 ;  /* 0x000000ffff007224 */ /* 0x000fe200078e000b */
[----:B-1----:R-:W3:Y:S01]  /*11a50*/  LDL.LU R8, [R1] ;  /* 0x0000000001087983 */ /* 0x002ee20000300800 */
[----:B------:R-:W3:Y:S02]  /*11a60*/  LDL.LU R9, [R1+0x4] ;  /* 0x0000040001097983 */ /* 0x000ee40000300800 */
[----:B------:R-:W4:Y:S02]  /*11a70*/  LDL.LU R10, [R1+0x8] ;  /* 0x00000800010a7983 */ /* 0x000f240000300800 */
[----:B------:R-:W4:Y:S01]  /*11a80*/  LDL.LU R11, [R1+0xc] ;  /* 0x00000c00010b7983 */ /* 0x000f220000300800 */
[----:B------:R-:W2:Y:S01]  /*11a90*/  LDL.LU.64 R20, [R1+0x140] ;  /* 0x0001400001147983 */ /* 0x000ea20000300a00 */
[----:B------:R-:W2:Y:S03]  /*11aa0*/  LDL.LU.64 R22, [R1+0x148] ;  /* 0x0001480001167983 */ /* 0x000ea60000300a00 */
[----:B--2---:R-:W-:Y:S01]  /*11ab0*/  STL.64 [R1+0x1230], R22 ;  /* 0x0012301601007387 */ /* 0x004fe20000100a00 */
[----:B------:R1:W-:Y:S03]  /*11ac0*/  STL.64 [R1+0x1228], R20 ;  /* 0x0012281401007387 */ /* 0x0003e60000100a00 */
[----:B-1----:R-:W2:Y:S01]  /*11ad0*/  LDL.LU.64 R20, [R1+0x170] ;  /* 0x0001700001147983 */ /* 0x002ea20000300a00 */
[----:B------:R-:W2:Y:S02]  /*11ae0*/  LDL.LU.64 R22, [R1+0x178] ;  /* 0x0001780001167983 */ /* 0x000ea40000300a00 */
[----:B----4-:R-:W-:Y:S02]  /*11af0*/  STL.64 [R1+0x1210], R10 ;  /* 0x0012100a01007387 */ /* 0x010fe40000100a00 */
[----:B---3--:R1:W-:Y:S02]  /*11b00*/  STL.64 [R1+0x1208], R8 ;  /* 0x0012080801007387 */ /* 0x0083e40000100a00 */
[----:B-1----:R-:W3:Y:S01]  /*11b10*/  LDL.LU R8, [R1+0x10] ;  /* 0x0000100001087983 */ /* 0x002ee20000300800 */
[----:B------:R-:W3:Y:S02]  /*11b20*/  LDL.LU R9, [R1+0x14] ;  /* 0x0000140001097983 */ /* 0x000ee40000300800 */
[----:B------:R-:W-:Y:S02]  /*11b30*/  STL [R1+0x114c], R0 ;  /* 0x00114c0001007387 */ /* 0x000fe40000100800 */
[----:B------:R-:W-:Y:S01]  /*11b40*/  STL [R1+0x1148], R2 ;  /* 0x0011480201007387 */ /* 0x000fe20000100800 */
[----:B0-----:R-:W-:Y:S01]  /*11b50*/  STL.64 [R1+0x11d0], R6 ;  /* 0x0011d00601007387 */ /* 0x001fe20000100a00 */
[----:B------:R0:W-:Y:S03]  /*11b60*/  STL.64 [R1+0x11c8], R4 ;  /* 0x0011c80401007387 */ /* 0x0001e60000100a00 */
[----:B0-----:R-:W4:Y:S01]  /*11b70*/  LDL.LU.64 R4, [R1+0x160] ;  /* 0x0001600001047983 */ /* 0x001f220000300a00 */
[----:B------:R-:W4:Y:S02]  /*11b80*/  LDL.LU.64 R6, [R1+0x168] ;  /* 0x0001680001067983 */ /* 0x000f240000300a00 */
[----:B------:R-:W-:-:S02]  /*11b90*/  IMAD.MOV.U32 R10, RZ, RZ, R15 ;  /* 0x000000ffff0a7224 */ /* 0x000fc400078e000f */
[----:B------:R-:W-:Y:S01]  /*11ba0*/  IMAD.MOV.U32 R11, RZ, RZ, R14 ;  /* 0x000000ffff0b7224 */ /* 0x000fe200078e000e */
[C---:B--2---:R-:W-:Y:S11]  /*11bb0*/  HMMA.16816.F32 R20, R24.reuse, R16, R20 ;  /* 0x000000101814723c */ /* 0x044ff60000001814 */
[----:B------:R-:W-:Y:S11]  /*11bc0*/  @!UPT UIADD3 URZ, URZ, URZ, URZ ;  /* 0x0000003f3f3ff290 */ /* 0x000ff6000fffe03f */
[----:B------:R-:W-:Y:S01]  /*11bd0*/  @!UPT UIADD3 URZ, URZ, URZ, URZ ;  /* 0x0000003f3f3ff290 */ /* 0x000fe2000fffe03f */
[----:B------:R-:W-:Y:S01]  /*11be0*/  STL [R1+0x180], R20 ;  /* 0x0001801401007387 */ /* 0x000fe20000100800 */
[----:B------:R0:W-:Y:S02]  /*11bf0*/  STL [R1+0x18c], R23 ;  /* 0x00018c1701007387 */ /* 0x0001e40000100800 */
[----:B------:R-:W-:Y:S02]  /*11c00*/  IMAD.MOV.U32 R15, RZ, RZ, R22 ;  /* 0x000000ffff0f7224 */ /* 0x000fe400078e0016 */
[----:B------:R-:W-:Y:S01]  /*11c10*/  IMAD.MOV.U32 R14, RZ, RZ, R21 ;  /* 0x000000ffff0e7224 */ /* 0x000fe200078e0015 */
[----:B0-----:R-:W3:Y:S01]  /*11c20*/  LDL.LU.64 R22, [R1+0x1230] ;  /* 0x0012300001167983 */ /* 0x001ee20000300a00 */
[----:B------:R-:W3:Y:S01]  /*11c30*/  LDL.LU.64 R20, [R1+0x1228] ;  /* 0x0012280001147983 */ /* 0x000ee20000300a00 */
[----:B----4-:R-:W-:Y:S01]  /*11c40*/  HMMA.16816.F32 R4, R24, R12, R4 ;  /* 0x0000000c1804723c */ /* 0x010fe20000001804 */
[----:B------:R-:W-:Y:S01]  /*11c50*/  STL [R1+0x1154], R15 ;  /* 0x0011540f01007387 */ /* 0x000fe20000100800 */
[----:B------:R-:W-:Y:S11]  /*11c60*/  STL [R1+0x1150], R14 ;  /* 0x0011500e01007387 */ /* 0x000ff60000100800 */
[----:B------:R-:W-:Y:S10]  /*11c70*/  @!UPT UIADD3 URZ, URZ, URZ, URZ ;  /* 0x0000003f3f3ff290 */ /* 0x000ff4000fffe03f */
[----:B------:R3:W-:Y:S01]  /*11c80*/  STL.64 [R1+0x170], R4 ;  /* 0x0001700401007387 */ /* 0x0007e20000100a00 */
[----:B------:R-:W-:Y:S02]  /*11c90*/  IMAD.MOV.U32 R0, RZ, RZ, R6 ;  /* 0x000000ffff007224 */ /* 0x000fe400078e0006 */
[----:B------:R-:W-:-:S05]  /*11ca0*/  IMAD.MOV.U32 R2, RZ, RZ, R7 ;  /* 0x000000ffff027224 */ /* 0x000fca00078e0007 */
[----:B------:R-:W-:Y:S01]  /*11cb0*/  STL [R1+0x115c], R2 ;  /* 0x00115c0201007387 */ /* 0x000fe20000100800 */
[----:B------:R-:W-:Y:S01]  /*11cc0*/  STL [R1+0x1158], R0 ;  /* 0x0011580001007387 */ /* 0x000fe20000100800 */
[C---:B---3--:R-:W-:Y:S11]  /*11cd0*/  HMMA.16816.F32 R4, R8.reuse, R16, R20 ;  /* 0x000000100804723c */ /* 0x048ff60000001814 */
[----:B------:R-:W-:Y:S11]  /*11ce0*/  @!UPT UIADD3 URZ, URZ, URZ, URZ ;  /* 0x0000003f3f3ff290 */ /* 0x000ff6000fffe03f */
[----:B------:R-:W-:Y:S01]  /*11cf0*/  @!UPT UIADD3 URZ, URZ, URZ, URZ ;  /* 0x0000003f3f3ff290 */ /* 0x000fe2000fffe03f */
[----:B------:R-:W-:Y:S01]  /*11d00*/  STL.64 [R1+0x190], R4 ;  /* 0x0001900401007387 */ /* 0x000fe20000100a00 */
[----:B------:R-:W-:Y:S02]  /*11d10*/  STL.64 [R1+0x1220], R18 ;  /* 0x0012201201007387 */ /* 0x000fe40000100a00 */
[----:B------:R0:W-:Y:S02]  /*11d20*/  STL.64 [R1+0x1218], R16 ;  /* 0x0012181001007387 */ /* 0x0001e40000100a00 */
[----:B------:R-:W-:Y:S02]  /*11d30*/  IMAD.MOV.U32 R15, RZ, RZ, R6 ;  /* 0x000000ffff0f7224 */ /* 0x000fe400078e0006 */
[----:B------:R-:W-:Y:S01]  /*11d40*/  IMAD.MOV.U32 R14, RZ, RZ, R7 ;  /* 0x000000ffff0e7224 */ /* 0x000fe200078e0007 */
[----:B0-----:R-:W2:Y:S01]  /*11d50*/  LDL.LU.64 R16, [R1+0x120] ;  /* 0x0001200001107983 */ /* 0x001ea20000300a00 */
[----:B------:R-:W2:Y:S02]  /*11d60*/  LDL.LU.64 R18, [R1+0x128] ;  /* 0x0001280001127983 */ /* 0x000ea40000300a00 */
[----:B------:R-:W3:Y:S02]  /*11d70*/  LDL.LU.64 R4, [R1+0x50] ;  /* 0x0000500001047983 */ /* 0x000ee40000300a00 */
[----:B------:R-:W4:Y:S02]  /*11d80*/  LDL.LU.64 R6, [R1+0x58] ;  /* 0x0000580001067983 */ /* 0x000f240000300a00 */
[----:B----4-:R-:W-:Y:S01]  /*11d90*/  STL.64 [R1+0x11f0], R6 ;  /* 0x0011f00601007387 */ /* 0x010fe20000100a00 */
[----:B---3--:R0:W-:Y:S03]  /*11da0*/  STL.64 [R1+0x11e8], R4 ;  /* 0x0011e80401007387 */ /* 0x0081e60000100a00 */
[----:B0-----:R-:W3:Y:S01]  /*11db0*/  LDL.LU.64 R4, [R1+0x100] ;  /* 0x0001000001047983 */ /* 0x001ee20000300a00 */
[----:B------:R-:W4:Y:S01]  /*11dc0*/  LDL.LU.64 R6, [R1+0x108] ;  /* 0x0001080001067983 */ /* 0x000f220000300a00 */
[----:B--2---:R-:W-:Y:S11]  /*11dd0*/  HMMA.16816.F32 R8, R8, R12, R16 ;  /* 0x0000000c0808723c */ /* 0x004ff60000001810 */
[----:B------:R-:W-:Y:S11]  /*11de0*/  @!UPT UIADD3 URZ, URZ, URZ, URZ ;  /* 0x0000003f3f3ff290 */ /* 0x000ff6000fffe03f */
[----:B------:R-:W-:Y:S02]  /*11df0*/  @!UPT UIADD3 URZ, URZ, URZ, URZ ;  /* 0x0000003f3f3ff290 */ /* 0x000fe4000fffe03f */
[----:B------:R-:W-:Y:S02]  /*11e00*/  IMAD.MOV.U32 R2, RZ, RZ, R10 ;  /* 0x000000ffff027224 */ /* 0x000fe400078e000a */
[----:B------:R-:W-:Y:S01]  /*11e10*/  IMAD.MOV.U32 R0, RZ, RZ, R11 ;  /* 0x000000ffff007224 */ /* 0x000fe200078e000b */
[----:B----4-:R-:W-:Y:S01]  /*11e20*/  STL.64 [R1+0x1200], R6 ;  /* 0x0012000601007387 */ /* 0x010fe20000100a00 */
[----:B---3--:R0:W-:Y:S03]  /*11e30*/  STL.64 [R1+0x11f8], R4 ;  /* 0x0011f80401007387 */ /* 0x0081e60000100a00 */
[----:B0-----:R-:W2:Y:S01]  /*11e40*/  LDL.LU.64 R4, [R1+0x110] ;  /* 0x0001100001047983 */ /* 0x001ea20000300a00 */
[----:B------:R-:W2:Y:S02]  /*11e50*/  LDL.LU.64 R6, [R1+0x118] ;  /* 0x0001180001067983 */ /* 0x000ea40000300a00 */
[----:B------:R-:W3:Y:S02]  /*11e60*/  LDL.LU.64 R20, [R1+0x40] ;  /* 0x0000400001147983 */ /* 0x000ee40000300a00 */
[----:B------:R-:W3:Y:S01]  /*11e70*/  LDL.LU.64 R22, [R1+0x48] ;  /* 0x0000480001167983 */ /* 0x000ee20000300a00 */
[----:B------:R-:W4:Y:S01]  /*11e80*/  LDL.LU.64 R24, [R1+0xf0] ;  /* 0x0000f00001187983 */ /* 0x000f220000300a00 */
[----:B------:R-:W4:Y:S02]  /*11e90*/  LDL.LU.64 R26, [R1+0xf8] ;  /* 0x0000f800011a7983 */ /* 0x000f240000300a00 */
[----:B------:R-:W-:Y:S02]  /*11ea0*/  STL [R1+0x1164], R14 ;  /* 0x0011640e01007387 */ /* 0x000fe40000100800 */
[----:B------:R-:W-:Y:S01]  /*11eb0*/  STL [R1+0x1160], R15 ;  /* 0x0011600f01007387 */ /* 0x000fe20000100800 */
[----:B------:R-:W2:Y:S01]  /*11ec0*/  LDL.LU.64 R18, [R1+0x1220] ;  /* 0x0012200001127983 */ /* 0x000ea20000300a00 */
[----:B------:R-:W2:Y:S02]  /*11ed0*/  LDL.LU.64 R16, [R1+0x1218] ;  /* 0x0012180001107983 */ /* 0x000ea40000300a00 */
[----:B------:R0:W-:Y:S02]  /*11ee0*/  STL.64 [R1+0x160], R8 ;  /* 0x0001600801007387 */ /* 0x0001e40000100a00 */
[----:B------:R-:W2:Y:S01]  /*11ef0*/  LDL.LU.64 R10, [R1+0x1210] ;  /* 0x00121000010a7983 */ /* 0x000ea20000300a00 */
[----:B0-----:R-:W2:Y:S01]  /*11f00*/  LDL.LU.64 R8, [R1+0x1208] ;  /* 0x0012080001087983 */ /* 0x001ea20000300a00 */
[----:B------:R-:W-:Y:S02]  /*11f10*/  STL [R1+0x116c], R0 ;  /* 0x00116c0001007387 */ /* 0x000fe40000100800 */
[----:B------:R-:W-:Y:S01]  /*11f20*/  STL [R1+0x1168], R2 ;  /* 0x0011680201007387 */ /* 0x000fe20000100800 */
[C---:B--2---:R-:W-:Y:S11]  /*11f30*/  HMMA.16816.F32 R4, R8.reuse, R16, R4 ;  /* 0x000000100804723c */ /* 0x044ff60000001804 */
[----:B------:R-:W-:Y:S11]  /*11f40*/  @!UPT UIADD3 URZ, URZ, URZ, URZ ;  /* 0x0000003f3f3ff290 */ /* 0x000ff6000fffe03f */
[----:B------:R-:W-:Y:S01]  /*11f50*/  @!UPT UIADD3 URZ, URZ, URZ, URZ ;  /* 0x0000003f3f3ff290 */ /* 0x000fe2000fffe03f */
[----:B------:R0:W-:Y:S01]  /*11f60*/  STL.64 [R1+0x150], R4 ;  /* 0x0001500401007387 */ /* 0x0001e20000100a00 */
[----:B------:R-:W-:Y:S02]  /*11f70*/  IMAD.MOV.U32 R14, RZ, RZ, R6 ;  /* 0x000000ffff0e7224 */ /* 0x000fe400078e0006 */
[----:B------:R-:W-:Y:S02]  /*11f80*/  IMAD.MOV.U32 R15, RZ, RZ, R7 ;  /* 0x000000ffff0f7224 */ /* 0x000fe400078e0007 */
[----:B------:R-:W2:Y:S04]  /*11f90*/  LDL.LU.64 R6, [R1+0x1200] ;  /* 0x0012000001067983 */ /* 0x000ea80000300a00 */
[----:B0-----:R-:W2:Y:S01]  /*11fa0*/  LDL.LU.64 R4, [R1+0x11f8] ;  /* 0x0011f80001047983 */ /* 0x001ea20000300a00 */
[----:B------:R-:W-:Y:S02]  /*11fb0*/  STL [R1+0x1174], R15 ;  /* 0x0011740f01007387 */ /* 0x000fe40000100800 */
[----:B------:R-:W-:Y:S01]  /*11fc0*/  STL [R1+0x1170], R14 ;  /* 0x0011700e01007387 */ /* 0x000fe20000100800 */
[----:B--2---:R-:W-:Y:S01]  /*11fd0*/  HMMA.16816.F32 R8, R8, R12, R4 ;  /* 0x0000000c0808723c */ /* 0x004fe20000001804 */
[----:B------:R-:W2:Y:S01]  /*11fe0*/  LDL.LU.64 R6, [R1+0x11f0] ;  /* 0x0011f00001067983 */ /* 0x000ea20000300a00 */
[----:B------:R-:W2:Y:S11]  /*11ff0*/  LDL.LU.64 R4, [R1+0x11e8] ;  /* 0x0011e80001047983 */ /* 0x000eb60000300a00 */
[----:B------:R-:W-:Y:S10]  /*12000*/  @!UPT UIADD3 URZ, URZ, URZ, URZ ;  /* 0x0000003f3f3ff290 */ /* 0x000ff4000fffe03f */
[----:B------:R-:W-:Y:S01]  /*12010*/  STL.64 [R1+0x120], R8 ;  /* 0x0001200801007387 */ /* 0x000fe20000100a00 */
[----:B------:R0:W-:Y:S03]  /*12020*/  STL.64 [R1+0x128], R10 ;  /* 0x0001280a01007387 */ /* 0x0001e60000100a00 */
[----:B0-----:R-:W2:Y:S01]  /*12030*/  LDL.LU.64 R10, [R1+0x11e0] ;  /* 0x0011e000010a7983 */ /* 0x001ea20000300a00 */
[----:B------:R-:W2:Y:S02]  /*12040*/  LDL.LU.64 R8, [R1+0x11d8] ;  /* 0x0011d80001087983 */ /* 0x000ea40000300a00 */
[C---:B--2---:R-:W-:Y:S08]  /*12050*/  HMMA.16816.F32 R4, R8.reuse, R16, R4 ;  /* 0x000000100804723c */ /* 0x044ff00000001804 */
[----:B---3--:R-:W-:Y:S11]  /*12060*/  HMMA.16816.F32 R8, R8, R12, R20 ;  /* 0x0000000c0808723c */ /* 0x008ff60000001814 */
[----:B------:R-:W-:Y:S04]  /*12070*/  @!UPT UIADD3 URZ, URZ, URZ, URZ ;  /* 0x0000003f3f3ff290 */ /* 0x000fe8000fffe03f */
[----:B------:R-:W-:Y:S01]  /*12080*/  STL.64 [R1+0x140], R4 ;  /* 0x0001400401007387 */ /* 0x000fe20000100a00 */
[----:B------:R0:W-:Y:S03]  /*12090*/  STL.64 [R1+0x148], R6 ;  /* 0x0001480601007387 */ /* 0x0001e60000100a00 */
[----:B0-----:R-:W2:Y:S01]  /*120a0*/  LDL.LU.64 R6, [R1+0x11d0] ;  /* 0x0011d00001067983 */ /* 0x001ea20000300a00 */
[----:B------:R-:W2:Y:S02]  /*120b0*/  LDL.LU.64 R4, [R1+0x11c8] ;  /* 0x0011c80001047983 */ /* 0x000ea40000300a00 */
[----:B------:R-:W4:Y:S02]  /*120c0*/  LDL.LU.64 R22, [R1+0x11c0] ;  /* 0x0011c00001167983 */ /* 0x000f240000300a00 */
[----:B------:R-:W4:Y:S01]  /*120d0*/  LDL.LU.64 R20, [R1+0x11b8] ;  /* 0x0011b80001147983 */ /* 0x000f220000300a00 */
[----:B------:R-:W-:Y:S01]  /*120e0*/  STL.64 [R1+0x110], R8 ;  /* 0x0001100801007387 */ /* 0x000fe20000100a00 */
[----:B------:R-:W-:Y:S02]  /*120f0*/  STL.64 [R1+0x118], R10 ;  /* 0x0001180a01007387 */ /* 0x000fe40000100a00 */
[----:B------:R-:W0:Y:S02]  /*12100*/  LDSM.16.MT88.4 R8, [R3+0x4000] ;  /* 0x004000000308783b */ /* 0x000e240000004200 */
[----:B0-----:R-:W-:Y:S02]  /*12110*/  STL.64 [R1+0x70], R8 ;  /* 0x0000700801007387 */ /* 0x001fe40000100a00 */
[----:B------:R-:W-:Y:S02]  /*12120*/  STL.64 [R1+0x78], R10 ;  /* 0x0000780a01007387 */ /* 0x000fe40000100a00 */
[----:B------:R-:W0:Y:S04]  /*12130*/  LDSM.16.MT88.4 R8, [R3+0x4080] ;  /* 0x004080000308783b */ /* 0x000e280000004200 */
[----:B0-----:R-:W-:-:S02]  /*12140*/  IMAD.MOV.U32 R15, RZ, RZ, R8 ;  /* 0x000000ffff0f7224 */ /* 0x001fc400078e0008 */
[----:B------:R-:W-:Y:S02]  /*12150*/  IMAD.MOV.U32 R14, RZ, RZ, R9 ;  /* 0x000000ffff0e7224 */ /* 0x000fe400078e0009 */
[----:B------:R-:W-:Y:S02]  /*12160*/  IMAD.MOV.U32 R0, RZ, RZ, R10 ;  /* 0x000000ffff007224 */ /* 0x000fe400078e000a */
[----:B------:R-:W-:Y:S01]  /*12170*/  IMAD.MOV.U32 R2, RZ, RZ, R11 ;  /* 0x000000ffff027224 */ /* 0x000fe200078e000b */
[----:B----4-:R-:W-:Y:S11]  /*12180*/  HMMA.16816.F32 R24, R20, R16, R24 ;  /* 0x000000101418723c */ /* 0x010ff60000001818 */
[----:B------:R-:W-:Y:S11]  /*12190*/  @!UPT UIADD3 URZ, URZ, URZ, URZ ;  /* 0x0000003f3f3ff290 */ /* 0x000ff6000fffe03f */
[----:B------:R-:W-:Y:S01]  /*121a0*/  @!UPT UIADD3 URZ, URZ, URZ, URZ ;  /* 0x0000003f3f3ff290 */ /* 0x000fe2000fffe03f */
[----:B------:R-:W-:Y:S01]  /*121b0*/  STL.64 [R1+0x100], R24 ;  /* 0x0001001801007387 */ /* 0x000fe20000100a00 */
[----:B------:R-:W-:Y:S02]  /*121c0*/  STL.64 [R1+0x108], R26 ;  /* 0x0001081a01007387 */ /* 0x000fe40000100a00 */
[----:B------:R-:W3:Y:S02]  /*121d0*/  LDL.LU.64 R8, [R1+0x1b0] ;  /* 0x0001b00001087983 */ /* 0x000ee40000300a00 */
[----:B------:R-:W3:Y:S01]  /*121e0*/  LDL.LU.64 R10, [R1+0x1b8] ;  /* 0x0001b800010a7983 */ /* 0x000ee20000300a00 */
[----:B------:R-:W0:Y:S04]  /*121f0*/  LDSM.16.MT88.4 R24, [R3+0x4100] ;  /* 0x004100000318783b */ /* 0x000e280000004200 */
[----:B------:R-:W-:Y:S01]  /*12200*/  STL [R1+0x1184], R2 ;  /* 0x0011840201007387 */ /* 0x000fe20000100800 */
[----:B------:R-:W-:Y:S02]  /*12210*/  STL [R1+0x1180], R0 ;  /* 0x0011800001007387 */ /* 0x000fe40000100800 */
[----:B------:R-:W-:Y:S02]  /*12220*/  STL [R1+0x117c], R14 ;  /* 0x00117c0e01007387 */ /* 0x000fe40000100800 */
[----:B------:R-:W-:Y:S01]  /*12230*/  STL [R1+0x1178], R15 ;  /* 0x0011780f01007387 */ /* 0x000fe20000100800 */
[----:B0-----:R-:W-:Y:S01]  /*12240*/  STL.64 [R1+0x50], R24 ;  /* 0x0000501801007387 */ /* 0x001fe20000100a00 */
[----:B------:R-:W-:Y:S02]  /*12250*/  STL.64 [R1+0x58], R26 ;  /* 0x0000581a01007387 */ /* 0x000fe40000100a00 */
[----:B------:R-:W0:Y:S04]  /*12260*/  LDSM.16.MT88.4 R24, [R3+0x4180] ;  /* 0x004180000318783b */ /* 0x000e280000004200 */
[----:B0-----:R-:W-:-:S02]  /*12270*/  IMAD.MOV.U32 R2, RZ, RZ, R24 ;  /* 0x000000ffff027224 */ /* 0x001fc400078e0018 */
[----:B------:R-:W-:Y:S02]  /*12280*/  IMAD.MOV.U32 R0, RZ, RZ, R25 ;  /* 0x000000ffff007224 */ /* 0x000fe400078e0019 */
[----:B------:R-:W-:Y:S02]  /*12290*/  IMAD.MOV.U32 R14, RZ, RZ, R26 ;  /* 0x000000ffff0e7224 */ /* 0x000fe400078e001a */
[----:B------:R-:W-:Y:S01]  /*122a0*/  IMAD.MOV.U32 R15, RZ, RZ, R27 ;  /* 0x000000ffff0f7224 */ /* 0x000fe200078e001b */
[----:B------:R-:W2:Y:S01]  /*122b0*/  LDL.LU.64 R24, [R1+0xe0] ;  /* 0x0000e00001187983 */ /* 0x000ea20000300a00 */
[----:B------:R-:W2:Y:S03]  /*122c0*/  LDL.LU.64 R26, [R1+0xe8] ;  /* 0x0000e800011a7983 */ /* 0x000ea60000300a00 */
[----:B------:R-:W-:Y:S01]  /*122d0*/  STL [R1+0x1194], R15 ;  /* 0x0011940f01007387 */ /* 0x000fe20000100800 */
[----:B------:R-:W-:Y:S02]  /*122e0*/  STL [R1+0x1190], R14 ;  /* 0x0011900e01007387 */ /* 0x000fe40000100800 */
[----:B------:R-:W-:Y:S02]  /*122f0*/  STL [R1+0x118c], R0 ;  /* 0x00118c0001007387 */ /* 0x000fe40000100800 */
[----:B------:R-:W-:Y:S01]  /*12300*/  STL [R1+0x1188], R2 ;  /* 0x0011880201007387 */ /* 0x000fe20000100800 */
[----:B---3--:R-:W-:Y:S01]  /*12310*/  HMMA.16816.F32 R20, R20, R12, R8 ;  /* 0x0000000c1414723c */ /* 0x008fe20000001808 */
[----:B------:R-:W3:Y:S01]  /*12320*/  LDL.LU.64 R8, [R1+0x1a0] ;  /* 0x0001a00001087983 */ /* 0x000ee20000300a00 */
[----:B------:R-:W3:Y:S11]  /*12330*/  LDL.LU.64 R10, [R1+0x1a8] ;  /* 0x0001a800010a7983 */ /* 0x000ef60000300a00 */
[----:B------:R-:W-:Y:S10]  /*12340*/  @!UPT UIADD3 URZ, URZ, URZ, URZ ;  /* 0x0000003f3f3ff290 */ /* 0x000ff4000fffe03f */
[----:B------:R-:W-:Y:S01]  /*12350*/  STL.64 [R1+0xf0], R20 ;  /* 0x0000f01401007387 */ /* 0x000fe20000100a00 */
[----:B------:R-:W-:Y:S02]  /*12360*/  STL.64 [R1+0xf8], R22 ;  /* 0x0000f81601007387 */ /* 0x000fe40000100a00 */
[----:B------:R-:W0:Y:S04]  /*12370*/  LDSM.16.MT88.4 R20, [R3+0x4200] ;  /* 0x004200000314783b */ /* 0x000e280000004200 */
[----:B0-----:R-:W-:Y:S02]  /*12380*/  IMAD.MOV.U32 R15, RZ, RZ, R20 ;  /* 0x000000ffff0f7224 */ /* 0x001fe400078e0014 */
[----:B------:R-:W-:Y:S02]  /*12390*/  IMAD.MOV.U32 R14, RZ, RZ, R21 ;  /* 0x000000ffff0e7224 */ /* 0x000fe400078e0015 */
[----:B------:R-:W-:-:S02]  /*123a0*/  IMAD.MOV.U32 R0, RZ, RZ, R22 ;  /* 0x000000ffff007224 */ /* 0x000fc400078e0016 */
[----:B------:R-:W-:Y:S02]  /*123b0*/  IMAD.MOV.U32 R2, RZ, RZ, R23 ;  /* 0x000000ffff027224 */ /* 0x000fe400078e0017 */
[----:B------:R-:W0:Y:S04]  /*123c0*/  LDSM.16.MT88.4 R20, [R3+0x4280] ;  /* 0x004280000314783b */ /* 0x000e280000004200 */
[----:B------:R-:W-:Y:S01]  /*123d0*/  STL [R1+0x11a4], R2 ;  /* 0x0011a40201007387 */ /* 0x000fe20000100800 */
[----:B------:R-:W-:Y:S02]  /*123e0*/  STL [R1+0x11a0], R0 ;  /* 0x0011a00001007387 */ /* 0x000fe40000100800 */
[----:B------:R0:W-:Y:S02]  /*123f0*/  STL [R1+0x119c], R14 ;  /* 0x00119c0e01007387 */ /* 0x0001e40000100800 */
[----:B------:R1:W-:Y:S01]  /*12400*/  STL [R1+0x1198], R15 ;  /* 0x0011980f01007387 */ /* 0x0003e20000100800 */
[----:B--2---:R-:W-:Y:S01]  /*12410*/  HMMA.16816.F32 R24, R4, R16, R24 ;  /* 0x000000100418723c */ /* 0x004fe20000001818 */
[----:B0-----:R-:W-:-:S02]  /*12420*/  IMAD.MOV.U32 R14, RZ, RZ, R20 ;  /* 0x000000ffff0e7224 */ /* 0x001fc400078e0014 */
[----:B-1----:R-:W-:-:S04]  /*12430*/  IMAD.MOV.U32 R15, RZ, RZ, R21 ;  /* 0x000000ffff0f7224 */ /* 0x002fc800078e0015 */
[----:B------:R-:W-:Y:S02]  /*12440*/  IMAD.MOV.U32 R17, RZ, RZ, R22 ;  /* 0x000000ffff117224 */ /* 0x000fe400078e0016 */
[----:B------:R-:W-:Y:S02]  /*12450*/  IMAD.MOV.U32 R16, RZ, RZ, R23 ;  /* 0x000000ffff107224 */ /* 0x000fe400078e0017 */
[----:B------:R-:W0:Y:S11]  /*12460*/  LDSM.16.MT88.4 R20, [R3+0x4300] ;  /* 0x004300000314783b */ /* 0x000e360000004200 */
[----:B------:R-:W-:Y:S01]  /*12470*/  @!UPT UIADD3 URZ, URZ, URZ, URZ ;  /* 0x0000003f3f3ff290 */ /* 0x000fe2000fffe03f */
[----:B------:R-:W-:Y:S01]  /*12480*/  STL.64 [R1+0xe0], R24 ;  /* 0x0000e01801007387 */ /* 0x000fe20000100a00 */
[----:B------:R1:W-:Y:S02]  /*12490*/  STL.64 [R1+0xe8], R26 ;  /* 0x0000e81a01007387 */ /* 0x0003e40000100a00 */
[----:B------:R-:W-:Y:S01]  /*124a0*/  STL [R1+0x11a8], R14 ;  /* 0x0011a80e01007387 */ /* 0x000fe20000100800 */
[----:B-1----:R-:W1:Y:S04]  /*124b0*/  S2R R27, SR_TID.X ;  /* 0x00000000001b7919 */ /* 0x002e680000002100 */
[----:B0-----:R-:W-:Y:S01]  /*124c0*/  STL.64 [R1+0x10], R20 ;  /* 0x0000101401007387 */ /* 0x001fe20000100a00 */
[----:B------:R-:W-:Y:S02]  /*124d0*/  STL.64 [R1+0x18], R22 ;  /* 0x0000181601007387 */ /* 0x000fe40000100a00 */
[----:B------:R-:W0:Y:S02]  /*124e0*/  LDSM.16.MT88.4 R20, [R3+0x4380] ;  /* 0x004380000314783b */ /* 0x000e240000004200 */
[----:B0-----:R-:W-:Y:S02]  /*124f0*/  STL.64 [R1+0x1028], R22 ;  /* 0x0010281601007387 */ /* 0x001fe40000100a00 */
[----:B------:R0:W-:Y:S02]  /*12500*/  STL.64 [R1+0x1020], R20 ;  /* 0x0010201401007387 */ /* 0x0001e40000100a00 */
[----:B0-----:R-:W-:-:S02]  /*12510*/  IMAD.MOV.U32 R20, RZ, RZ, R18 ;  /* 0x000000ffff147224 */ /* 0x001fc400078e0012 */
[----:B------:R-:W-:Y:S01]  /*12520*/  IMAD.MOV.U32 R21, RZ, RZ, R19 ;  /* 0x000000ffff157224 */ /* 0x000fe200078e0013 */
[----:B------:R-:W2:Y:S01]  /*12530*/  LDL.LU R18, [R1+0x11b0] ;  /* 0x0011b00001127983 */ /* 0x000ea20000300800 */
[----:B------:R-:W2:Y:S02]  /*12540*/  LDL.LU R19, [R1+0x11ac] ;  /* 0x0011ac0001137983 */ /* 0x000ea40000300800 */
[----:B------:R-:W-:Y:S02]  /*12550*/  IMAD.MOV.U32 R22, RZ, RZ, R29 ;  /* 0x000000ffff167224 */ /* 0x000fe400078e001d */
[----:B------:R-:W-:Y:S01]  /*12560*/  IMAD.MOV.U32 R23, RZ, RZ, R28 ;  /* 0x000000ffff177224 */ /* 0x000fe200078e001c */
[----:B---3--:R-:W-:Y:S11]  /*12570*/  HMMA.16816.F32 R4, R4, R12, R8 ;  /* 0x0000000c0404723c */ /* 0x008ff60000001808 */
[----:B------:R-:W-:Y:S11]  /*12580*/  @!UPT UIADD3 URZ, URZ, URZ, URZ ;  /* 0x0000003f3f3ff290 */ /* 0x000ff6000fffe03f */
[----:B------:R-:W-:Y:S02]  /*12590*/  @!UPT UIADD3 URZ, URZ, URZ, URZ ;  /* 0x0000003f3f3ff290 */ /* 0x000fe4000fffe03f */
[----:B------:R-:W-:Y:S02]  /*125a0*/  IMAD.MOV.U32 R14, RZ, RZ, R4 ;  /* 0x000000ffff0e7224 */ /* 0x000fe400078e0004 */
[----:B------:R-:W-:Y:S02]  /*125b0*/  IMAD.MOV.U32 R2, RZ, RZ, R5 ;  /* 0x000000ffff027224 */ /* 0x000fe400078e0005 */
[----:B------:R-:W-:Y:S02]  /*125c0*/  IMAD.MOV.U32 R0, RZ, RZ, R6 ;  /* 0x000000ffff007224 */ /* 0x000fe400078e0006 */
[----:B------:R-:W-:Y:S02]  /*125d0*/  IMAD.MOV.U32 R12, RZ, RZ, R7 ;  /* 0x000000ffff0c7224 */ /* 0x000fe400078e0007 */
[----:B------:R-:W0:Y:S01]  /*125e0*/  LDSM.16.MT88.4 R4, [R3+0x8000] ;  /* 0x008000000304783b */ /* 0x000e220000004200 */
[C---:B-1----:R-:W-:Y:S01]  /*125f0*/  LOP3.LUT R8, R27.reuse, 0x7, RZ, 0xc0, !PT ;  /* 0x000000071b087812 */ /* 0x042fe200078ec0ff */
[----:B------:R-:W-:-:S02]  /*12600*/  IMAD.SHL.U32 R9, R27, 0x2, RZ ;  /* 0x000000021b097824 */ /* 0x000fc400078e00ff */
[----:B------:R-:W-:Y:S02]  /*12610*/  LDSM.16.MT88.4 R24, [R3+0x8080] ;  /* 0x008080000318783b */ /* 0x000fe40000004200 */
[----:B------:R-:W-:-:S05]  /*12620*/  IMAD R8, R8, 0x90, RZ ;  /* 0x0000009008087824 */ /* 0x000fca00078e02ff */
[----:B------:R-:W-:-:S04]  /*12630*/  LOP3.LUT R8, R8, 0x30, R9, 0x78, !PT ;  /* 0x0000003008087812 */ /* 0x000fc800078e7809 */
[----:B------:R-:W-:Y:S01]  /*12640*/  LOP3.LUT R8, R8, 0x40, RZ, 0x3c, !PT ;  /* 0x0000004008087812 */ /* 0x000fe200078e3cff */
[----:B0-----:R-:W-:Y:S02]  /*12650*/  IMAD.MOV.U32 R29, RZ, RZ, R5 ;  /* 0x000000ffff1d7224 */ /* 0x001fe400078e0005 */
[----:B------:R-:W-:Y:S01]  /*12660*/  IMAD.MOV.U32 R28, RZ, RZ, R6 ;  /* 0x000000ffff1c7224 */ /* 0x000fe200078e0006 */
[----:B------:R-:W-:Y:S01]  /*12670*/  STL [R1], R4 ;  /* 0x0000000401007387 */ /* 0x000fe20000100800 */
[----:B------:R-:W-:Y:S02]  /*12680*/  IMAD.MOV.U32 R13, RZ, RZ, R7 ;  /* 0x000000ffff0d7224 */ /* 0x000fe400078e0007 */
[----:B------:R-:W0:Y:S02]  /*12690*/  LDSM.16.M88.4 R4, [R8+0x10000] ;  /* 0x010000000804783b */ /* 0x000e240000000200 */
[----:B------:R-:W1:Y:S04]  /*126a0*/  LDSM.16.M88.4 R8, [R8+0x10400] ;  /* 0x010400000808783b */ /* 0x000e680000000200 */
[----:B------:R-:W-:Y:S01]  /*126b0*/  STL [R1+0x100c], R13 ;  /* 0x00100c0d01007387 */ /* 0x000fe20000100800 */
[----:B------:R-:W-:Y:S02]  /*126c0*/  STL [R1+0x1008], R29 ;  /* 0x0010081d01007387 */ /* 0x000fe40000100800 */
[----:B------:R-:W-:Y:S01]  /*126d0*/  STL [R1+0x1004], R28 ;  /* 0x0010041c01007387 */ /* 0x000fe20000100800 */
[----:B0-----:R-:W-:Y:S01]  /*126e0*/  STL [R1+0x1000], R5 ;  /* 0x0010000501007387 */ /* 0x001fe20000100800 */
[----:B------:R-:W-:Y:S02]  /*126f0*/  STL [R1+0xec0], R6 ;  /* 0x000ec00601007387 */ /* 0x000fe40000100800 */
[----:B------:R-:W-:Y:S02]  /*12700*/  STL [R1+0xebc], R7 ;  /* 0x000ebc0701007387 */ /* 0x000fe40000100800 */
[----:B------:R-:W-:Y:S01]  /*12710*/  STL [R1+0x1130], R4 ;  /* 0x0011300401007387 */ /* 0x000fe20000100800 */
[----:B-1----:R-:W-:Y:S01]  /*12720*/  STL [R1+0xec8], R10 ;  /* 0x000ec80a01007387 */ /* 0x002fe20000100800 */
[----:B------:R-:W-:Y:S02]  /*12730*/  STL [R1+0xec4], R11 ;  /* 0x000ec40b01007387 */ /* 0x000fe40000100800 */
[----:B------:R-:W-:Y:S02]  /*12740*/  STL.64 [R1+0xfe8], R8 ;  /* 0x000fe80801007387 */ /* 0x000fe40000100a00 */
[----:B------:R-:W-:Y:S01]  /*12750*/  STL.64 [R1+0xfe0], R26 ;  /* 0x000fe01a01007387 */ /* 0x000fe20000100a00 */
[----:B------:R0:W-:Y:S04]  /*12760*/  STL.64 [R1+0xfd8], R24 ;  /* 0x000fd81801007387 */ /* 0x0001e80000100a00 */
[----:B0-----:R-:W3:Y:S01]  /*12770*/  LDL.LU R24, [R1+0x70] ;  /* 0x0000700001187983 */ /* 0x001ee20000300800 */
[----:B------:R-:W3:Y:S02]  /*12780*/  LDL.LU R25, [R1+0x74] ;  /* 0x0000740001197983 */ /* 0x000ee40000300800 */
[----:B------:R-:W3:Y:S02]  /*12790*/  LDL.LU R26, [R1+0x78] ;  /* 0x00007800011a7983 */ /* 0x000ee40000300800 */
[----:B------:R-:W3:Y:S01]  /*127a0*/  LDL.LU R27, [R1+0x7c] ;  /* 0x00007c00011b7983 */ /* 0x000ee20000300800 */
[----:B--2---:R-:W-:Y:S01]  /*127b0*/  STL.64 [R1+0x1138], R18 ;  /* 0x0011381201007387 */ /* 0x004fe20000100a00 */
[----:B---3--:R-:W-:Y:S03]  /*127c0*/  HMMA.16816.F32 R8, R24, R18, R20 ;  /* 0x000000121808723c */ /* 0x008fe60000001814 */
[----:B------:R-:W2:Y:S01]  /*127d0*/  LDL.LU R20, [R1+0x10] ;  /* 0x0000100001147983 */ /* 0x000ea20000300800 */
[----:B------:R-:W2:Y:S02]  /*127e0*/  LDL.LU R21, [R1+0x14] ;  /* 0x0000140001157983 */ /* 0x000ea40000300800 */
[----:B------:R-:W3:Y:S02]  /*127f0*/  LDL.LU R22, [R1+0x18] ;  /* 0x0000180001167983 */ /* 0x000ee40000300800 */
[----:B------:R-:W3:Y:S02]  /*12800*/  LDL.LU R23, [R1+0x1c] ;  /* 0x00001c0001177983 */ /* 0x000ee40000300800 */
[----:B---3--:R-:W-:Y:S01]  /*12810*/  STL.64 [R1+0x1058], R22 ;  /* 0x0010581601007387 */ /* 0x008fe20000100a00 */
[----:B--2---:R-:W-:Y:S11]  /*12820*/  STL.64 [R1+0x1050], R20 ;  /* 0x0010501401007387 */ /* 0x004ff60000100a00 */
[----:B------:R-:W-:Y:S01]  /*12830*/  @!UPT UIADD3 URZ, URZ, URZ, URZ ;  /* 0x0000003f3f3ff290 */ /* 0x000fe2000fffe03f */
[----:B------:R0:W-:Y:S02]  /*12840*/  STL.64 [R1+0xff8], R10 ;  /* 0x000ff80a01007387 */ /* 0x0001e40000100a00 */
[----:B------:R1:W-:Y:S02]  /*12850*/  STL.64 [R1+0xff0], R8 ;  /* 0x000ff00801007387 */ /* 0x0003e40000100a00 */
[----:B0-----:R-:W-:Y:S02]  /*12860*/  IMAD.MOV.U32 R10, RZ, RZ, R0 ;  /* 0x000000ffff0a7224 */ /* 0x001fe400078e0000 */
[----:B------:R-:W-:Y:S02]  /*12870*/  IMAD.MOV.U32 R11, RZ, RZ, R12 ;  /* 0x000000ffff0b7224 */ /* 0x000fe400078e000c */
[----:B-1----:R-:W-:Y:S02]  /*12880*/  IMAD.MOV.U32 R8, RZ, RZ, R14 ;  /* 0x000000ffff087224 */ /* 0x002fe400078e000e */
[----:B------:R-:W-:Y:S01]  /*12890*/  IMAD.MOV.U32 R9, RZ, RZ, R2 ;  /* 0x000000ffff097224 */ /* 0x000fe200078e0002 */
[----:B------:R-:W2:Y:S01]  /*128a0*/  LDL.LU R14, [R1+0x11a8] ;  /* 0x0011a800010e7983 */ /* 0x000ea20000300800 */
[----:B------:R-:W3:Y:S02]  /*128b0*/  LDL.LU R2, [R1+0x11a4] ;  /* 0x0011a40001027983 */ /* 0x000ee40000300800 */
[----:B------:R-:W4:Y:S02]  /*128c0*/  LDL.LU R0, [R1+0x11a0] ;  /* 0x0011a00001007983 */ /* 0x000f240000300800 */
[----:B------:R-:W-:Y:S01]  /*128d0*/  STL.64 [R1+0x1018], R10 ;  /* 0x0010180a01007387 */ /* 0x000fe20000100a00 */
[----:B------:R0:W-:Y:S04]  /*128e0*/  STL.64 [R1+0x1010], R8 ;  /* 0x0010100801007387 */ /* 0x0001e80000100a00 */
[----:B0-----:R-:W3:Y:S01]  /*128f0*/  LDL.LU R8, [R1+0xe0] ;  /* 0x0000e00001087983 */ /* 0x001ee20000300800 */
[----:B------:R-:W3:Y:S02]  /*12900*/  LDL.LU R9, [R1+0xe4] ;  /* 0x0000e40001097983 */ /* 0x000ee40000300800 */
[----:B------:R-:W3:Y:S02]  /*12910*/  LDL.LU R10, [R1+0xe8] ;  /* 0x0000e800010a7983 */ /* 0x000ee40000300800 */
[----:B------:R-:W3:Y:S02]  /*12920*/  LDL.LU R11, [R1+0xec] ;  /* 0x0000ec00010b7983 */ /* 0x000ee40000300800 */
[----:B------:R-:W-:-:S02]  /*12930*/  IMAD.MOV.U32 R22, RZ, RZ, R17 ;  /* 0x000000ffff167224 */ /* 0x000fc400078e0011 */
[----:B------:R-:W-:Y:S02]  /*12940*/  IMAD.MOV.U32 R23, RZ, RZ, R16 ;  /* 0x000000ffff177224 */ /* 0x000fe400078e0010 */
[----:B------:R-:W-:Y:S02]  /*12950*/  IMAD.MOV.U32 R21, RZ, RZ, R15 ;  /* 0x000000ffff157224 */ /* 0x000fe400078e000f */
[----:B--2---:R-:W-:Y:S02]  /*12960*/  IMAD.MOV.U32 R20, RZ, RZ, R14 ;  /* 0x000000ffff147224 */ /* 0x004fe400078e000e */
[----:B------:R-:W2:Y:S01]  /*12970*/  LDL.LU R14, [R1+0x119c] ;  /* 0x00119c00010e7983 */ /* 0x000ea20000300800 */
[----:B------:R-:W2:Y:S02]  /*12980*/  LDL.LU R15, [R1+0x1198] ;  /* 0x00119800010f7983 */ /* 0x000ea40000300800 */
[----:B------:R-:W-:Y:S02]  /*12990*/  STL.64 [R1+0x1088], R22 ;  /* 0x0010881601007387 */ /* 0x000fe40000100a00 */
[----:B------:R-:W-:Y:S01]  /*129a0*/  STL.64 [R1+0x1080], R20 ;  /* 0x0010801401007387 */ /* 0x000fe20000100a00 */
[----:B---3--:R-:W-:Y:S01]  /*129b0*/  STL.64 [R1+0x1038], R10 ;  /* 0x0010380a01007387 */ /* 0x008fe20000100a00 */
[----:B------:R0:W-:Y:S03]  /*129c0*/  STL.64 [R1+0x1030], R8 ;  /* 0x0010300801007387 */ /* 0x0001e60000100a00 */
[----:B0-----:R-:W3:Y:S01]  /*129d0*/  LDL.LU R8, [R1+0xf0] ;  /* 0x0000f00001087983 */ /* 0x001ee20000300800 */
[----:B------:R-:W3:Y:S02]  /*129e0*/  LDL.LU R9, [R1+0xf4] ;  /* 0x0000f40001097983 */ /* 0x000ee40000300800 */
[----:B------:R-:W2:Y:S02]  /*129f0*/  LDL.LU R10, [R1+0xf8] ;  /* 0x0000f800010a7983 */ /* 0x000ea40000300800 */
[----:B------:R-:W2:Y:S02]  /*12a00*/  LDL.LU R11, [R1+0xfc] ;  /* 0x0000fc00010b7983 */ /* 0x000ea40000300800 */
[----:B----4-:R-:W-:-:S02]  /*12a10*/  IMAD.MOV.U32 R22, RZ, RZ, R0 ;  /* 0x000000ffff167224 */ /* 0x010fc400078e0000 */
[----:B------:R-:W-:Y:S01]  /*12a20*/  IMAD.MOV.U32 R23, RZ, RZ, R2 ;  /* 0x000000ffff177224 */ /* 0x000fe200078e0002 */
[----:B--2---:R-:W-:Y:S01]  /*12a30*/  STL.64 [R1+0x1048], R10 ;  /* 0x0010480a01007387 */ /* 0x004fe20000100a00 */
[----:B---3--:R0:W-:Y:S03]  /*12a40*/  STL.64 [R1+0x1040], R8 ;  /* 0x0010400801007387 */ /* 0x0081e60000100a00 */
[----:B0-----:R-:W2:Y:S01]  /*12a50*/  LDL.LU R8, [R1+0x100] ;  /* 0x0001000001087983 */ /* 0x001ea20000300800 */
[----:B------:R-:W2:Y:S02]  /*12a60*/  LDL.LU R9, [R1+0x104] ;  /* 0x0001040001097983 */ /* 0x000ea40000300800 */
[----:B------:R-:W3:Y:S02]  /*12a70*/  LDL.LU R10, [R1+0x108] ;  /* 0x00010800010a7983 */ /* 0x000ee40000300800 */
[----:B------:R-:W3:Y:S02]  /*12a80*/  LDL.LU R11, [R1+0x10c] ;  /* 0x00010c00010b7983 */ /* 0x000ee40000300800 */
[----:B------:R-:W-:-:S02]  /*12a90*/  IMAD.MOV.U32 R20, RZ, RZ, R15 ;  /* 0x000000ffff147224 */ /* 0x000fc400078e000f */
[----:B------:R-:W-:Y:S01]  /*12aa0*/  IMAD.MOV.U32 R21, RZ, RZ, R14 ;  /* 0x000000ffff157224 */ /* 0x000fe200078e000e */
[----:B------:R-:W4:Y:S01]  /*12ab0*/  LDL.LU R15, [R1+0x1194] ;  /* 0x00119400010f7983 */ /* 0x000f220000300800 */
[----:B------:R-:W4:Y:S02]  /*12ac0*/  LDL.LU R14, [R1+0x1190] ;  /* 0x00119000010e7983 */ /* 0x000f240000300800 */
[----:B------:R-:W4:Y:S02]  /*12ad0*/  LDL.LU R0, [R1+0x118c] ;  /* 0x00118c0001007983 */ /* 0x000f240000300800 */
[----:B------:R-:W4:Y:S01]  /*12ae0*/  LDL.LU R2, [R1+0x1188] ;  /* 0x0011880001027983 */ /* 0x000f220000300800 */
[----:B------:R-:W-:Y:S01]  /*12af0*/  STL.64 [R1+0x10b8], R22 ;  /* 0x0010b81601007387 */ /* 0x000fe20000100a00 */
[----:B------:R-:W-:Y:S03]  /*12b00*/  STL.64 [R1+0x10b0], R20 ;  /* 0x0010b01401007387 */ /* 0x000fe60000100a00 */
[----:B---3--:R-:W-:Y:S01]  /*12b10*/  STL.64 [R1+0x1068], R10 ;  /* 0x0010680a01007387 */ /* 0x008fe20000100a00 */
[----:B--2---:R0:W-:Y:S03]  /*12b20*/  STL.64 [R1+0x1060], R8 ;  /* 0x0010600801007387 */ /* 0x0041e60000100a00 */
[----:B0-----:R-:W2:Y:S01]  /*12b30*/  LDL.LU R8, [R1+0x110] ;  /* 0x0001100001087983 */ /* 0x001ea20000300800 */
[----:B------:R-:W2:Y:S02]  /*12b40*/  LDL.LU R9, [R1+0x114] ;  /* 0x0001140001097983 */ /* 0x000ea40000300800 */
[----:B------:R-:W3:Y:S02]  /*12b50*/  LDL.LU R10, [R1+0x118] ;  /* 0x00011800010a7983 */ /* 0x000ee40000300800 */
[----:B------:R-:W3:Y:S02]  /*12b60*/  LDL.LU R11, [R1+0x11c] ;  /* 0x00011c00010b7983 */ /* 0x000ee40000300800 */
[----:B----4-:R-:W-:-:S02]  /*12b70*/  IMAD.MOV.U32 R20, RZ, RZ, R2 ;  /* 0x000000ffff147224 */ /* 0x010fc400078e0002 */
[----:B------:R-:W-:Y:S02]  /*12b80*/  IMAD.MOV.U32 R22, RZ, RZ, R14 ;  /* 0x000000ffff167224 */ /* 0x000fe400078e000e */
[----:B------:R-:W-:Y:S01]  /*12b90*/  IMAD.MOV.U32 R23, RZ, RZ, R15 ;  /* 0x000000ffff177224 */ /* 0x000fe200078e000f */
[----:B------:R-:W4:Y:S01]  /*12ba0*/  LDL.LU R2, [R1+0x1184] ;  /* 0x0011840001027983 */ /* 0x000f220000300800 */
[----:B------:R-:W-:Y:S02]  /*12bb0*/  IMAD.MOV.U32 R21, RZ, RZ, R0 ;  /* 0x000000ffff157224 */ /* 0x000fe400078e0000 */
[----:B------:R-:W4:Y:S02]  /*12bc0*/  LDL.LU R0, [R1+0x1180] ;  /* 0x0011800001007983 */ /* 0x000f240000300800 */
[----:B------:R-:W4:Y:S01]  /*12bd0*/  LDL.LU R14, [R1+0x117c] ;  /* 0x00117c00010e7983 */ /* 0x000f220000300800 */
[----:B------:R-:W4:Y:S01]  /*12be0*/  LDL.LU R15, [R1+0x1178] ;  /* 0x00117800010f7983 */ /* 0x000f220000300800 */
[----:B------:R-:W-:Y:S02]  /*12bf0*/  STL.64 [R1+0x10e8], R22 ;  /* 0x0010e81601007387 */ /* 0x000fe40000100a00 */
[----:B------:R-:W-:Y:S01]  /*12c00*/  STL.64 [R1+0x10e0], R20 ;  /* 0x0010e01401007387 */ /* 0x000fe20000100a00 */
[----:B---3--:R-:W-:Y:S01]  /*12c10*/  STL.64 [R1+0x1078], R10 ;  /* 0x0010780a01007387 */ /* 0x008fe20000100a00 */
[----:B--2---:R0:W-:Y:S03]  /*12c20*/  STL.64 [R1+0x1070], R8 ;  /* 0x0010700801007387 */ /* 0x0041e60000100a00 */
[----:B0-----:R-:W2:Y:S01]  /*12c30*/  LDL.LU R8, [R1+0x140] ;  /* 0x0001400001087983 */ /* 0x001ea20000300800 */
[----:B------:R-:W2:Y:S02]  /*12c40*/  LDL.LU R9, [R1+0x144] ;  /* 0x0001440001097983 */ /* 0x000ea40000300800 */
[----:B------:R-:W3:Y:S02]  /*12c50*/  LDL.LU R10, [R1+0x148] ;  /* 0x00014800010a7983 */ /* 0x000ee40000300800 */
[----:B------:R-:W3:Y:S02]  /*12c60*/  LDL.LU R11, [R1+0x14c] ;  /* 0x00014c00010b7983 */ /* 0x000ee40000300800 */
[----:B---3--:R-:W-:Y:S01]  /*12c70*/  STL.64 [R1+0x1098], R10 ;  /* 0x0010980a01007387 */ /* 0x008fe20000100a00 */
[----:B--2---:R0:W-:Y:S03]  /*12c80*/  STL.64 [R1+0x1090], R8 ;  /* 0x0010900801007387 */ /* 0x0041e60000100a00 */
[----:B0-----:R-:W2:Y:S01]  /*12c90*/  LDL.LU R8, [R1+0x120] ;  /* 0x0001200001087983 */ /* 0x001ea20000300800 */
[----:B------:R-:W2:Y:S02]  /*12ca0*/  LDL.LU R9, [R1+0x124] ;  /* 0x0001240001097983 */ /* 0x000ea40000300800 */
[----:B------:R-:W3:Y:S02]  /*12cb0*/  LDL.LU R10, [R1+0x128] ;  /* 0x00012800010a7983 */ /* 0x000ee40000300800 */
[----:B------:R-:W3:Y:S01]  /*12cc0*/  LDL.LU R11, [R1+0x12c] ;  /* 0x00012c00010b7983 */ /* 0x000ee20000300800 */
[----:B------:R-:W2:Y:S01]  /*12cd0*/  LDL.LU R20, [R1+0x50] ;  /* 0x0000500001147983 */ /* 0x000ea20000300800 */
[----:B------:R-:W2:Y:S02]  /*12ce0*/  LDL.LU R21, [R1+0x54] ;  /* 0x0000540001157983 */ /* 0x000ea40000300800 */
[----:B------:R-:W2:Y:S02]  /*12cf0*/  LDL.LU R22, [R1+0x58] ;  /* 0x0000580001167983 */ /* 0x000ea40000300800 */
[----:B------:R-:W2:Y:S02]  /*12d00*/  LDL.LU R23, [R1+0x5c] ;  /* 0x00005c0001177983 */ /* 0x000ea40000300800 */
[----:B--2---:R-:W-:Y:S01]  /*12d10*/  STL.64 [R1+0x1118], R22 ;  /* 0x0011181601007387 */ /* 0x004fe20000100a00 */
[----:B------:R4:W-:Y:S02]  /*12d20*/  STL.64 [R1+0x1110], R20 ;  /* 0x0011101401007387 */ /* 0x0009e40000100a00 */
[----:B----4-:R-:W-:-:S02]  /*12d30*/  IMAD.MOV.U32 R20, RZ, RZ, R15 ;  /* 0x000000ffff147224 */ /* 0x010fc400078e000f */
[----:B------:R-:W-:Y:S01]  /*12d40*/  IMAD.MOV.U32 R21, RZ, RZ, R14 ;  /* 0x000000ffff157224 */ /* 0x000fe200078e000e */
[----:B------:R-:W2:Y:S01]  /*12d50*/  LDL.LU R15, [R1+0x1174] ;  /* 0x00117400010f7983 */ /* 0x000ea20000300800 */
[----:B------:R-:W4:Y:S02]  /*12d60*/  LDL.LU R14, [R1+0x1170] ;  /* 0x00117000010e7983 */ /* 0x000f240000300800 */
[----:B------:R-:W-:Y:S02]  /*12d70*/  IMAD.MOV.U32 R22, RZ, RZ, R0 ;  /* 0x000000ffff167224 */ /* 0x000fe400078e0000 */
[----:B------:R-:W-:Y:S01]  /*12d80*/  IMAD.MOV.U32 R23, RZ, RZ, R2 ;  /* 0x000000ffff177224 */ /* 0x000fe200078e0002 */
[----:B------:R-:W4:Y:S01]  /*12d90*/  LDL.LU R0, [R1+0x116c] ;  /* 0x00116c0001007983 */ /* 0x000f220000300800 */
[----:B------:R-:W4:Y:S02]  /*12da0*/  LDL.LU R2, [R1+0x1168] ;  /* 0x0011680001027983 */ /* 0x000f240000300800 */
[----:B---3--:R-:W-:Y:S02]  /*12db0*/  STL.64 [R1+0x10a8], R10 ;  /* 0x0010a80a01007387 */ /* 0x008fe40000100a00 */
[----:B------:R0:W-:Y:S02]  /*12dc0*/  STL.64 [R1+0x10a0], R8 ;  /* 0x0010a00801007387 */ /* 0x0001e40000100a00 */
[----:B0-----:R-:W3:Y:S01]  /*12dd0*/  LDL.LU R8, [R1+0x150] ;  /* 0x0001500001087983 */ /* 0x001ee20000300800 */
[----:B------:R-:W3:Y:S02]  /*12de0*/  LDL.LU R9, [R1+0x154] ;  /* 0x0001540001097983 */ /* 0x000ee40000300800 */
[----:B--2---:R-:W-:-:S02]  /*12df0*/  IMAD.MOV.U32 R11, RZ, RZ, R15 ;  /* 0x000000ffff0b7224 */ /* 0x004fc400078e000f */
[----:B----4-:R-:W-:Y:S02]  /*12e00*/  IMAD.MOV.U32 R10, RZ, RZ, R14 ;  /* 0x000000ffff0a7224 */ /* 0x010fe400078e000e */
[----:B------:R-:W2:Y:S01]  /*12e10*/  LDL.LU R14, [R1+0x1164] ;  /* 0x00116400010e7983 */ /* 0x000ea20000300800 */
[----:B------:R-:W4:Y:S02]  /*12e20*/  LDL.LU R15, [R1+0x1160] ;  /* 0x00116000010f7983 */ /* 0x000f240000300800 */
        /* <DEDUP_REMOVED lines=8> */
[----:B------:R-:W-:Y:S01]  /*12eb0*/  STL.64 [R1+0x10c8], R10 ;  /* 0x0010c80a01007387 */ /* 0x000fe20000100a00 */
[----:B---3--:R0:W-:Y:S04]  /*12ec0*/  STL.64 [R1+0x10c0], R8 ;  /* 0x0010c00801007387 */ /* 0x0081e80000100a00 */
[----:B0-----:R-:W3:Y:S01]  /*12ed0*/  LDL.LU R8, [R1+0x160] ;  /* 0x0001600001087983 */ /* 0x001ee20000300800 */
[----:B------:R-:W3:Y:S02]  /*12ee0*/  LDL.LU R9, [R1+0x164] ;  /* 0x0001640001097983 */ /* 0x000ee40000300800 */
[----:B------:R-:W-:-:S02]  /*12ef0*/  IMAD.MOV.U32 R10, RZ, RZ, R2 ;  /* 0x000000ffff0a7224 */ /* 0x000fc400078e0002 */
[----:B------:R-:W-:Y:S01]  /*12f00*/  IMAD.MOV.U32 R11, RZ, RZ, R0 ;  /* 0x000000ffff0b7224 */ /* 0x000fe200078e0000 */
[----:B------:R-:W2:Y:S01]  /*12f10*/  LDL.LU R2, [R1+0x115c] ;  /* 0x00115c0001027983 */ /* 0x000ea20000300800 */
[----:B------:R-:W2:Y:S03]  /*12f20*/  LDL.LU R0, [R1+0x1158] ;  /* 0x0011580001007983 */ /* 0x000ea60000300800 */
[----:B------:R-:W-:Y:S04]  /*12f30*/  STL.64 [R1+0x10d8], R10 ;  /* 0x0010d80a01007387 */ /* 0x000fe80000100a00 */
[----:B---3--:R0:W-:Y:S04]  /*12f40*/  STL.64 [R1+0x10d0], R8 ;  /* 0x0010d00801007387 */ /* 0x0081e80000100a00 */
[----:B0-----:R-:W3:Y:S01]  /*12f50*/  LDL.LU R8, [R1+0x190] ;  /* 0x0001900001087983 */ /* 0x001ee20000300800 */
[----:B------:R-:W3:Y:S02]  /*12f60*/  LDL.LU R9, [R1+0x194] ;  /* 0x0001940001097983 */ /* 0x000ee40000300800 */
[----:B----4-:R-:W-:-:S02]  /*12f70*/  IMAD.MOV.U32 R10, RZ, RZ, R15 ;  /* 0x000000ffff0a7224 */ /* 0x010fc400078e000f */
[----:B--2---:R-:W-:Y:S01]  /*12f80*/  IMAD.MOV.U32 R11, RZ, RZ, R14 ;  /* 0x000000ffff0b7224 */ /* 0x004fe200078e000e */
[----:B------:R-:W2:Y:S01]  /*12f90*/  LDL.LU R15, [R1+0x1154] ;  /* 0x00115400010f7983 */ /* 0x000ea20000300800 */
[----:B------:R-:W4:Y:S03]  /*12fa0*/  LDL.LU R14, [R1+0x1150] ;  /* 0x00115000010e7983 */ /* 0x000f260000300800 */
[----:B------:R-:W-:Y:S04]  /*12fb0*/  STL.64 [R1+0x10f8], R10 ;  /* 0x0010f80a01007387 */ /* 0x000fe80000100a00 */
[----:B---3--:R0:W-:Y:S04]  /*12fc0*/  STL.64 [R1+0x10f0], R8 ;  /* 0x0010f00801007387 */ /* 0x0081e80000100a00 */
[----:B0-----:R-:W3:Y:S01]  /*12fd0*/  LDL.LU R8, [R1+0x170] ;  /* 0x0001700001087983 */ /* 0x001ee20000300800 */
[----:B------:R-:W3:Y:S02]  /*12fe0*/  LDL.LU R9, [R1+0x174] ;  /* 0x0001740001097983 */ /* 0x000ee40000300800 */
[----:B------:R-:W-:-:S02]  /*12ff0*/  IMAD.MOV.U32 R10, RZ, RZ, R0 ;  /* 0x000000ffff0a7224 */ /* 0x000fc400078e0000 */
[----:B------:R-:W-:Y:S01]  /*13000*/  IMAD.MOV.U32 R11, RZ, RZ, R2 ;  /* 0x000000ffff0b7224 */ /* 0x000fe200078e0002 */
[----:B------:R-:W4:Y:S01]  /*13010*/  LDL.LU R0, [R1+0x114c] ;  /* 0x00114c0001007983 */ /* 0x000f220000300800 */
[----:B------:R-:W4:Y:S03]  /*13020*/  LDL.LU R2, [R1+0x1148] ;  /* 0x0011480001027983 */ /* 0x000f260000300800 */
[----:B------:R2:W-:Y:S02]  /*13030*/  STL.64 [R1+0x1108], R10 ;  /* 0x0011080a01007387 */ /* 0x0005e40000100a00 */
[----:B--2---:R-:W-:Y:S02]  /*13040*/  IMAD.MOV.U32 R10, RZ, RZ, R15 ;  /* 0x000000ffff0a7224 */ /* 0x004fe400078e000f */
[----:B---3--:R0:W-:Y:S04]  /*13050*/  STL.64 [R1+0x1100], R8 ;  /* 0x0011000801007387 */ /* 0x0081e80000100a00 */
[----:B0-----:R-:W2:Y:S01]  /*13060*/  LDL.LU R8, [R1+0x180] ;  /* 0x0001800001087983 */ /* 0x001ea20000300800 */
[----:B----4-:R-:W-:-:S02]  /*13070*/  IMAD.MOV.U32 R9, RZ, RZ, R14 ;  /* 0x000000ffff097224 */ /* 0x010fc400078e000e */
[----:B------:R-:W3:Y:S02]  /*13080*/  LDL.LU R14, [R1+0x1144] ;  /* 0x00114400010e7983 */ /* 0x000ee40000300800 */
[----:B------:R-:W3:Y:S01]  /*13090*/  LDL.LU R15, [R1+0x1140] ;  /* 0x00114000010f7983 */ /* 0x000ee20000300800 */
[----:B------:R-:W4:Y:S01]  /*130a0*/  LDL.LU R11, [R1+0x18c] ;  /* 0x00018c00010b7983 */ /* 0x000f220000300800 */
[----:B---3--:R-:W-:Y:S03]  /*130b0*/  HMMA.16816.F32 R24, R24, R14, R16 ;  /* 0x0000000e1818723c */ /* 0x008fe60000001810 */
[----:B------:R-:W0:Y:S04]  /*130c0*/  LDSM.16.MT88.4 R16, [R3+0x8100] ;  /* 0x008100000310783b */ /* 0x000e280000004200 */
[----:B----4-:R-:W-:Y:S01]  /*130d0*/  STL.64 [R1+0x1128], R10 ;  /* 0x0011280a01007387 */ /* 0x010fe20000100a00 */
[----:B--2---:R1:W-:Y:S03]  /*130e0*/  STL.64 [R1+0x1120], R8 ;  /* 0x0011200801007387 */ /* 0x0043e60000100a00 */
[----:B-1----:R-:W2:Y:S01]  /*130f0*/  LDL.LU R8, [R1+0xd0] ;  /* 0x0000d00001087983 */ /* 0x002ea20000300800 */
[----:B------:R-:W2:Y:S03]  /*13100*/  LDL.LU R9, [R1+0xd4] ;  /* 0x0000d40001097983 */ /* 0x000ea60000300800 */
[----:B0-----:R-:W-:Y:S01]  /*13110*/  STL.64 [R1+0x70], R16 ;  /* 0x0000701001007387 */ /* 0x001fe20000100a00 */
[----:B------:R0:W-:Y:S03]  /*13120*/  STL.64 [R1+0x78], R18 ;  /* 0x0000781201007387 */ /* 0x0001e60000100a00 */
[----:B0-----:R-:W3:Y:S01]  /*13130*/  LDL.LU.64 R18, [R1+0x1138] ;  /* 0x0011380001127983 */ /* 0x001ee20000300a00 */
[----:B------:R-:W-:-:S02]  /*13140*/  IMAD.MOV.U32 R10, RZ, RZ, R2 ;  /* 0x000000ffff0a7224 */ /* 0x000fc400078e0002 */
[----:B------:R-:W-:Y:S01]  /*13150*/  IMAD.MOV.U32 R11, RZ, RZ, R0 ;  /* 0x000000ffff0b7224 */ /* 0x000fe200078e0000 */
[C---:B---3--:R-:W-:Y:S08]  /*13160*/  HMMA.16816.F32 R4, R20.reuse, R18, R4 ;  /* 0x000000121404723c */ /* 0x048ff00000001804 */
[----:B--2---:R-:W-:Y:S11]  /*13170*/  HMMA.16816.F32 R20, R20, R14, R8 ;  /* 0x0000000e1414723c */ /* 0x004ff60000001808 */
[----:B------:R-:W-:Y:S05]  /*13180*/  @!UPT UIADD3 URZ, URZ, URZ, URZ ;  /* 0x0000003f3f3ff290 */ /* 0x000fea000fffe03f */
[----:B------:R-:W-:Y:S02]  /*13190*/  IMAD.MOV.U32 R13, RZ, RZ, R4 ;  /* 0x000000ffff0d7224 */ /* 0x000fe400078e0004 */
[----:B------:R-:W-:Y:S01]  /*131a0*/  IMAD.MOV.U32 R29, RZ, RZ, R5 ;  /* 0x000000ffff1d7224 */ /* 0x000fe200078e0005 */
[----:B------:R-:W2:Y:S01]  /*131b0*/  LDL.LU R4, [R1+0x1130] ;  /* 0x0011300001047983 */ /* 0x000ea20000300800 */
[----:B------:R-:W-:Y:S02]  /*131c0*/  IMAD.MOV.U32 R28, RZ, RZ, R6 ;  /* 0x000000ffff1c7224 */ /* 0x000fe400078e0006 */
[----:B------:R-:W3:Y:S02]  /*131d0*/  LDL.LU.64 R10, [R1+0x1128] ;  /* 0x00112800010a7983 */ /* 0x000ee40000300a00 */
[----:B------:R-:W-:Y:S01]  /*131e0*/  IMAD.MOV.U32 R5, RZ, RZ, R7 ;  /* 0x000000ffff057224 */ /* 0x000fe200078e0007 */
[----:B------:R-:W3:Y:S01]  /*131f0*/  LDL.LU.64 R8, [R1+0x1120] ;  /* 0x0011200001087983 */ /* 0x000ee20000300a00 */
[----:B------:R-:W-:-:S02]  /*13200*/  IMAD.MOV.U32 R6, RZ, RZ, R22 ;  /* 0x000000ffff067224 */ /* 0x000fc400078e0016 */
[----:B------:R-:W-:Y:S02]  /*13210*/  IMAD.MOV.U32 R0, RZ, RZ, R23 ;  /* 0x000000ffff007224 */ /* 0x000fe400078e0017 */
[----:B------:R-:W-:Y:S02]  /*13220*/  IMAD.MOV.U32 R12, RZ, RZ, R20 ;  /* 0x000000ffff0c7224 */ /* 0x000fe400078e0014 */
[----:B------:R-:W-:Y:S01]  /*13230*/  IMAD.MOV.U32 R7, RZ, RZ, R21 ;  /* 0x000000ffff077224 */ /* 0x000fe200078e0015 */
[----:B------:R-:W3:Y:S01]  /*13240*/  LDL.LU.64 R22, [R1+0x1118] ;  /* 0x0011180001167983 */ /* 0x000ee20000300a00 */
[----:B------:R-:W3:Y:S02]  /*13250*/  LDL.LU.64 R20, [R1+0x1110] ;  /* 0x0011100001147983 */ /* 0x000ee40000300a00 */
[C---:B---3--:R-:W-:Y:S11]  /*13260*/  HMMA.16816.F32 R8, R20.reuse, R18, R8 ;  /* 0x000000121408723c */ /* 0x048ff60000001808 */
[----:B------:R-:W-:Y:S11]  /*13270*/  @!UPT UIADD3 URZ, URZ, URZ, URZ ;  /* 0x0000003f3f3ff290 */ /* 0x000ff6000fffe03f */
[----:B------:R-:W-:Y:S01]  /*13280*/  @!UPT UIADD3 URZ, URZ, URZ, URZ ;  /* 0x0000003f3f3ff290 */ /* 0x000fe2000fffe03f */
[----:B------:R-:W-:Y:S01]  /*13290*/  STL.64 [R1+0xd0], R8 ;  /* 0x0000d00801007387 */ /* 0x000fe20000100a00 */
[----:B------:R0:W-:Y:S03]  /*132a0*/  STL.64 [R1+0xd8], R10 ;  /* 0x0000d80a01007387 */ /* 0x0001e60000100a00 */
[----:B0-----:R-:W3:Y:S01]  /*132b0*/  LDL.LU.64 R10, [R1+0x1108] ;  /* 0x00110800010a7983 */ /* 0x001ee20000300a00 */
[----:B------:R-:W3:Y:S02]  /*132c0*/  LDL.LU.64 R8, [R1+0x1100] ;  /* 0x0011000001087983 */ /* 0x000ee40000300a00 */
[----:B---3--:R-:W-:Y:S01]  /*132d0*/  HMMA.16816.F32 R20, R20, R14, R8 ;  /* 0x0000000e1414723c */ /* 0x008fe20000001808 */
[----:B------:R-:W3:Y:S01]  /*132e0*/  LDL.LU.64 R10, [R1+0x10f8] ;  /* 0x0010f800010a7983 */ /* 0x000ee20000300a00 */
[----:B------:R-:W3:Y:S11]  /*132f0*/  LDL.LU.64 R8, [R1+0x10f0] ;  /* 0x0010f00001087983 */ /* 0x000ef60000300a00 */
[----:B------:R-:W-:Y:S10]  /*13300*/  @!UPT UIADD3 URZ, URZ, URZ, URZ ;  /* 0x0000003f3f3ff290 */ /* 0x000ff4000fffe03f */
[----:B------:R-:W-:Y:S01]  /*13310*/  STL.64 [R1+0x50], R20 ;  /* 0x0000501401007387 */ /* 0x000fe20000100a00 */
[----:B------:R0:W-:Y:S03]  /*13320*/  STL.64 [R1+0x58], R22 ;  /* 0x0000581601007387 */ /* 0x0001e60000100a00 */
[----:B0-----:R-:W3:Y:S01]  /*13330*/  LDL.LU.64 R22, [R1+0x10e8] ;  /* 0x0010e80001167983 */ /* 0x001ee20000300a00 */
[----:B------:R-:W3:Y:S02]  /*13340*/  LDL.LU.64 R20, [R1+0x10e0] ;  /* 0x0010e00001147983 */ /* 0x000ee40000300a00 */
[C---:B---3--:R-:W-:Y:S11]  /*13350*/  HMMA.16816.F32 R8, R20.reuse, R18, R8 ;  /* 0x000000121408723c */ /* 0x048ff60000001808 */
[----:B------:R-:W-:Y:S11]  /*13360*/  @!UPT UIADD3 URZ, URZ, URZ, URZ ;  /* 0x0000003f3f3ff290 */ /* 0x000ff6000fffe03f */
[----:B------:R-:W-:Y:S01]  /*13370*/  @!UPT UIADD3 URZ, URZ, URZ, URZ ;  /* 0x0000003f3f3ff290 */ /* 0x000fe2000fffe03f */
[----:B------:R0:W-:Y:S01]  /*13380*/  STL.64 [R1+0x170], R8 ;  /* 0x0001700801007387 */ /* 0x0001e20000100a00 */
[----:B------:R-:W-:Y:S02]  /*13390*/  IMAD.MOV.U32 R17, RZ, RZ, R10 ;  /* 0x000000ffff117224 */ /* 0x000fe400078e000a */
[----:B------:R-:W-:Y:S02]  /*133a0*/  IMAD.MOV.U32 R16, RZ, RZ, R11 ;  /* 0x000000ffff107224 */ /* 0x000fe400078e000b */
[----:B------:R-:W3:Y:S04]  /*133b0*/  LDL.LU.64 R10, [R1+0x10d8] ;  /* 0x0010d800010a7983 */ /* 0x000ee80000300a00 */
[----:B0-----:R-:W3:Y:S02]  /*133c0*/  LDL.LU.64 R8, [R1+0x10d0] ;  /* 0x0010d00001087983 */ /* 0x001ee40000300a00 */
[----:B---3--:R-:W-:Y:S02]  /*133d0*/  HMMA.16816.F32 R20, R20, R14, R8 ;  /* 0x0000000e1414723c */ /* 0x008fe40000001808 */
[----:B------:R-:W3:Y:S01]  /*133e0*/  LDL.LU.64 R10, [R1+0x10c8] ;  /* 0x0010c800010a7983 */ /* 0x000ee20000300a00 */
[----:B------:R-:W3:Y:S11]  /*133f0*/  LDL.LU.64 R8, [R1+0x10c0] ;  /* 0x0010c00001087983 */ /* 0x000ef60000300a00 */
[----:B------:R-:W-:Y:S09]  /*13400*/  @!UPT UIADD3 URZ, URZ, URZ, URZ ;  /* 0x0000003f3f3ff290 */ /* 0x000ff2000fffe03f */
[----:B------:R-:W-:Y:S01]  /*13410*/  STL.64 [R1+0x1c0], R20 ;  /* 0x0001c01401007387 */ /* 0x000fe20000100a00 */
[----:B------:R0:W-:Y:S03]  /*13420*/  STL.64 [R1+0x1c8], R22 ;  /* 0x0001c81601007387 */ /* 0x0001e60000100a00 */
[----:B0-----:R-:W3:Y:S01]  /*13430*/  LDL.LU.64 R22, [R1+0x10b8] ;  /* 0x0010b80001167983 */ /* 0x001ee20000300a00 */
        /* <DEDUP_REMOVED lines=13> */
[----:B------:R-:W-:Y:S02]  /*13510*/  STL.64 [R1+0x1b8], R22 ;  /* 0x0001b81601007387 */ /* 0x000fe40000100a00 */
[----:B------:R-:W0:Y:S02]  /*13520*/  LDSM.16.MT88.4 R20, [R3+0x8180] ;  /* 0x008180000314783b */ /* 0x000e240000004200 */
[----:B0-----:R-:W-:Y:S02]  /*13530*/  STL.64 [R1+0x80], R20 ;  /* 0x0000801401007387 */ /* 0x001fe40000100a00 */
[----:B------:R0:W-:Y:S02]  /*13540*/  STL.64 [R1+0x88], R22 ;  /* 0x0000881601007387 */ /* 0x0001e40000100a00 */
        /* <DEDUP_REMOVED lines=29> */
[----:B------:R0:W-:Y:S02]  /*13720*/  STL [R1+0x168], R22 ;  /* 0x0001681601007387 */ /* 0x0001e40000100800 */
[----:B------:R-:W-:Y:S02]  /*13730*/  IMAD.MOV.U32 R2, RZ, RZ, R23 ;  /* 0x000000ffff027224 */ /* 0x000fe400078e0017 */
[----:B0-----:R-:W3:Y:S01]  /*13740*/  LDL.LU.64 R22, [R1+0x1028] ;  /* 0x0010280001167983 */ /* 0x001ee20000300a00 */
[----:B------:R-:W3:Y:S02]  /*13750*/  LDL.LU.64 R20, [R1+0x1020] ;  /* 0x0010200001147983 */ /* 0x000ee40000300a00 */
[----:B------:R-:W-:Y:S01]  /*13760*/  STL [R1+0xfc8], R2 ;  /* 0x000fc80201007387 */ /* 0x000fe20000100800 */
[----:B---3--:R-:W-:Y:S11]  /*13770*/  HMMA.16816.F32 R8, R20, R18, R8 ;  /* 0x000000121408723c */ /* 0x008ff60000001808 */
[----:B------:R-:W-:Y:S11]  /*13780*/  @!UPT UIADD3 URZ, URZ, URZ, URZ ;  /* 0x0000003f3f3ff290 */ /* 0x000ff6000fffe03f */
[----:B------:R-:W-:Y:S01]  /*13790*/  @!UPT UIADD3 URZ, URZ, URZ, URZ ;  /* 0x0000003f3f3ff290 */ /* 0x000fe2000fffe03f */
[----:B------:R-:W-:Y:S01]  /*137a0*/  STL.64 [R1+0x150], R8 ;  /* 0x0001500801007387 */ /* 0x000fe20000100a00 */
[----:B------:R0:W-:Y:S03]  /*137b0*/  STL.64 [R1+0x158], R10 ;  /* 0x0001580a01007387 */ /* 0x0001e60000100a00 */
[----:B0-----:R-:W3:Y:S01]  /*137c0*/  LDL.LU.64 R10, [R1+0x1018] ;  /* 0x00101800010a7983 */ /* 0x001ee20000300a00 */
[----:B------:R-:W3:Y:S02]  /*137d0*/  LDL.LU.64 R8, [R1+0x1010] ;  /* 0x0010100001087983 */ /* 0x000ee40000300a00 */
[----:B------:R0:W-:Y:S02]  /*137e0*/  STL.64 [R1+0xfd0], R16 ;  /* 0x000fd01001007387 */ /* 0x0001e40000100a00 */
[----:B------:R-:W-:Y:S02]  /*137f0*/  IMAD.MOV.U32 R18, RZ, RZ, R28 ;  /* 0x000000ffff127224 */ /* 0x000fe400078e001c */
[----:B------:R-:W-:-:S02]  /*13800*/  IMAD.MOV.U32 R19, RZ, RZ, R5 ;  /* 0x000000ffff137224 */ /* 0x000fc400078e0005 */
[----:B0-----:R-:W-:Y:S02]  /*13810*/  IMAD.MOV.U32 R16, RZ, RZ, R13 ;  /* 0x000000ffff107224 */ /* 0x001fe400078e000d */
[----:B------:R-:W-:Y:S01]  /*13820*/  IMAD.MOV.U32 R17, RZ, RZ, R29 ;  /* 0x000000ffff117224 */ /* 0x000fe200078e001d */
[----:B------:R-:W4:Y:S01]  /*13830*/  LDL.LU R13, [R1+0x100c] ;  /* 0x00100c00010d7983 */ /* 0x000f220000300800 */
[----:B------:R-:W2:Y:S02]  /*13840*/  LDL.LU R29, [R1+0x1008] ;  /* 0x00100800011d7983 */ /* 0x000ea40000300800 */
[----:B------:R-:W2:Y:S02]  /*13850*/  LDL.LU R28, [R1+0x1004] ;  /* 0x00100400011c7983 */ /* 0x000ea40000300800 */
[----:B------:R-:W2:Y:S01]  /*13860*/  LDL.LU R5, [R1+0x1000] ;  /* 0x0010000001057983 */ /* 0x000ea20000300800 */
[----:B---3--:R-:W-:Y:S01]  /*13870*/  HMMA.16816.F32 R20, R20, R14, R8 ;  /* 0x0000000e1414723c */ /* 0x008fe20000001808 */
[----:B------:R-:W3:Y:S01]  /*13880*/  LDL.LU.64 R10, [R1+0xff8] ;  /* 0x000ff800010a7983 */ /* 0x000ee20000300a00 */
[----:B------:R-:W3:Y:S11]  /*13890*/  LDL.LU.64 R8, [R1+0xff0] ;  /* 0x000ff00001087983 */ /* 0x000ef60000300a00 */
[----:B------:R-:W-:Y:S10]  /*138a0*/  @!UPT UIADD3 URZ, URZ, URZ, URZ ;  /* 0x0000003f3f3ff290 */ /* 0x000ff4000fffe03f */
[----:B------:R0:W-:Y:S01]  /*138b0*/  STL.64 [R1+0x140], R20 ;  /* 0x0001401401007387 */ /* 0x0001e20000100a00 */
[----:B------:R1:W-:Y:S03]  /*138c0*/  STL.64 [R1+0x148], R22 ;  /* 0x0001481601007387 */ /* 0x0003e60000100a00 */
[----:B0-----:R-:W3:Y:S01]  /*138d0*/  LDL.LU R20, [R1] ;  /* 0x0000000001147983 */ /* 0x001ee20000300800 */
[----:B--2---:R-:W-:Y:S02]  /*138e0*/  IMAD.MOV.U32 R21, RZ, RZ, R29 ;  /* 0x000000ffff157224 */ /* 0x004fe400078e001d */
[----:B-1----:R-:W-:Y:S02]  /*138f0*/  IMAD.MOV.U32 R22, RZ, RZ, R28 ;  /* 0x000000ffff167224 */ /* 0x002fe400078e001c */
[----:B----4-:R-:W-:Y:S02]  /*13900*/  IMAD.MOV.U32 R23, RZ, RZ, R13 ;  /* 0x000000ffff177224 */ /* 0x010fe400078e000d */
[----:B------:R-:W-:-:S02]  /*13910*/  IMAD.MOV.U32 R13, RZ, RZ, R7 ;  /* 0x000000ffff0d7224 */ /* 0x000fc400078e0007 */
[----:B------:R-:W-:-:S03]  /*13920*/  IMAD.MOV.U32 R15, RZ, RZ, R0 ;  /* 0x000000ffff0f7224 */ /* 0x000fc600078e0000 */
[----:B---3--:R-:W-:Y:S11]  /*13930*/  HMMA.16816.F32 R8, R20, R4, R8 ;  /* 0x000000041408723c */ /* 0x008ff60000001808 */
[----:B------:R-:W-:Y:S11]  /*13940*/  @!UPT UIADD3 URZ, URZ, URZ, URZ ;  /* 0x0000003f3f3ff290 */ /* 0x000ff6000fffe03f */
[----:B------:R-:W-:Y:S02]  /*13950*/  @!UPT UIADD3 URZ, URZ, URZ, URZ ;  /* 0x0000003f3f3ff290 */ /* 0x000fe4000fffe03f */
[----:B------:R-:W-:Y:S02]  /*13960*/  IMAD.MOV.U32 R7, RZ, RZ, R8 ;  /* 0x000000ffff077224 */ /* 0x000fe400078e0008 */
[----:B------:R-:W-:Y:S02]  /*13970*/  IMAD.MOV.U32 R0, RZ, RZ, R9 ;  /* 0x000000ffff007224 */ /* 0x000fe400078e0009 */
[----:B------:R-:W2:Y:S01]  /*13980*/  LDL.LU.64 R8, [R1+0xfe8] ;  /* 0x000fe80001087983 */ /* 0x000ea20000300a00 */
[----:B------:R-:W-:Y:S02]  /*13990*/  IMAD.MOV.U32 R29, RZ, RZ, R11 ;  /* 0x000000ffff1d7224 */ /* 0x000fe400078e000b */
[----:B------:R-:W-:-:S03]  /*139a0*/  IMAD.MOV.U32 R28, RZ, RZ, R10 ;  /* 0x000000ffff1c7224 */ /* 0x000fc600078e000a */
[----:B------:R-:W-:Y:S02]  /*139b0*/  STL [R1+0xed8], R29 ;  /* 0x000ed81d01007387 */ /* 0x000fe40000100800 */
[----:B------:R-:W-:Y:S02]  /*139c0*/  STL [R1+0xed4], R28 ;  /* 0x000ed41c01007387 */ /* 0x000fe40000100800 */
[----:B------:R-:W-:Y:S02]  /*139d0*/  STL [R1+0xed0], R0 ;  /* 0x000ed00001007387 */ /* 0x000fe40000100800 */
[----:B------:R-:W-:Y:S01]  /*139e0*/  STL [R1+0xecc], R7 ;  /* 0x000ecc0701007387 */ /* 0x000fe20000100800 */
[----:B--2---:R-:W-:Y:S01]  /*139f0*/  HMMA.16816.F32 R20, R20, R8, R24 ;  /* 0x000000081414723c */ /* 0x004fe20000001818 */
[----:B------:R-:W2:Y:S01]  /*13a00*/  LDL.LU.64 R26, [R1+0xfe0] ;  /* 0x000fe000011a7983 */ /* 0x000ea20000300a00 */
[----:B------:R-:W2:Y:S02]  /*13a10*/  LDL.LU.64 R24, [R1+0xfd8] ;  /* 0x000fd80001187983 */ /* 0x000ea40000300a00 */
[----:B------:R-:W-:Y:S11]  /*13a20*/  IMAD.MOV.U32 R14, RZ, RZ, R6 ;  /* 0x000000ffff0e7224 */ /* 0x000ff600078e0006 */
[----:B------:R-:W-:Y:S08]  /*13a30*/  @!UPT UIADD3 URZ, URZ, URZ, URZ ;  /* 0x0000003f3f3ff290 */ /* 0x000ff0000fffe03f */
[----:B------:R0:W-:Y:S01]  /*13a40*/  STL [R1+0x120], R20 ;  /* 0x0001201401007387 */ /* 0x0001e20000100800 */
[----:B------:R-:W-:Y:S02]  /*13a50*/  IMAD.MOV.U32 R6, RZ, RZ, R23 ;  /* 0x000000ffff067224 */ /* 0x000fe400078e0017 */
[----:B------:R-:W-:Y:S02]  /*13a60*/  IMAD.MOV.U32 R10, RZ, RZ, R21 ;  /* 0x000000ffff0a7224 */ /* 0x000fe400078e0015 */
[----:B------:R-:W-:Y:S01]  /*13a70*/  IMAD.MOV.U32 R11, RZ, RZ, R22 ;  /* 0x000000ffff0b7224 */ /* 0x000fe200078e0016 */
[----:B0-----:R-:W3:Y:S01]  /*13a80*/  LDL.LU R20, [R1+0xd0] ;  /* 0x0000d00001147983 */ /* 0x001ee20000300800 */
[----:B------:R-:W3:Y:S02]  /*13a90*/  LDL.LU R21, [R1+0xd4] ;  /* 0x0000d40001157983 */ /* 0x000ee40000300800 */
[----:B------:R-:W3:Y:S02]  /*13aa0*/  LDL.LU R22, [R1+0xd8] ;  /* 0x0000d80001167983 */ /* 0x000ee40000300800 */
[----:B------:R-:W3:Y:S01]  /*13ab0*/  LDL.LU R23, [R1+0xdc] ;  /* 0x0000dc0001177983 */ /* 0x000ee20000300800 */
[----:B------:R0:W-:Y:S01]  /*13ac0*/  STL [R1+0xee4], R6 ;  /* 0x000ee40601007387 */ /* 0x0001e20000100800 */
[----:B------:R1:W-:Y:S02]  /*13ad0*/  STL [R1+0xee0], R11 ;  /* 0x000ee00b01007387 */ /* 0x0003e40000100800 */
[----:B------:R4:W-:Y:S01]  /*13ae0*/  STL [R1+0xedc], R10 ;  /* 0x000edc0a01007387 */ /* 0x0009e20000100800 */
[C---:B--2---:R-:W-:Y:S08]  /*13af0*/  HMMA.16816.F32 R16, R24.reuse, R4, R16 ;  /* 0x000000041810723c */ /* 0x044ff00000001810 */
[----:B------:R-:W-:Y:S11]  /*13b00*/  HMMA.16816.F32 R12, R24, R8, R12 ;  /* 0x00000008180c723c */ /* 0x000ff6000000180c */
[----:B------:R-:W-:Y:S05]  /*13b10*/  @!UPT UIADD3 URZ, URZ, URZ, URZ ;  /* 0x0000003f3f3ff290 */ /* 0x000fea000fffe03f */
[----:B------:R-:W-:Y:S02]  /*13b20*/  IMAD.MOV.U32 R7, RZ, RZ, R19 ;  /* 0x000000ffff077224 */ /* 0x000fe400078e0013 */
[----:B------:R-:W-:Y:S02]  /*13b30*/  IMAD.MOV.U32 R0, RZ, RZ, R18 ;  /* 0x000000ffff007224 */ /* 0x000fe400078e0012 */
[----:B------:R-:W-:Y:S02]  /*13b40*/  IMAD.MOV.U32 R28, RZ, RZ, R17 ;  /* 0x000000ffff1c7224 */ /* 0x000fe400078e0011 */
[----:B------:R-:W-:Y:S02]  /*13b50*/  IMAD.MOV.U32 R29, RZ, RZ, R16 ;  /* 0x000000ffff1d7224 */ /* 0x000fe400078e0010 */
[----:B------:R-:W2:Y:S01]  /*13b60*/  LDL.LU.64 R16, [R1+0xfd0] ;  /* 0x000fd00001107983 */ /* 0x000ea20000300a00 */
[----:B------:R-:W-:Y:S02]  /*13b70*/  STL [R1+0xef4], R7 ;  /* 0x000ef40701007387 */ /* 0x000fe40000100800 */
[----:B------:R-:W-:Y:S02]  /*13b80*/  STL [R1+0xef0], R0 ;  /* 0x000ef00001007387 */ /* 0x000fe40000100800 */
[----:B------:R-:W-:Y:S01]  /*13b90*/  STL [R1+0xeec], R28 ;  /* 0x000eec1c01007387 */ /* 0x000fe20000100800 */
[----:B------:R-:W-:Y:S01]  /*13ba0*/  STL [R1+0xee8], R29 ;  /* 0x000ee81d01007387 */ /* 0x000fe20000100800 */
[----:B0-----:R-:W-:-:S02]  /*13bb0*/  IMAD.MOV.U32 R6, RZ, RZ, R13 ;  /* 0x000000ffff067224 */ /* 0x001fc400078e000d */
[----:B-1----:R-:W-:Y:S02]  /*13bc0*/  IMAD.MOV.U32 R11, RZ, RZ, R14 ;  /* 0x000000ffff0b7224 */ /* 0x002fe400078e000e */
[----:B------:R-:W-:Y:S02]  /*13bd0*/  STL [R1+0x100], R12 ;  /* 0x0001000c01007387 */ /* 0x000fe40000100800 */
[----:B----4-:R-:W-:Y:S02]  /*13be0*/  IMAD.MOV.U32 R10, RZ, RZ, R15 ;  /* 0x000000ffff0a7224 */ /* 0x010fe400078e000f */
[----:B------:R-:W0:Y:S04]  /*13bf0*/  LDSM.16.MT88.4 R12, [R3+0x8200] ;  /* 0x00820000030c783b */ /* 0x000e280000004200 */
[----:B------:R-:W-:Y:S01]  /*13c00*/  STL [R1+0xf00], R10 ;  /* 0x000f000a01007387 */ /* 0x000fe20000100800 */
[----:B0-----:R-:W-:-:S02]  /*13c10*/  IMAD.MOV.U32 R27, RZ, RZ, R12 ;  /* 0x000000ffff1b7224 */ /* 0x001fc400078e000c */
[----:B------:R-:W-:Y:S02]  /*13c20*/  IMAD.MOV.U32 R26, RZ, RZ, R13 ;  /* 0x000000ffff1a7224 */ /* 0x000fe400078e000d */
[----:B------:R-:W-:Y:S02]  /*13c30*/  IMAD.MOV.U32 R25, RZ, RZ, R14 ;  /* 0x000000ffff197224 */ /* 0x000fe400078e000e */
[----:B------:R-:W-:Y:S02]  /*13c40*/  IMAD.MOV.U32 R24, RZ, RZ, R15 ;  /* 0x000000ffff187224 */ /* 0x000fe400078e000f */
[----:B------:R-:W0:Y:S04]  /*13c50*/  LDSM.16.MT88.4 R12, [R3+0x8280] ;  /* 0x00828000030c783b */ /* 0x000e280000004200 */
[----:B------:R-:W-:Y:S01]  /*13c60*/  STL [R1+0xefc], R11 ;  /* 0x000efc0b01007387 */ /* 0x000fe20000100800 */
[----:B------:R-:W-:Y:S03]  /*13c70*/  STL [R1+0xef8], R6 ;  /* 0x000ef80601007387 */ /* 0x000fe60000100800 */
[----:B0-----:R-:W-:Y:S01]  /*13c80*/  STL.64 [R1+0x10], R12 ;  /* 0x0000100c01007387 */ /* 0x001fe20000100a00 */
[----:B------:R-:W-:Y:S02]  /*13c90*/  STL [R1+0x18], R14 ;  /* 0x0000180e01007387 */ /* 0x000fe40000100800 */
[----:B------:R-:W-:-:S02]  /*13ca0*/  IMAD.MOV.U32 R2, RZ, RZ, R15 ;  /* 0x000000ffff027224 */ /* 0x000fc400078e000f */
[----:B------:R-:W0:Y:S04]  /*13cb0*/  LDSM.16.MT88.4 R12, [R3+0x8300] ;  /* 0x00830000030c783b */ /* 0x000e280000004200 */
[----:B0-----:R-:W-:Y:S01]  /*13cc0*/  STL.64 [R1+0xf88], R14 ;  /* 0x000f880e01007387 */ /* 0x001fe20000100a00 */
[----:B------:R0:W-:Y:S03]  /*13cd0*/  STL.64 [R1+0xf80], R12 ;  /* 0x000f800c01007387 */ /* 0x0001e60000100a00 */
[----:B0-----:R-:W3:Y:S01]  /*13ce0*/  LDL.LU R12, [R1+0x70] ;  /* 0x00007000010c7983 */ /* 0x001ee20000300800 */
[----:B------:R-:W3:Y:S02]  /*13cf0*/  LDL.LU R13, [R1+0x74] ;  /* 0x00007400010d7983 */ /* 0x000ee40000300800 */
[----:B------:R-:W3:Y:S02]  /*13d00*/  LDL.LU R14, [R1+0x78] ;  /* 0x00007800010e7983 */ /* 0x000ee40000300800 */
[----:B------:R-:W3:Y:S02]  /*13d10*/  LDL.LU R15, [R1+0x7c] ;  /* 0x00007c00010f7983 */ /* 0x000ee40000300800 */
[----:B---3--:R-:W-:Y:S11]  /*13d20*/  HMMA.16816.F32 R20, R12, R4, R20 ;  /* 0x000000040c14723c */ /* 0x008ff60000001814 */
[----:B------:R-:W-:Y:S11]  /*13d30*/  @!UPT UIADD3 URZ, URZ, URZ, URZ ;  /* 0x0000003f3f3ff290 */ /* 0x000ff6000fffe03f */
[----:B------:R-:W-:Y:S02]  /*13d40*/  @!UPT UIADD3 URZ, URZ, URZ, URZ ;  /* 0x0000003f3f3ff290 */ /* 0x000fe4000fffe03f */
[----:B------:R-:W-:Y:S02]  /*13d50*/  IMAD.MOV.U32 R28, RZ, RZ, R22 ;  /* 0x000000ffff1c7224 */ /* 0x000fe400078e0016 */
[----:B------:R-:W-:Y:S02]  /*13d60*/  IMAD.MOV.U32 R29, RZ, RZ, R23 ;  /* 0x000000ffff1d7224 */ /* 0x000fe400078e0017 */
[----:B--2---:R-:W-:Y:S02]  /*13d70*/  IMAD.MOV.U32 R22, RZ, RZ, R17 ;  /* 0x000000ffff167224 */ /* 0x004fe400078e0011 */
[----:B------:R-:W-:Y:S02]  /*13d80*/  IMAD.MOV.U32 R23, RZ, RZ, R16 ;  /* 0x000000ffff177224 */ /* 0x000fe400078e0010 */
[----:B------:R-:W0:Y:S01]  /*13d90*/  LDSM.16.MT88.4 R16, [R3+0x8380] ;  /* 0x008380000310783b */ /* 0x000e220000004200 */
[----:B------:R-:W-:Y:S02]  /*13da0*/  IMAD.MOV.U32 R7, RZ, RZ, R20 ;  /* 0x000000ffff077224 */ /* 0x000fe400078e0014 */
[----:B------:R-:W-:-:S02]  /*13db0*/  IMAD.MOV.U32 R0, RZ, RZ, R21 ;  /* 0x000000ffff007224 */ /* 0x000fc400078e0015 */
[----:B------:R-:W2:Y:S01]  /*13dc0*/  LDL.LU R20, [R1+0x170] ;  /* 0x0001700001147983 */ /* 0x000ea20000300800 */
[----:B------:R-:W2:Y:S01]  /*13dd0*/  LDL.LU R21, [R1+0x174] ;  /* 0x0001740001157983 */ /* 0x000ea20000300800 */
[----:B------:R-:W-:Y:S02]  /*13de0*/  STL [R1+0xf10], R29 ;  /* 0x000f101d01007387 */ /* 0x000fe40000100800 */
[----:B------:R-:W-:Y:S02]  /*13df0*/  STL [R1+0xf0c], R28 ;  /* 0x000f0c1c01007387 */ /* 0x000fe40000100800 */
[----:B------:R-:W-:Y:S01]  /*13e00*/  STL [R1+0xf08], R0 ;  /* 0x000f080001007387 */ /* 0x000fe20000100800 */
[----:B------:R-:W-:Y:S04]  /*13e10*/  STL [R1+0xf04], R7 ;  /* 0x000f040701007387 */ /* 0x000fe80000100800 */
[----:B0-----:R0:W-:Y:S01]  /*13e20*/  STL [R1+0xf20], R16 ;  /* 0x000f201001007387 */ /* 0x0011e20000100800 */
[----:B------:R1:W-:Y:S02]  /*13e30*/  STL [R1+0xf1c], R17 ;  /* 0x000f1c1101007387 */ /* 0x0003e40000100800 */
[----:B------:R3:W-:Y:S02]  /*13e40*/  STL [R1+0xf18], R18 ;  /* 0x000f181201007387 */ /* 0x0007e40000100800 */
[----:B------:R4:W-:Y:S01]  /*13e50*/  STL [R1+0xf14], R19 ;  /* 0x000f141301007387 */ /* 0x0009e20000100800 */
[----:B0-----:R-:W2:Y:S01]  /*13e60*/  LDL.LU R16, [R1+0x50] ;  /* 0x0000500001107983 */ /* 0x001ea20000300800 */
[----:B-1----:R-:W2:Y:S02]  /*13e70*/  LDL.LU R17, [R1+0x54] ;  /* 0x0000540001117983 */ /* 0x002ea40000300800 */
[----:B---3--:R-:W2:Y:S02]  /*13e80*/  LDL.LU R18, [R1+0x58] ;  /* 0x0000580001127983 */ /* 0x008ea40000300800 */
[----:B----4-:R-:W2:Y:S02]  /*13e90*/  LDL.LU R19, [R1+0x5c] ;  /* 0x00005c0001137983 */ /* 0x010ea40000300800 */
[----:B--2---:R-:W-:Y:S11]  /*13ea0*/  HMMA.16816.F32 R12, R12, R8, R16 ;  /* 0x000000080c0c723c */ /* 0x004ff60000001810 */
[----:B------:R-:W-:Y:S11]  /*13eb0*/  @!UPT UIADD3 URZ, URZ, URZ, URZ ;  /* 0x0000003f3f3ff290 */ /* 0x000ff6000fffe03f */
[----:B------:R-:W-:Y:S01]  /*13ec0*/  @!UPT UIADD3 URZ, URZ, URZ, URZ ;  /* 0x0000003f3f3ff290 */ /* 0x000fe2000fffe03f */
[----:B------:R-:W-:Y:S01]  /*13ed0*/  STL [R1+0xe0], R12 ;  /* 0x0000e00c01007387 */ /* 0x000fe20000100800 */
[----:B------:R-:W-:Y:S02]  /*13ee0*/  IMAD.MOV.U32 R10, RZ, RZ, R13 ;  /* 0x000000ffff0a7224 */ /* 0x000fe400078e000d */
[----:B------:R-:W-:Y:S02]  /*13ef0*/  IMAD.MOV.U32 R11, RZ, RZ, R14 ;  /* 0x000000ffff0b7224 */ /* 0x000fe400078e000e */
[----:B------:R-:W-:Y:S02]  /*13f00*/  IMAD.MOV.U32 R6, RZ, RZ, R15 ;  /* 0x000000ffff067224 */ /* 0x000fe400078e000f */
[----:B------:R-:W0:Y:S04]  /*13f10*/  LDSM.16.MT88.4 R12, [R3+0xc000] ;  /* 0x00c00000030c783b */ /* 0x000e280000004200 */
[----:B------:R-:W-:Y:S01]  /*13f20*/  STL [R1+0xf2c], R6 ;  /* 0x000f2c0601007387 */ /* 0x000fe20000100800 */
[----:B------:R-:W-:Y:S02]  /*13f30*/  STL [R1+0xf28], R11 ;  /* 0x000f280b01007387 */ /* 0x000fe40000100800 */
[----:B------:R-:W-:Y:S02]  /*13f40*/  STL [R1+0xf24], R10 ;  /* 0x000f240a01007387 */ /* 0x000fe40000100800 */
[----:B0-----:R-:W-:-:S02]  /*13f50*/  IMAD.MOV.U32 R19, RZ, RZ, R15 ;  /* 0x000000ffff137224 */ /* 0x001fc400078e000f */
[----:B------:R-:W-:Y:S02]  /*13f60*/  IMAD.MOV.U32 R17, RZ, RZ, R13 ;  /* 0x000000ffff117224 */ /* 0x000fe400078e000d */
[----:B------:R-:W-:Y:S02]  /*13f70*/  IMAD.MOV.U32 R16, RZ, RZ, R12 ;  /* 0x000000ffff107224 */ /* 0x000fe400078e000c */
[----:B------:R-:W-:Y:S01]  /*13f80*/  IMAD.MOV.U32 R18, RZ, RZ, R14 ;  /* 0x000000ffff127224 */ /* 0x000fe200078e000e */
[----:B------:R-:W-:Y:S01]  /*13f90*/  STL [R1+0xf3c], R19 ;  /* 0x000f3c1301007387 */ /* 0x000fe20000100800 */
[----:B------:R-:W-:Y:S02]  /*13fa0*/  STL [R1+0xf38], R17 ;  /* 0x000f381101007387 */ /* 0x000fe40000100800 */
[----:B------:R0:W-:Y:S02]  /*13fb0*/  STL [R1+0xf34], R16 ;  /* 0x000f341001007387 */ /* 0x0001e40000100800 */
[----:B------:R1:W-:Y:S01]  /*13fc0*/  STL [R1+0xf30], R18 ;  /* 0x000f301201007387 */ /* 0x0003e20000100800 */
[----:B------:R-:W2:Y:S04]  /*13fd0*/  LDSM.16.MT88.4 R12, [R3+0xc080] ;  /* 0x00c08000030c783b */ /* 0x000ea80000004200 */
[----:B0-----:R-:W3:Y:S01]  /*13fe0*/  LDL.LU R16, [R1+0x80] ;  /* 0x0000800001107983 */ /* 0x001ee20000300800 */
[----:B------:R-:W3:Y:S02]  /*13ff0*/  LDL.LU R17, [R1+0x84] ;  /* 0x0000840001117983 */ /* 0x000ee40000300800 */
[----:B-1----:R-:W3:Y:S02]  /*14000*/  LDL.LU R18, [R1+0x88] ;  /* 0x0000880001127983 */ /* 0x002ee40000300800 */
[----:B------:R-:W3:Y:S01]  /*14010*/  LDL.LU R19, [R1+0x8c] ;  /* 0x00008c0001137983 */ /* 0x000ee20000300800 */
[----:B--2---:R-:W-:Y:S01]  /*14020*/  STL.64 [R1+0x60], R12 ;  /* 0x0000600c01007387 */ /* 0x004fe20000100a00 */
[----:B------:R-:W-:Y:S02]  /*14030*/  STL.64 [R1+0x68], R14 ;  /* 0x0000680e01007387 */ /* 0x000fe40000100a00 */
[----:B------:R-:W0:Y:S02]  /*14040*/  LDSM.16.MT88.4 R12, [R3+0xc100] ;  /* 0x00c10000030c783b */ /* 0x000e240000004200 */
[----:B0-----:R-:W-:Y:S02]  /*14050*/  STL.64 [R1+0x50], R12 ;  /* 0x0000500c01007387 */ /* 0x001fe40000100a00 */
[----:B------:R-:W-:Y:S02]  /*14060*/  STL.64 [R1+0x58], R14 ;  /* 0x0000580e01007387 */ /* 0x000fe40000100a00 */
[----:B------:R-:W0:Y:S02]  /*14070*/  LDSM.16.MT88.4 R12, [R3+0xc180] ;  /* 0x00c18000030c783b */ /* 0x000e240000004200 */
[----:B0-----:R-:W-:Y:S02]  /*14080*/  STL.64 [R1+0x40], R12 ;  /* 0x0000400c01007387 */ /* 0x001fe40000100a00 */
[----:B------:R3:W-:Y:S02]  /*14090*/  STL.64 [R1+0x48], R14 ;  /* 0x0000480e01007387 */ /* 0x0007e40000100a00 */
[----:B---3--:R-:W-:Y:S01]  /*140a0*/  HMMA.16816.F32 R12, R16, R4, R20 ;  /* 0x00000004100c723c */ /* 0x008fe20000001814 */
[----:B------:R-:W0:Y:S11]  /*140b0*/  LDSM.16.MT88.4 R20, [R3+0xc280] ;  /* 0x00c280000314783b */ /* 0x000e360000004200 */
[----:B------:R-:W-:Y:S11]  /*140c0*/  @!UPT UIADD3 URZ, URZ, URZ, URZ ;  /* 0x0000003f3f3ff290 */ /* 0x000ff6000fffe03f */
[----:B------:R-:W-:Y:S01]  /*140d0*/  @!UPT UIADD3 URZ, URZ, URZ, URZ ;  /* 0x0000003f3f3ff290 */ /* 0x000fe2000fffe03f */
[----:B------:R-:W-:Y:S02]  /*140e0*/  IMAD.MOV.U32 R29, RZ, RZ, R12 ;  /* 0x000000ffff1d7224 */ /* 0x000fe400078e000c */
[----:B------:R-:W-:Y:S02]  /*140f0*/  IMAD.MOV.U32 R28, RZ, RZ, R13 ;  /* 0x000000ffff1c7224 */ /* 0x000fe400078e000d */
[----:B------:R-:W-:Y:S02]  /*14100*/  IMAD.MOV.U32 R0, RZ, RZ, R14 ;  /* 0x000000ffff007224 */ /* 0x000fe400078e000e */
[----:B------:R-:W-:Y:S02]  /*14110*/  IMAD.MOV.U32 R7, RZ, RZ, R15 ;  /* 0x000000ffff077224 */ /* 0x000fe400078e000f */
[----:B------:R-:W1:Y:S04]  /*14120*/  LDSM.16.MT88.4 R12, [R3+0xc200] ;  /* 0x00c20000030c783b */ /* 0x000e680000004200 */
[----:B------:R0:W-:Y:S01]  /*14130*/  STL [R1+0xf4c], R7 ;  /* 0x000f4c0701007387 */ /* 0x0001e20000100800 */
[----:B------:R2:W-:Y:S02]  /*14140*/  STL [R1+0xf48], R0 ;  /* 0x000f480001007387 */ /* 0x0005e40000100800 */
[----:B------:R-:W-:Y:S02]  /*14150*/  STL [R1+0xf44], R28 ;  /* 0x000f441c01007387 */ /* 0x000fe40000100800 */
[----:B------:R-:W-:Y:S02]  /*14160*/  STL [R1+0xf40], R29 ;  /* 0x000f401d01007387 */ /* 0x000fe40000100800 */
[----:B0-----:R-:W-:-:S02]  /*14170*/  IMAD.MOV.U32 R7, RZ, RZ, R22 ;  /* 0x000000ffff077224 */ /* 0x001fc400078e0016 */
[----:B--2---:R-:W-:Y:S01]  /*14180*/  IMAD.MOV.U32 R0, RZ, RZ, R23 ;  /* 0x000000ffff007224 */ /* 0x004fe200078e0017 */
[----:B-1----:R0:W-:Y:S02]  /*14190*/  STL.64 [R1+0x20], R12 ;  /* 0x0000200c01007387 */ /* 0x0021e40000100a00 */
[----:B0-----:R-:W-:Y:S02]  /*141a0*/  IMAD.MOV.U32 R13, RZ, RZ, R20 ;  /* 0x000000ffff0d7224 */ /* 0x001fe400078e0014 */
[----:B------:R-:W-:Y:S02]  /*141b0*/  IMAD.MOV.U32 R12, RZ, RZ, R21 ;  /* 0x000000ffff0c7224 */ /* 0x000fe400078e0015 */
[----:B------:R-:W0:Y:S04]  /*141c0*/  LDSM.16.MT88.4 R20, [R3+0xc300] ;  /* 0x00c300000314783b */ /* 0x000e280000004200 */
[----:B------:R-:W-:Y:S04]  /*141d0*/  STL.64 [R1+0x28], R14 ;  /* 0x0000280e01007387 */ /* 0x000fe80000100a00 */
[----:B0-----:R-:W-:Y:S01]  /*141e0*/  STL.64 [R1+0xd90], R22 ;  /* 0x000d901601007387 */ /* 0x001fe20000100a00 */
[----:B------:R0:W-:Y:S03]  /*141f0*/  STL.64 [R1+0xd88], R20 ;  /* 0x000d881401007387 */ /* 0x0001e60000100a00 */
[----:B0-----:R-:W2:Y:S01]  /*14200*/  LDL.LU R20, [R1+0x1c0] ;  /* 0x0001c00001147983 */ /* 0x001ea20000300800 */
[----:B------:R-:W2:Y:S02]  /*14210*/  LDL.LU R21, [R1+0x1c4] ;  /* 0x0001c40001157983 */ /* 0x000ea40000300800 */
[----:B------:R-:W2:Y:S02]  /*14220*/  LDL.LU R22, [R1+0x1c8] ;  /* 0x0001c80001167983 */ /* 0x000ea40000300800 */
[----:B------:R-:W2:Y:S02]  /*14230*/  LDL.LU R23, [R1+0x1cc] ;  /* 0x0001cc0001177983 */ /* 0x000ea40000300800 */
[----:B--2---:R-:W-:Y:S11]  /*14240*/  HMMA.16816.F32 R20, R16, R8, R20 ;  /* 0x000000081014723c */ /* 0x004ff60000001814 */
[----:B------:R-:W-:Y:S11]  /*14250*/  @!UPT UIADD3 URZ, URZ, URZ, URZ ;  /* 0x0000003f3f3ff290 */ /* 0x000ff6000fffe03f */
[----:B------:R-:W-:Y:S02]  /*14260*/  @!UPT UIADD3 URZ, URZ, URZ, URZ ;  /* 0x0000003f3f3ff290 */ /* 0x000fe4000fffe03f */
[----:B------:R-:W-:Y:S02]  /*14270*/  IMAD.MOV.U32 R10, RZ, RZ, R23 ;  /* 0x000000ffff0a7224 */ /* 0x000fe400078e0017 */
[----:B------:R-:W-:Y:S02]  /*14280*/  IMAD.MOV.U32 R11, RZ, RZ, R22 ;  /* 0x000000ffff0b7224 */ /* 0x000fe400078e0016 */
[----:B------:R-:W-:Y:S02]  /*14290*/  IMAD.MOV.U32 R6, RZ, RZ, R21 ;  /* 0x000000ffff067224 */ /* 0x000fe400078e0015 */
[----:B------:R-:W-:Y:S01]  /*142a0*/  IMAD.MOV.U32 R18, RZ, RZ, R20 ;  /* 0x000000ffff127224 */ /* 0x000fe200078e0014 */
[----:B------:R-:W-:Y:S01]  /*142b0*/  STL [R1+0xf5c], R10 ;  /* 0x000f5c0a01007387 */ /* 0x000fe20000100800 */
[----:B------:R-:W-:Y:S02]  /*142c0*/  STL [R1+0xf58], R11 ;  /* 0x000f580b01007387 */ /* 0x000fe40000100800 */
[----:B------:R0:W-:Y:S02]  /*142d0*/  STL.64 [R1+0xfc0], R8 ;  /* 0x000fc00801007387 */ /* 0x0001e40000100a00 */
[----:B------:R-:W-:Y:S01]  /*142e0*/  STL [R1+0xf54], R6 ;  /* 0x000f540601007387 */ /* 0x000fe20000100800 */
[----:B------:R-:W-:Y:S01]  /*142f0*/  STL [R1+0xf50], R18 ;  /* 0x000f501201007387 */ /* 0x000fe20000100800 */
[----:B------:R-:W-:-:S02]  /*14300*/  IMAD.MOV.U32 R21, RZ, RZ, R12 ;  /* 0x000000ffff157224 */ /* 0x000fc400078e000c */
[----:B------:R-:W-:Y:S02]  /*14310*/  IMAD.MOV.U32 R20, RZ, RZ, R13 ;  /* 0x000000ffff147224 */ /* 0x000fe400078e000d */
[----:B------:R-:W2:Y:S01]  /*14320*/  LDL.LU R12, [R1+0x10] ;  /* 0x00001000010c7983 */ /* 0x000ea20000300800 */
[----:B------:R-:W2:Y:S01]  /*14330*/  LDL.LU R13, [R1+0x14] ;  /* 0x00001400010d7983 */ /* 0x000ea20000300800 */
[----:B------:R-:W3:Y:S02]  /*14340*/  LDL.LU R14, [R1+0x18] ;  /* 0x00001800010e7983 */ /* 0x000ee40000300800 */
[----:B------:R-:W-:Y:S02]  /*14350*/  IMAD.MOV.U32 R15, RZ, RZ, R2 ;  /* 0x000000ffff0f7224 */ /* 0x000fe400078e0002 */
[----:B------:R-:W4:Y:S01]  /*14360*/  LDL.LU R2, [R1+0xfc8] ;  /* 0x000fc80001027983 */ /* 0x000f220000300800 */
[----:B0-----:R-:W4:Y:S02]  /*14370*/  LDL.LU R8, [R1+0x1d0] ;  /* 0x0001d00001087983 */ /* 0x001f240000300800 */
[----:B------:R-:W-:-:S02]  /*14380*/  IMAD.MOV.U32 R22, RZ, RZ, R7 ;  /* 0x000000ffff167224 */ /* 0x000fc400078e0007 */
[----:B------:R-:W-:Y:S01]  /*14390*/  IMAD.MOV.U32 R23, RZ, RZ, R0 ;  /* 0x000000ffff177224 */ /* 0x000fe200078e0000 */
[----:B------:R-:W4:Y:S01]  /*143a0*/  LDL.LU R9, [R1+0x1d4] ;  /* 0x0001d40001097983 */ /* 0x000f220000300800 */
[----:B------:R-:W4:Y:S02]  /*143b0*/  LDL.LU R10, [R1+0x1d8] ;  /* 0x0001d800010a7983 */ /* 0x000f240000300800 */
[----:B------:R-:W4:Y:S01]  /*143c0*/  LDL.LU R11, [R1+0x1dc] ;  /* 0x0001dc00010b7983 */ /* 0x000f220000300800 */
[----:B---3--:R-:W-:Y:S01]  /*143d0*/  STL.64 [R1+0xfa8], R14 ;  /* 0x000fa80e01007387 */ /* 0x008fe20000100a00 */
[----:B--2---:R-:W-:Y:S02]  /*143e0*/  STL.64 [R1+0xfa0], R12 ;  /* 0x000fa00c01007387 */ /* 0x004fe40000100a00 */
[----:B------:R-:W-:Y:S02]  /*143f0*/  STL.64 [R1+0xdc0], R22 ;  /* 0x000dc01601007387 */ /* 0x000fe40000100a00 */
[----:B------:R0:W-:Y:S02]  /*14400*/  STL.64 [R1+0xdb8], R20 ;  /* 0x000db81401007387 */ /* 0x0001e40000100a00 */
[----:B0-----:R-:W2:Y:S01]  /*14410*/  LDL.LU R20, [R1+0x160] ;  /* 0x0001600001147983 */ /* 0x001ea20000300800 */
[----:B------:R-:W2:Y:S02]  /*14420*/  LDL.LU R21, [R1+0x164] ;  /* 0x0001640001157983 */ /* 0x000ea40000300800 */
[----:B------:R-:W3:Y:S02]  /*14430*/  LDL.LU R22, [R1+0x168] ;  /* 0x0001680001167983 */ /* 0x000ee40000300800 */
[----:B----4-:R-:W-:-:S02]  /*14440*/  IMAD.MOV.U32 R23, RZ, RZ, R2 ;  /* 0x000000ffff177224 */ /* 0x010fc400078e0002 */
[----:B------:R-:W-:Y:S02]  /*14450*/  IMAD.MOV.U32 R12, RZ, RZ, R27 ;  /* 0x000000ffff0c7224 */ /* 0x000fe400078e001b */
[----:B------:R-:W-:Y:S02]  /*14460*/  IMAD.MOV.U32 R13, RZ, RZ, R26 ;  /* 0x000000ffff0d7224 */ /* 0x000fe400078e001a */
[----:B------:R-:W-:Y:S02]  /*14470*/  IMAD.MOV.U32 R14, RZ, RZ, R25 ;  /* 0x000000ffff0e7224 */ /* 0x000fe400078e0019 */
[----:B------:R-:W-:Y:S02]  /*14480*/  IMAD.MOV.U32 R15, RZ, RZ, R24 ;  /* 0x000000ffff0f7224 */ /* 0x000fe400078e0018 */
[----:B------:R-:W0:Y:S04]  /*14490*/  LDSM.16.MT88.4 R24, [R3+0xc380] ;  /* 0x00c380000318783b */ /* 0x000e280000004200 */
[----:B---3--:R-:W-:Y:S01]  /*144a0*/  STL.64 [R1+0xf98], R22 ;  /* 0x000f981601007387 */ /* 0x008fe20000100a00 */
[----:B--2---:R1:W-:Y:S02]  /*144b0*/  STL.64 [R1+0xf90], R20 ;  /* 0x000f901401007387 */ /* 0x0043e40000100a00 */
[----:B------:R-:W2:Y:S01]  /*144c0*/  LDL.LU R2, [R1+0x4c8] ;  /* 0x0004c80001027983 */ /* 0x000ea20000300800 */
[----:B-1----:R-:W3:Y:S01]  /*144d0*/  LDL.LU R20, [R1+0x190] ;  /* 0x0001900001147983 */ /* 0x002ee20000300800 */
[----:B------:R-:W3:Y:S02]  /*144e0*/  LDL.LU R21, [R1+0x194] ;  /* 0x0001940001157983 */ /* 0x000ee40000300800 */
[----:B------:R-:W4:Y:S02]  /*144f0*/  LDL.LU R22, [R1+0x198] ;  /* 0x0001980001167983 */ /* 0x000f240000300800 */
[----:B------:R-:W4:Y:S01]  /*14500*/  LDL.LU R23, [R1+0x19c] ;  /* 0x00019c0001177983 */ /* 0x000f220000300800 */
[----:B------:R-:W-:Y:S11]  /*14510*/  HMMA.16816.F32 R8, R12, R4, R8 ;  /* 0x000000040c08723c */ /* 0x000ff60000001808 */
[----:B------:R-:W-:Y:S11]  /*14520*/  @!UPT UIADD3 URZ, URZ, URZ, URZ ;  /* 0x0000003f3f3ff290 */ /* 0x000ff6000fffe03f */
[----:B------:R-:W-:Y:S02]  /*14530*/  @!UPT UIADD3 URZ, URZ, URZ, URZ ;  /* 0x0000003f3f3ff290 */ /* 0x000fe4000fffe03f */
[----:B------:R-:W-:Y:S02]  /*14540*/  IMAD.MOV.U32 R19, RZ, RZ, R8 ;  /* 0x000000ffff137224 */ /* 0x000fe400078e0008 */
[----:B------:R-:W-:Y:S01]  /*14550*/  IMAD.MOV.U32 R17, RZ, RZ, R9 ;  /* 0x000000ffff117224 */ /* 0x000fe200078e0009 */
[----:B----4-:R-:W-:Y:S01]  /*14560*/  STL.64 [R1+0xfb8], R22 ;  /* 0x000fb81601007387 */ /* 0x010fe20000100a00 */
[----:B---3--:R1:W-:Y:S03]  /*14570*/  STL.64 [R1+0xfb0], R20 ;  /* 0x000fb01401007387 */ /* 0x0083e60000100a00 */
[----:B-1----:R-:W3:Y:S01]  /*14580*/  LDL.LU R20, [R1+0x1b0] ;  /* 0x0001b00001147983 */ /* 0x002ee20000300800 */
[----:B------:R-:W3:Y:S02]  /*14590*/  LDL.LU R21, [R1+0x1b4] ;  /* 0x0001b40001157983 */ /* 0x000ee40000300800 */
[----:B------:R-:W3:Y:S02]  /*145a0*/  LDL.LU R22, [R1+0x1b8] ;  /* 0x0001b80001167983 */ /* 0x000ee40000300800 */
[----:B------:R-:W3:Y:S01]  /*145b0*/  LDL.LU R23, [R1+0x1bc] ;  /* 0x0001bc0001177983 */ /* 0x000ee20000300800 */
[----:B0-----:R-:W-:Y:S01]  /*145c0*/  STL.64 [R1+0xd70], R26 ;  /* 0x000d701a01007387 */ /* 0x001fe20000100a00 */
[----:B------:R0:W-:Y:S03]  /*145d0*/  STL.64 [R1+0xd68], R24 ;  /* 0x000d681801007387 */ /* 0x0001e60000100a00 */
[----:B0-----:R-:W4:Y:S01]  /*145e0*/  LDL.LU R24, [R1+0x180] ;  /* 0x0001800001187983 */ /* 0x001f220000300800 */
[----:B------:R-:W4:Y:S02]  /*145f0*/  LDL.LU R25, [R1+0x184] ;  /* 0x0001840001197983 */ /* 0x000f240000300800 */
[----:B------:R-:W4:Y:S02]  /*14600*/  LDL.LU R26, [R1+0x188] ;  /* 0x00018800011a7983 */ /* 0x000f240000300800 */
[----:B------:R-:W4:Y:S01]  /*14610*/  LDL.LU R27, [R1+0x18c] ;  /* 0x00018c00011b7983 */ /* 0x000f220000300800 */
[----:B------:R0:W-:Y:S01]  /*14620*/  STL [R1+0xd3c], R3 ;  /* 0x000d3c0301007387 */ /* 0x0001e20000100800 */
[----:B------:R-:W3:Y:S02]  /*14630*/  LDL.LU.64 R8, [R1+0xfc0] ;  /* 0x000fc00001087983 */ /* 0x000ee40000300a00 */
[----:B------:R-:W-:-:S02]  /*14640*/  IMAD.MOV.U32 R16, RZ, RZ, R10 ;  /* 0x000000ffff107224 */ /* 0x000fc400078e000a */
[----:B0-----:R-:W-:-:S05]  /*14650*/  IMAD.MOV.U32 R3, RZ, RZ, R11 ;  /* 0x000000ffff037224 */ /* 0x001fca00078e000b */
[----:B------:R-:W-:Y:S01]  /*14660*/  STL [R1+0xf6c], R3 ;  /* 0x000f6c0301007387 */ /* 0x000fe20000100800 */
[----:B------:R0:W-:Y:S02]  /*14670*/  STL [R1+0xf68], R16 ;  /* 0x000f681001007387 */ /* 0x0001e40000100800 */
[----:B------:R1:W-:Y:S02]  /*14680*/  STL [R1+0xf64], R17 ;  /* 0x000f641101007387 */ /* 0x0003e40000100800 */
[----:B------:R2:W-:Y:S01]  /*14690*/  STL [R1+0xf60], R19 ;  /* 0x000f601301007387 */ /* 0x0005e20000100800 */
[----:B0-----:R-:W4:Y:S01]  /*146a0*/  LDL.LU R16, [R1+0x1a0] ;  /* 0x0001a00001107983 */ /* 0x001f220000300800 */
[----:B-1----:R-:W4:Y:S02]  /*146b0*/  LDL.LU R17, [R1+0x1a4] ;  /* 0x0001a40001117983 */ /* 0x002f240000300800 */
[----:B------:R-:W4:Y:S02]  /*146c0*/  LDL.LU R18, [R1+0x1a8] ;  /* 0x0001a80001127983 */ /* 0x000f240000300800 */
[----:B--2---:R-:W4:Y:S01]  /*146d0*/  LDL.LU R19, [R1+0x1ac] ;  /* 0x0001ac0001137983 */ /* 0x004f220000300800 */
[----:B---3--:R-:W-:Y:S01]  /*146e0*/  HMMA.16816.F32 R12, R12, R8, R20 ;  /* 0x000000080c0c723c */ /* 0x008fe20000001814 */
[----:B------:R-:W2:Y:S01]  /*146f0*/  LDL.LU.64 R22, [R1+0xfb8] ;  /* 0x000fb80001167983 */ /* 0x000ea20000300a00 */
[----:B------:R-:W2:Y:S11]  /*14700*/  LDL.LU.64 R20, [R1+0xfb0] ;  /* 0x000fb00001147983 */ /* 0x000eb60000300a00 */
[----:B------:R-:W-:Y:S11]  /*14710*/  @!UPT UIADD3 URZ, URZ, URZ, URZ ;  /* 0x0000003f3f3ff290 */ /* 0x000ff6000fffe03f */
[----:B------:R-:W-:Y:S02]  /*14720*/  IMAD.MOV.U32 R28, RZ, RZ, R14 ;  /* 0x000000ffff1c7224 */ /* 0x000fe400078e000e */
[----:B------:R-:W-:Y:S02]  /*14730*/  IMAD.MOV.U32 R29, RZ, RZ, R15 ;  /* 0x000000ffff1d7224 */ /* 0x000fe400078e000f */
[----:B------:R-:W-:Y:S02]  /*14740*/  IMAD.MOV.U32 R7, RZ, RZ, R12 ;  /* 0x000000ffff077224 */ /* 0x000fe400078e000c */
[----:B------:R-:W-:Y:S01]  /*14750*/  IMAD.MOV.U32 R0, RZ, RZ, R13 ;  /* 0x000000ffff007224 */ /* 0x000fe200078e000d */
[----:B------:R-:W4:Y:S01]  /*14760*/  LDL.LU.64 R14, [R1+0xfa8] ;  /* 0x000fa800010e7983 */ /* 0x000f220000300a00 */
[----:B------:R-:W4:Y:S02]  /*14770*/  LDL.LU.64 R12, [R1+0xfa0] ;  /* 0x000fa000010c7983 */ /* 0x000f240000300a00 */
[----:B------:R0:W-:Y:S02]  /*14780*/  STL [R1+0xf7c], R29 ;  /* 0x000f7c1d01007387 */ /* 0x0001e40000100800 */
[----:B------:R1:W-:Y:S01]  /*14790*/  STL [R1+0xf78], R28 ;  /* 0x000f781c01007387 */ /* 0x0003e20000100800 */
[----:B------:R3:W-:Y:S01]  /*147a0*/  STL [R1+0xf74], R0 ;  /* 0x000f740001007387 */ /* 0x0007e20000100800 */
[----:B------:R0:W-:Y:S01]  /*147b0*/  STL [R1+0xf70], R7 ;  /* 0x000f700701007387 */ /* 0x0001e20000100800 */
[C---:B----4-:R-:W-:Y:S08]  /*147c0*/  HMMA.16816.F32 R16, R12.reuse, R4, R16 ;  /* 0x000000040c10723c */ /* 0x050ff00000001810 */
[----:B--2---:R-:W-:Y:S01]  /*147d0*/  HMMA.16816.F32 R12, R12, R8, R20 ;  /* 0x000000080c0c723c */ /* 0x004fe20000001814 */
[----:B------:R-:W2:Y:S01]  /*147e0*/  LDL.LU.64 R22, [R1+0xf98] ;  /* 0x000f980001167983 */ /* 0x000ea20000300a00 */
[----:B------:R-:W2:Y:S11]  /*147f0*/  LDL.LU.64 R20, [R1+0xf90] ;  /* 0x000f900001147983 */ /* 0x000eb60000300a00 */
[----:B------:R-:W-:Y:S03]  /*14800*/  @!UPT UIADD3 URZ, URZ, URZ, URZ ;  /* 0x0000003f3f3ff290 */ /* 0x000fe6000fffe03f */
[----:B------:R-:W-:Y:S02]  /*14810*/  IMAD.MOV.U32 R6, RZ, RZ, R18 ;  /* 0x000000ffff067224 */ /* 0x000fe400078e0012 */
[----:B------:R-:W-:Y:S02]  /*14820*/  IMAD.MOV.U32 R11, RZ, RZ, R17 ;  /* 0x000000ffff0b7224 */ /* 0x000fe400078e0011 */
[----:B------:R-:W-:Y:S02]  /*14830*/  IMAD.MOV.U32 R18, RZ, RZ, R19 ;  /* 0x000000ffff127224 */ /* 0x000fe400078e0013 */
[----:B------:R-:W-:Y:S02]  /*14840*/  IMAD.MOV.U32 R10, RZ, RZ, R16 ;  /* 0x000000ffff0a7224 */ /* 0x000fe400078e0010 */
[----:B------:R-:W-:Y:S02]  /*14850*/  IMAD.MOV.U32 R17, RZ, RZ, R14 ;  /* 0x000000ffff117224 */ /* 0x000fe400078e000e */
[----:B------:R-:W-:-:S02]  /*14860*/  IMAD.MOV.U32 R19, RZ, RZ, R15 ;  /* 0x000000ffff137224 */ /* 0x000fc400078e000f */
[----:B------:R-:W-:Y:S02]  /*14870*/  IMAD.MOV.U32 R3, RZ, RZ, R12 ;  /* 0x000000ffff037224 */ /* 0x000fe400078e000c */
[----:B------:R-:W-:Y:S01]  /*14880*/  IMAD.MOV.U32 R16, RZ, RZ, R13 ;  /* 0x000000ffff107224 */ /* 0x000fe200078e000d */
[----:B------:R-:W4:Y:S01]  /*14890*/  LDL.LU.64 R14, [R1+0xf88] ;  /* 0x000f8800010e7983 */ /* 0x000f220000300a00 */
[----:B------:R-:W4:Y:S02]  /*148a0*/  LDL.LU.64 R12, [R1+0xf80] ;  /* 0x000f8000010c7983 */ /* 0x000f240000300a00 */
[C---:B----4-:R-:W-:Y:S11]  /*148b0*/  HMMA.16816.F32 R24, R12.reuse, R4, R24 ;  /* 0x000000040c18723c */ /* 0x050ff60000001818 */
[----:B------:R-:W-:Y:S11]  /*148c0*/  @!UPT UIADD3 URZ, URZ, URZ, URZ ;  /* 0x0000003f3f3ff290 */ /* 0x000ff6000fffe03f */
[----:B------:R-:W-:Y:S02]  /*148d0*/  @!UPT UIADD3 URZ, URZ, URZ, URZ ;  /* 0x0000003f3f3ff290 */ /* 0x000fe4000fffe03f */
[----:B0-----:R-:W-:Y:S02]  /*148e0*/  IMAD.MOV.U32 R29, RZ, RZ, R24 ;  /* 0x000000ffff1d7224 */ /* 0x001fe400078e0018 */
[----:B-1----:R-:W-:Y:S02]  /*148f0*/  IMAD.MOV.U32 R28, RZ, RZ, R25 ;  /* 0x000000ffff1c7224 */ /* 0x002fe400078e0019 */
[----:B---3--:R-:W-:Y:S02]  /*14900*/  IMAD.MOV.U32 R0, RZ, RZ, R26 ;  /* 0x000000ffff007224 */ /* 0x008fe400078e001a */
[----:B------:R-:W-:Y:S02]  /*14910*/  IMAD.MOV.U32 R7, RZ, RZ, R27 ;  /* 0x000000ffff077224 */ /* 0x000fe400078e001b */
[----:B--2---:R-:W-:Y:S01]  /*14920*/  HMMA.16816.F32 R24, R12, R8, R20 ;  /* 0x000000080c18723c */ /* 0x004fe20000001814 */
[----:B------:R-:W2:Y:S01]  /*14930*/  LDL.LU R20, [R1+0x20] ;  /* 0x0000200001147983 */ /* 0x000ea20000300800 */
[----:B------:R-:W2:Y:S02]  /*14940*/  LDL.LU R21, [R1+0x24] ;  /* 0x0000240001157983 */ /* 0x000ea40000300800 */
[----:B------:R-:W3:Y:S02]  /*14950*/  LDL.LU R22, [R1+0x28] ;  /* 0x0000280001167983 */ /* 0x000ee40000300800 */
[----:B------:R-:W3:Y:S02]  /*14960*/  LDL.LU R23, [R1+0x2c] ;  /* 0x00002c0001177983 */ /* 0x000ee40000300800 */
[----:B---3--:R-:W-:Y:S01]  /*14970*/  STL.64 [R1+0xdf0], R22 ;  /* 0x000df01601007387 */ /* 0x008fe20000100a00 */
[----:B--2---:R-:W-:Y:S11]  /*14980*/  STL.64 [R1+0xde8], R20 ;  /* 0x000de81401007387 */ /* 0x004ff60000100a00 */
[----:B------:R-:W-:Y:S03]  /*14990*/  @!UPT UIADD3 URZ, URZ, URZ, URZ ;  /* 0x0000003f3f3ff290 */ /* 0x000fe6000fffe03f */
[----:B------:R-:W-:Y:S02]  /*149a0*/  STL.64 [R1+0xd80], R26 ;  /* 0x000d801a01007387 */ /* 0x000fe40000100a00 */
[----:B------:R0:W-:Y:S02]  /*149b0*/  STL.64 [R1+0xd78], R24 ;  /* 0x000d781801007387 */ /* 0x0001e40000100a00 */
[----:B0-----:R-:W-:Y:S02]  /*149c0*/  IMAD.MOV.U32 R24, RZ, RZ, R29 ;  /* 0x000000ffff187224 */ /* 0x001fe400078e001d */
[----:B------:R-:W-:Y:S01]  /*149d0*/  IMAD.MOV.U32 R25, RZ, RZ, R28 ;  /* 0x000000ffff197224 */ /* 0x000fe200078e001c */
[----:B------:R-:W2:Y:S01]  /*149e0*/  LDL.LU R29, [R1+0xf7c] ;  /* 0x000f7c00011d7983 */ /* 0x000ea20000300800 */
[----:B------:R-:W3:Y:S02]  /*149f0*/  LDL.LU R28, [R1+0xf78] ;  /* 0x000f7800011c7983 */ /* 0x000ee40000300800 */
[----:B------:R-:W-:-:S02]  /*14a00*/  IMAD.MOV.U32 R26, RZ, RZ, R0 ;  /* 0x000000ffff1a7224 */ /* 0x000fc400078e0000 */
[----:B------:R-:W-:Y:S01]  /*14a10*/  IMAD.MOV.U32 R27, RZ, RZ, R7 ;  /* 0x000000ffff1b7224 */ /* 0x000fe200078e0007 */
[----:B------:R-:W4:Y:S01]  /*14a20*/  LDL.LU R0, [R1+0xf74] ;  /* 0x000f740001007983 */ /* 0x000f220000300800 */
[----:B------:R-:W2:Y:S02]  /*14a30*/  LDL.LU R7, [R1+0xf70] ;  /* 0x000f700001077983 */ /* 0x000ea40000300800 */
[----:B------:R-:W2:Y:S02]  /*14a40*/  LDL.LU R20, [R1+0x40] ;  /* 0x0000400001147983 */ /* 0x000ea40000300800 */
[----:B------:R-:W2:Y:S01]  /*14a50*/  LDL.LU R21, [R1+0x44] ;  /* 0x0000440001157983 */ /* 0x000ea20000300800 */
[----:B------:R-:W2:Y:S01]  /*14a60*/  LDL.LU R22, [R1+0x48] ;  /* 0x0000480001167983 */ /* 0x000ea20000300800 */
[----:B------:R-:W2:Y:S03]  /*14a70*/  LDL.LU R23, [R1+0x4c] ;  /* 0x00004c0001177983 */ /* 0x000ea60000300800 */
[----:B--2---:R-:W-:Y:S01]  /*14a80*/  STL.64 [R1+0xe20], R22 ;  /* 0x000e201601007387 */ /* 0x004fe20000100a00 */
[----:B------:R-:W-:Y:S02]  /*14a90*/  STL.64 [R1+0xe18], R20 ;  /* 0x000e181401007387 */ /* 0x000fe40000100a00 */
[----:B------:R0:W-:Y:S02]  /*14aa0*/  STL.64 [R1+0xda0], R26 ;  /* 0x000da01a01007387 */ /* 0x0001e40000100a00 */
[----:B------:R1:W-:Y:S02]  /*14ab0*/  STL.64 [R1+0xd98], R24 ;  /* 0x000d981801007387 */ /* 0x0003e40000100a00 */
[----:B0-----:R-:W-:-:S02]  /*14ac0*/  IMAD.MOV.U32 R26, RZ, RZ, R17 ;  /* 0x000000ffff1a7224 */ /* 0x001fc400078e0011 */
[----:B-1----:R-:W-:Y:S02]  /*14ad0*/  IMAD.MOV.U32 R24, RZ, RZ, R3 ;  /* 0x000000ffff187224 */ /* 0x002fe400078e0003 */
[----:B------:R-:W-:Y:S01]  /*14ae0*/  IMAD.MOV.U32 R27, RZ, RZ, R19 ;  /* 0x000000ffff1b7224 */ /* 0x000fe200078e0013 */
[----:B------:R-:W2:Y:S01]  /*14af0*/  LDL.LU R3, [R1+0xf6c] ;  /* 0x000f6c0001037983 */ /* 0x000ea20000300800 */
[----:B------:R-:W-:Y:S02]  /*14b00*/  IMAD.MOV.U32 R25, RZ, RZ, R16 ;  /* 0x000000ffff197224 */ /* 0x000fe400078e0010 */
[----:B------:R-:W2:Y:S02]  /*14b10*/  LDL.LU R16, [R1+0xf68] ;  /* 0x000f680001107983 */ /* 0x000ea40000300800 */
[----:B------:R-:W2:Y:S01]  /*14b20*/  LDL.LU R17, [R1+0xf64] ;  /* 0x000f640001117983 */ /* 0x000ea20000300800 */
[----:B------:R-:W2:Y:S01]  /*14b30*/  LDL.LU R19, [R1+0xf60] ;  /* 0x000f600001137983 */ /* 0x000ea20000300800 */
[----:B------:R-:W-:Y:S02]  /*14b40*/  STL.64 [R1+0xdb0], R26 ;  /* 0x000db01a01007387 */ /* 0x000fe40000100a00 */
[----:B------:R0:W-:Y:S02]  /*14b50*/  STL.64 [R1+0xda8], R24 ;  /* 0x000da81801007387 */ /* 0x0001e40000100a00 */
[----:B0-----:R-:W-:-:S02]  /*14b60*/  IMAD.MOV.U32 R24, RZ, RZ, R10 ;  /* 0x000000ffff187224 */ /* 0x001fc400078e000a */
[----:B------:R-:W-:Y:S01]  /*14b70*/  IMAD.MOV.U32 R25, RZ, RZ, R11 ;  /* 0x000000ffff197224 */ /* 0x000fe200078e000b */
[----:B------:R-:W2:Y:S01]  /*14b80*/  LDL.LU R10, [R1+0xf5c] ;  /* 0x000f5c00010a7983 */ /* 0x000ea20000300800 */
[----:B------:R-:W2:Y:S02]  /*14b90*/  LDL.LU R11, [R1+0xf58] ;  /* 0x000f5800010b7983 */ /* 0x000ea40000300800 */
[----:B------:R-:W-:Y:S02]  /*14ba0*/  IMAD.MOV.U32 R26, RZ, RZ, R6 ;  /* 0x000000ffff1a7224 */ /* 0x000fe400078e0006 */
[----:B------:R-:W-:Y:S01]  /*14bb0*/  IMAD.MOV.U32 R27, RZ, RZ, R18 ;  /* 0x000000ffff1b7224 */ /* 0x000fe200078e0012 */
[----:B------:R-:W2:Y:S01]  /*14bc0*/  LDL.LU R6, [R1+0xf54] ;  /* 0x000f540001067983 */ /* 0x000ea20000300800 */
        /* <DEDUP_REMOVED lines=9> */
[----:B---3--:R-:W-:-:S02]  /*14c60*/  IMAD.MOV.U32 R26, RZ, RZ, R28 ;  /* 0x000000ffff1a7224 */ /* 0x008fc400078e001c */
[----:B0-----:R-:W-:Y:S02]  /*14c70*/  IMAD.MOV.U32 R24, RZ, RZ, R7 ;  /* 0x000000ffff187224 */ /* 0x001fe400078e0007 */
[----:B------:R-:W-:Y:S01]  /*14c80*/  IMAD.MOV.U32 R27, RZ, RZ, R29 ;  /* 0x000000ffff1b7224 */ /* 0x000fe200078e001d */
[----:B------:R-:W2:Y:S01]  /*14c90*/  LDL.LU R7, [R1+0xf4c] ;  /* 0x000f4c0001077983 */ /* 0x000ea20000300800 */
[----:B----4-:R-:W-:Y:S02]  /*14ca0*/  IMAD.MOV.U32 R25, RZ, RZ, R0 ;  /* 0x000000ffff197224 */ /* 0x010fe400078e0000 */
[----:B------:R-:W3:Y:S02]  /*14cb0*/  LDL.LU R0, [R1+0xf48] ;  /* 0x000f480001007983 */ /* 0x000ee40000300800 */
[----:B------:R-:W4:Y:S01]  /*14cc0*/  LDL.LU R28, [R1+0xf44] ;  /* 0x000f4400011c7983 */ /* 0x000f220000300800 */
        /* <DEDUP_REMOVED lines=8> */
[----:B------:R-:W2:Y:S01]  /*14d50*/  LDL.LU R16, [R1+0xf34] ;  /* 0x000f340001107983 */ /* 0x000ea20000300800 */
[----:B------:R-:W2:Y:S02]  /*14d60*/  LDL.LU R20, [R1+0x60] ;  /* 0x0000600001147983 */ /* 0x000ea40000300800 */
[----:B------:R-:W2:Y:S02]  /*14d70*/  LDL.LU R21, [R1+0x64] ;  /* 0x0000640001157983 */ /* 0x000ea40000300800 */
[----:B------:R-:W2:Y:S01]  /*14d80*/  LDL.LU R22, [R1+0x68] ;  /* 0x0000680001167983 */ /* 0x000ea20000300800 */
[----:B------:R-:W2:Y:S01]  /*14d90*/  LDL.LU R23, [R1+0x6c] ;  /* 0x00006c0001177983 */ /* 0x000ea20000300800 */
[----:B------:R-:W-:-:S03]  /*14da0*/  IMAD.MOV.U32 R27, RZ, RZ, R3 ;  /* 0x000000ffff1b7224 */ /* 0x000fc600078e0003 */
[----:B--2---:R-:W-:Y:S01]  /*14db0*/  STL.64 [R1+0xe80], R22 ;  /* 0x000e801601007387 */ /* 0x004fe20000100a00 */
[----:B------:R-:W-:Y:S02]  /*14dc0*/  STL.64 [R1+0xe78], R20 ;  /* 0x000e781401007387 */ /* 0x000fe40000100a00 */
[----:B------:R-:W-:Y:S02]  /*14dd0*/  STL.64 [R1+0xe00], R26 ;  /* 0x000e001a01007387 */ /* 0x000fe40000100a00 */
[----:B------:R0:W-:Y:S02]  /*14de0*/  STL.64 [R1+0xdf8], R24 ;  /* 0x000df81801007387 */ /* 0x0001e40000100a00 */
[----:B0-----:R-:W-:Y:S02]  /*14df0*/  IMAD.MOV.U32 R24, RZ, RZ, R18 ;  /* 0x000000ffff187224 */ /* 0x001fe400078e0012 */
[----:B------:R-:W2:Y:S01]  /*14e00*/  LDL.LU R18, [R1+0xf30] ;  /* 0x000f300001127983 */ /* 0x000ea20000300800 */
[----:B------:R-:W-:-:S02]  /*14e10*/  IMAD.MOV.U32 R25, RZ, RZ, R6 ;  /* 0x000000ffff197224 */ /* 0x000fc400078e0006 */
[----:B------:R-:W3:Y:S02]  /*14e20*/  LDL.LU R6, [R1+0xf2c] ;  /* 0x000f2c0001067983 */ /* 0x000ee40000300800 */
[----:B------:R-:W-:Y:S02]  /*14e30*/  IMAD.MOV.U32 R26, RZ, RZ, R11 ;  /* 0x000000ffff1a7224 */ /* 0x000fe400078e000b */
[----:B------:R-:W-:Y:S01]  /*14e40*/  IMAD.MOV.U32 R27, RZ, RZ, R10 ;  /* 0x000000ffff1b7224 */ /* 0x000fe200078e000a */
[----:B------:R-:W3:Y:S01]  /*14e50*/  LDL.LU R11, [R1+0xf28] ;  /* 0x000f2800010b7983 */ /* 0x000ee20000300800 */
[----:B------:R-:W3:Y:S02]  /*14e60*/  LDL.LU R10, [R1+0xf24] ;  /* 0x000f2400010a7983 */ /* 0x000ee40000300800 */
[----:B------:R-:W-:Y:S02]  /*14e70*/  IMAD.MOV.U32 R20, RZ, RZ, R16 ;  /* 0x000000ffff147224 */ /* 0x000fe400078e0010 */
[----:B------:R-:W-:Y:S01]  /*14e80*/  IMAD.MOV.U32 R23, RZ, RZ, R19 ;  /* 0x000000ffff177224 */ /* 0x000fe200078e0013 */
[----:B------:R-:W3:Y:S01]  /*14e90*/  LDL.LU R16, [R1+0xf20] ;  /* 0x000f200001107983 */ /* 0x000ee20000300800 */
[----:B------:R-:W-:-:S02]  /*14ea0*/  IMAD.MOV.U32 R21, RZ, RZ, R17 ;  /* 0x000000ffff157224 */ /* 0x000fc400078e0011 */
[----:B------:R-:W3:Y:S02]  /*14eb0*/  LDL.LU R17, [R1+0xf1c] ;  /* 0x000f1c0001117983 */ /* 0x000ee40000300800 */
[----:B--2---:R-:W-:Y:S02]  /*14ec0*/  IMAD.MOV.U32 R22, RZ, RZ, R18 ;  /* 0x000000ffff167224 */ /* 0x004fe400078e0012 */
[----:B------:R-:W2:Y:S01]  /*14ed0*/  LDL.LU R18, [R1+0xf18] ;  /* 0x000f180001127983 */ /* 0x000ea20000300800 */
[----:B------:R-:W2:Y:S02]  /*14ee0*/  LDL.LU R19, [R1+0xf14] ;  /* 0x000f140001137983 */ /* 0x000ea40000300800 */
[----:B------:R-:W-:Y:S02]  /*14ef0*/  STL.64 [R1+0xeb0], R22 ;  /* 0x000eb01601007387 */ /* 0x000fe40000100a00 */
[----:B------:R-:W-:Y:S01]  /*14f00*/  STL.64 [R1+0xea8], R20 ;  /* 0x000ea81401007387 */ /* 0x000fe20000100a00 */
[----:B------:R3:W-:Y:S01]  /*14f10*/  STL.64 [R1+0xe10], R26 ;  /* 0x000e101a01007387 */ /* 0x0007e20000100a00 */
[----:B------:R0:W-:Y:S02]  /*14f20*/  STL.64 [R1+0xe08], R24 ;  /* 0x000e081801007387 */ /* 0x0001e40000100a00 */
[----:B---3--:R-:W-:-:S02]  /*14f30*/  IMAD.MOV.U32 R26, RZ, RZ, R0 ;  /* 0x000000ffff1a7224 */ /* 0x008fc400078e0000 */
[----:B0-----:R-:W-:Y:S02]  /*14f40*/  IMAD.MOV.U32 R24, RZ, RZ, R29 ;  /* 0x000000ffff187224 */ /* 0x001fe400078e001d */
[----:B------:R-:W-:Y:S01]  /*14f50*/  IMAD.MOV.U32 R27, RZ, RZ, R7 ;  /* 0x000000ffff1b7224 */ /* 0x000fe200078e0007 */
[----:B------:R-:W3:Y:S01]  /*14f60*/  LDL.LU R29, [R1+0xf10] ;  /* 0x000f1000011d7983 */ /* 0x000ee20000300800 */
[----:B----4-:R-:W-:Y:S02]  /*14f70*/  IMAD.MOV.U32 R25, RZ, RZ, R28 ;  /* 0x000000ffff197224 */ /* 0x010fe400078e001c */
[----:B------:R-:W4:Y:S02]  /*14f80*/  LDL.LU R28, [R1+0xf0c] ;  /* 0x000f0c00011c7983 */ /* 0x000f240000300800 */
[----:B------:R-:W2:Y:S01]  /*14f90*/  LDL.LU R0, [R1+0xf08] ;  /* 0x000f080001007983 */ /* 0x000ea20000300800 */
[----:B------:R-:W2:Y:S01]  /*14fa0*/  LDL.LU R7, [R1+0xf04] ;  /* 0x000f040001077983 */ /* 0x000ea20000300800 */
[----:B------:R-:W-:Y:S02]  /*14fb0*/  STL.64 [R1+0xe30], R26 ;  /* 0x000e301a01007387 */ /* 0x000fe40000100a00 */
[----:B------:R0:W-:Y:S02]  /*14fc0*/  STL.64 [R1+0xe28], R24 ;  /* 0x000e281801007387 */ /* 0x0001e40000100a00 */
[----:B0-----:R-:W2:Y:S01]  /*14fd0*/  LDL.LU R24, [R1+0xe0] ;  /* 0x0000e00001187983 */ /* 0x001ea20000300800 */
[----:B------:R-:W-:-:S02]  /*14fe0*/  IMAD.MOV.U32 R25, RZ, RZ, R10 ;  /* 0x000000ffff197224 */ /* 0x000fc400078e000a */
        /* <DEDUP_REMOVED lines=13> */
[----:B------:R3:W-:Y:S02]  /*150c0*/  STL.64 [R1+0xe40], R26 ;  /* 0x000e401a01007387 */ /* 0x0007e40000100a00 */
[----:B---3--:R-:W-:-:S02]  /*150d0*/  IMAD.MOV.U32 R27, RZ, RZ, R29 ;  /* 0x000000ffff1b7224 */ /* 0x008fc400078e001d */
[----:B----4-:R-:W-:Y:S01]  /*150e0*/  IMAD.MOV.U32 R26, RZ, RZ, R28 ;  /* 0x000000ffff1a7224 */ /* 0x010fe200078e001c */
[----:B--2---:R0:W-:Y:S02]  /*150f0*/  STL.64 [R1+0xe38], R24 ;  /* 0x000e381801007387 */ /* 0x0041e40000100a00 */
[----:B0-----:R-:W-:Y:S02]  /*15100*/  IMAD.MOV.U32 R24, RZ, RZ, R7 ;  /* 0x000000ffff187224 */ /* 0x001fe400078e0007 */
[----:B------:R-:W-:Y:S01]  /*15110*/  IMAD.MOV.U32 R25, RZ, RZ, R0 ;  /* 0x000000ffff197224 */ /* 0x000fe200078e0000 */
[----:B------:R-:W2:Y:S01]  /*15120*/  LDL.LU R7, [R1+0xef4] ;  /* 0x000ef40001077983 */ /* 0x000ea20000300800 */
[----:B------:R-:W3:Y:S02]  /*15130*/  LDL.LU R0, [R1+0xef0] ;  /* 0x000ef00001007983 */ /* 0x000ee40000300800 */
[----:B------:R-:W4:Y:S02]  /*15140*/  LDL.LU R28, [R1+0xeec] ;  /* 0x000eec00011c7983 */ /* 0x000f240000300800 */
[----:B------:R-:W4:Y:S01]  /*15150*/  LDL.LU R29, [R1+0xee8] ;  /* 0x000ee800011d7983 */ /* 0x000f220000300800 */
[----:B------:R-:W-:Y:S01]  /*15160*/  STL.64 [R1+0xe60], R26 ;  /* 0x000e601a01007387 */ /* 0x000fe20000100a00 */
[----:B------:R0:W-:Y:S03]  /*15170*/  STL.64 [R1+0xe58], R24 ;  /* 0x000e581801007387 */ /* 0x0001e60000100a00 */
[----:B0-----:R-:W4:Y:S01]  /*15180*/  LDL.LU R24, [R1+0x100] ;  /* 0x0001000001187983 */ /* 0x001f220000300800 */
[----:B------:R-:W-:-:S02]  /*15190*/  IMAD.MOV.U32 R26, RZ, RZ, R11 ;  /* 0x000000ffff1a7224 */ /* 0x000fc400078e000b */
[----:B------:R-:W-:Y:S02]  /*151a0*/  IMAD.MOV.U32 R27, RZ, RZ, R10 ;  /* 0x000000ffff1b7224 */ /* 0x000fe400078e000a */
[----:B------:R-:W-:Y:S02]  /*151b0*/  IMAD.MOV.U32 R25, RZ, RZ, R6 ;  /* 0x000000ffff197224 */ /* 0x000fe400078e0006 */
[----:B------:R-:W4:Y:S01]  /*151c0*/  LDL.LU R6, [R1+0xee4] ;  /* 0x000ee40001067983 */ /* 0x000f220000300800 */
[----:B------:R-:W4:Y:S02]  /*151d0*/  LDL.LU R11, [R1+0xee0] ;  /* 0x000ee000010b7983 */ /* 0x000f240000300800 */
[----:B------:R-:W4:Y:S02]  /*151e0*/  LDL.LU R10, [R1+0xedc] ;  /* 0x000edc00010a7983 */ /* 0x000f240000300800 */
[----:B------:R2:W-:Y:S02]  /*151f0*/  STL.64 [R1+0xe70], R26 ;  /* 0x000e701a01007387 */ /* 0x0005e40000100a00 */
[----:B--2---:R-:W-:-:S02]  /*15200*/  IMAD.MOV.U32 R27, RZ, RZ, R7 ;  /* 0x000000ffff1b7224 */ /* 0x004fc400078e0007 */
[----:B---3--:R-:W-:Y:S01]  /*15210*/  IMAD.MOV.U32 R26, RZ, RZ, R0 ;  /* 0x000000ffff1a7224 */ /* 0x008fe200078e0000 */
[----:B----4-:R0:W-:Y:S02]  /*15220*/  STL.64 [R1+0xe68], R24 ;  /* 0x000e681801007387 */ /* 0x0101e40000100a00 */
[----:B0-----:R-:W-:Y:S02]  /*15230*/  IMAD.MOV.U32 R24, RZ, RZ, R29 ;  /* 0x000000ffff187224 */ /* 0x001fe400078e001d */
[----:B------:R-:W-:Y:S01]  /*15240*/  IMAD.MOV.U32 R25, RZ, RZ, R28 ;  /* 0x000000ffff197224 */ /* 0x000fe200078e001c */
[----:B------:R-:W2:Y:S01]  /*15250*/  LDL.LU R29, [R1+0xed8] ;  /* 0x000ed800011d7983 */ /* 0x000ea20000300800 */
[----:B------:R-:W3:Y:S02]  /*15260*/  LDL.LU R28, [R1+0xed4] ;  /* 0x000ed400011c7983 */ /* 0x000ee40000300800 */
[----:B------:R-:W4:Y:S02]  /*15270*/  LDL.LU R0, [R1+0xed0] ;  /* 0x000ed00001007983 */ /* 0x000f240000300800 */
[----:B------:R-:W2:Y:S01]  /*15280*/  LDL.LU R7, [R1+0xecc] ;  /* 0x000ecc0001077983 */ /* 0x000ea20000300800 */
[----:B------:R-:W-:Y:S01]  /*15290*/  STL.64 [R1+0xe90], R26 ;  /* 0x000e901a01007387 */ /* 0x000fe20000100a00 */
[----:B------:R0:W-:Y:S03]  /*152a0*/  STL.64 [R1+0xe88], R24 ;  /* 0x000e881801007387 */ /* 0x0001e60000100a00 */
[----:B0-----:R-:W2:Y:S01]  /*152b0*/  LDL.LU R24, [R1+0x120] ;  /* 0x0001200001187983 */ /* 0x001ea20000300800 */
[----:B------:R-:W-:-:S02]  /*152c0*/  IMAD.MOV.U32 R26, RZ, RZ, R11 ;  /* 0x000000ffff1a7224 */ /* 0x000fc400078e000b */
[----:B------:R-:W-:Y:S02]  /*152d0*/  IMAD.MOV.U32 R27, RZ, RZ, R6 ;  /* 0x000000ffff1b7224 */ /* 0x000fe400078e0006 */
[----:B------:R-:W-:Y:S02]  /*152e0*/  IMAD.MOV.U32 R25, RZ, RZ, R10 ;  /* 0x000000ffff197224 */ /* 0x000fe400078e000a */
[----:B------:R-:W3:Y:S01]  /*152f0*/  LDL.LU R10, [R1+0xec8] ;  /* 0x000ec800010a7983 */ /* 0x000ee20000300800 */
[----:B------:R-:W3:Y:S02]  /*15300*/  LDL.LU R11, [R1+0xec4] ;  /* 0x000ec400010b7983 */ /* 0x000ee40000300800 */
[----:B------:R-:W3:Y:S02]  /*15310*/  LDL.LU R6, [R1+0xec0] ;  /* 0x000ec00001067983 */ /* 0x000ee40000300800 */
[----:B------:R-:W-:Y:S01]  /*15320*/  STL.64 [R1+0xea0], R26 ;  /* 0x000ea01a01007387 */ /* 0x000fe20000100a00 */
[C---:B------:R-:W-:Y:S08]  /*15330*/  HMMA.16816.F32 R12, R16.reuse, R4, R12 ;  /* 0x00000004100c723c */ /* 0x040ff0000000180c */
[----:B------:R-:W-:Y:S01]  /*15340*/  HMMA.16816.F32 R16, R16, R8, R20 ;  /* 0x000000081010723c */ /* 0x000fe20000001814 */
[----:B--2---:R0:W-:Y:S02]  /*15350*/  STL.64 [R1+0xe98], R24 ;  /* 0x000e981801007387 */ /* 0x0041e40000100a00 */
[----:B0-----:R-:W-:-:S02]  /*15360*/  IMAD.MOV.U32 R24, RZ, RZ, R7 ;  /* 0x000000ffff187224 */ /* 0x001fc400078e0007 */
[----:B----4-:R-:W-:Y:S01]  /*15370*/  IMAD.MOV.U32 R25, RZ, RZ, R0 ;  /* 0x000000ffff197224 */ /* 0x010fe200078e0000 */
[----:B------:R-:W2:Y:S01]  /*15380*/  LDL.LU R7, [R1+0xebc] ;  /* 0x000ebc0001077983 */ /* 0x000ea20000300800 */
[----:B------:R-:W4:Y:S02]  /*15390*/  LDL.LU R0, [R1+0xeb8] ;  /* 0x000eb80001007983 */ /* 0x000f240000300800 */
[----:B------:R-:W2:Y:S02]  /*153a0*/  LDL.LU.64 R22, [R1+0xeb0] ;  /* 0x000eb00001167983 */ /* 0x000ea40000300a00 */
[----:B------:R-:W2:Y:S02]  /*153b0*/  LDL.LU.64 R20, [R1+0xea8] ;  /* 0x000ea80001147983 */ /* 0x000ea40000300a00 */
[----:B---3--:R-:W-:Y:S02]  /*153c0*/  IMAD.MOV.U32 R26, RZ, RZ, R28 ;  /* 0x000000ffff1a7224 */ /* 0x008fe400078e001c */
[----:B------:R-:W-:Y:S01]  /*153d0*/  IMAD.MOV.U32 R27, RZ, RZ, R29 ;  /* 0x000000ffff1b7224 */ /* 0x000fe200078e001d */
[----:B------:R-:W3:Y:S06]  /*153e0*/  LDL.LU.64 R8, [R1+0x1f8] ;  /* 0x0001f80001087983 */ /* 0x000eec0000300a00 */
[C---:B--2---:R-:W-:Y:S11]  /*153f0*/  HMMA.16816.F32 R24, R20.reuse, R6, R24 ;  /* 0x000000061418723c */ /* 0x044ff60000001818 */
[----:B------:R-:W-:Y:S11]  /*15400*/  @!UPT UIADD3 URZ, URZ, URZ, URZ ;  /* 0x0000003f3f3ff290 */ /* 0x000ff6000fffe03f */
[----:B------:R-:W-:Y:S01]  /*15410*/  @!UPT UIADD3 URZ, URZ, URZ, URZ ;  /* 0x0000003f3f3ff290 */ /* 0x000fe2000fffe03f */
[----:B------:R-:W-:Y:S01]  /*15420*/  STL.64 [R1+0x190], R24 ;  /* 0x0001901801007387 */ /* 0x000fe20000100a00 */
[----:B------:R0:W-:Y:S02]  /*15430*/  STL.64 [R1+0x198], R26 ;  /* 0x0001981a01007387 */ /* 0x0001e40000100a00 */
[----:B------:R-:W-:Y:S01]  /*15440*/  IMAD.MOV.U32 R29, RZ, RZ, R24 ;  /* 0x000000ffff1d7224 */ /* 0x000fe200078e0018 */
[----:B0-----:R-:W2:Y:S01]  /*15450*/  LDL.LU.64 R26, [R1+0xea0] ;  /* 0x000ea000011a7983 */ /* 0x001ea20000300a00 */
[----:B------:R-:W2:Y:S03]  /*15460*/  LDL.LU.64 R24, [R1+0xe98] ;  /* 0x000e980001187983 */ /* 0x000ea60000300a00 */
        /* <DEDUP_REMOVED lines=9> */
[C---:B--2---:R-:W-:Y:S11]  /*15500*/  HMMA.16816.F32 R24, R20.reuse, R6, R24 ;  /* 0x000000061418723c */ /* 0x044ff60000001818 */
[----:B------:R-:W-:Y:S11]  /*15510*/  @!UPT UIADD3 URZ, URZ, URZ, URZ ;  /* 0x0000003f3f3ff290 */ /* 0x000ff6000fffe03f */
[----:B------:R-:W-:Y:S01]  /*15520*/  @!UPT UIADD3 URZ, URZ, URZ, URZ ;  /* 0x0000003f3f3ff290 */ /* 0x000fe2000fffe03f */
[----:B------:R-:W-:Y:S01]  /*15530*/  STL.64 [R1+0x130], R24 ;  /* 0x0001301801007387 */ /* 0x000fe20000100a00 */
[----:B------:R0:W-:Y:S03]  /*15540*/  STL.64 [R1+0x138], R26 ;  /* 0x0001381a01007387 */ /* 0x0001e60000100a00 */
[----:B0-----:R-:W2:Y:S01]  /*15550*/  LDL.LU.64 R26, [R1+0xe70] ;  /* 0x000e7000011a7983 */ /* 0x001ea20000300a00 */
[----:B------:R-:W2:Y:S02]  /*15560*/  LDL.LU.64 R24, [R1+0xe68] ;  /* 0x000e680001187983 */ /* 0x000ea40000300a00 */
        /* <DEDUP_REMOVED lines=79> */
[----:B------:R0:W-:Y:S01]  /*15a60*/  STL.64 [R1+0x1b0], R20 ;  /* 0x0001b01401007387 */ /* 0x0001e20000100a00 */
[----:B------:R1:W-:Y:S03]  /*15a70*/  STL.64 [R1+0x1b8], R22 ;  /* 0x0001b81601007387 */ /* 0x0003e60000100a00 */
[----:B0-----:R-:W4:Y:S01]  /*15a80*/  LDL.LU.64 R20, [R1+0x1e0] ;  /* 0x0001e00001147983 */ /* 0x001f220000300a00 */
[----:B-1----:R-:W-:-:S05]  /*15a90*/  IMAD.MOV.U32 R23, RZ, RZ, R22 ;  /* 0x000000ffff177224 */ /* 0x002fca00078e0016 */
[----:B------:R0:W-:Y:S04]  /*15aa0*/  STL [R1+0xd44], R23 ;  /* 0x000d441701007387 */ /* 0x0001e80000100800 */
[----:B0-----:R-:W4:Y:S01]  /*15ab0*/  LDL.LU.64 R22, [R1+0x1e8] ;  /* 0x0001e80001167983 */ /* 0x001f220000300a00 */
[----:B------:R-:W-:-:S04]  /*15ac0*/  IMAD.MOV.U32 R28, RZ, RZ, c[0x0][0x188] ;  /* 0x00006200ff1c7624 */ /* 0x000fc800078e00ff */
[----:B------:R-:W-:-:S04]  /*15ad0*/  IMAD.SHL.U32 R28, R28, 0x40, RZ ;  /* 0x000000401c1c7824 */ /* 0x000fc800078e00ff */
[----:B------:R-:W-:-:S05]  /*15ae0*/  IMAD.SHL.U32 R28, R28, 0x2, RZ ;  /* 0x000000021c1c7824 */ /* 0x000fca00078e00ff */
[-C--:B---3--:R-:W-:Y:S02]  /*15af0*/  IADD3 R4, P0, R8, R28.reuse, RZ ;  /* 0x0000001c08047210 */ /* 0x088fe40007f1e0ff */
[----:B------:R-:W-:Y:S01]  /*15b00*/  IADD3 R2, R2, 0x1, RZ ;  /* 0x0000000102027810 */ /* 0x000fe20007ffe0ff */
[----:B--2---:R-:W-:Y:S07]  /*15b10*/  HMMA.16816.F32 R12, R24, R6, R12 ;  /* 0x00000006180c723c */ /* 0x004fee000000180c */
[----:B----4-:R-:W-:Y:S11]  /*15b20*/  IMAD.X R6, R9, 0x1, R0, P0 ;  /* 0x0000000109067824 */ /* 0x010ff600000e0600 */
[----:B------:R-:W-:Y:S05]  /*15b30*/  @!UPT UIADD3 URZ, URZ, URZ, URZ ;  /* 0x0000003f3f3ff290 */ /* 0x000fea000fffe03f */
[----:B------:R-:W-:Y:S01]  /*15b40*/  STL.64 [R1+0xe0], R12 ;  /* 0x0000e00c01007387 */ /* 0x000fe20000100a00 */
[----:B------:R0:W-:Y:S01]  /*15b50*/  STL.64 [R1+0xe8], R14 ;  /* 0x0000e80e01007387 */ /* 0x0001e20000100a00 */
[-C--:B------:R-:W-:Y:S02]  /*15b60*/  IADD3 R8, P2, R20, R28.reuse, RZ ;  /* 0x0000001c14087210 */ /* 0x080fe40007f5e0ff */
[----:B0-----:R-:W2:Y:S01]  /*15b70*/  LDL.LU.64 R14, [R1+0x1f0] ;  /* 0x0001f000010e7983 */ /* 0x001ea20000300a00 */
[----:B------:R-:W-:-:S05]  /*15b80*/  IADD3 R7, P0, R22, R28, RZ ;  /* 0x0000001c16077210 */ /* 0x000fca0007f1e0ff */
[----:B------:R-:W-:Y:S01]  /*15b90*/  IMAD.X R12, R23, 0x1, R0, P0 ;  /* 0x00000001170c7824 */ /* 0x000fe200000e0600 */
[----:B------:R-:W-:Y:S01]  /*15ba0*/  STL [R1+0xd48], R7 ;  /* 0x000d480701007387 */ /* 0x000fe20000100800 */
[----:B------:R-:W-:Y:S03]  /*15bb0*/  STL [R1+0xd4c], R8 ;  /* 0x000d4c0801007387 */ /* 0x000fe60000100800 */
[----:B------:R0:W-:Y:S01]  /*15bc0*/  STL [R1+0xd50], R12 ;  /* 0x000d500c01007387 */ /* 0x0001e20000100800 */
[----:B------:R-:W-:Y:S03]  /*15bd0*/  STL [R1+0x4c8], R2 ;  /* 0x0004c80201007387 */ /* 0x000fe60000100800 */
[----:B0-----:R-:W3:Y:S01]  /*15be0*/  LDL.LU R12, [R1+0xb34] ;  /* 0x000b3400010c7983 */ /* 0x001ee20000300800 */
[----:B------:R-:W4:Y:S01]  /*15bf0*/  LDL.LU R8, [R1+0xb58] ;  /* 0x000b580001087983 */ /* 0x000f220000300800 */
[----:B--2---:R-:W-:-:S05]  /*15c00*/  IADD3 R5, P1, R14, R28, RZ ;  /* 0x0000001c0e057210 */ /* 0x004fca0007f3e0ff */
[----:B------:R-:W-:-:S05]  /*15c10*/  IMAD.X R9, R15, 0x1, R0, P1 ;  /* 0x000000010f097824 */ /* 0x000fca00008e0600 */
[----:B----4-:R0:W-:Y:S04]  /*15c20*/  STL.64 [R1+0xd60], R8 ;  /* 0x000d600801007387 */ /* 0x0101e80000100a00 */
[----:B0-----:R-:W2:Y:S01]  /*15c30*/  LDL R8, [R1+0xd14] ;  /* 0x000d140001087983 */ /* 0x001ea20000100800 */
[----:B------:R-:W-:Y:S01]  /*15c40*/  HMMA.16816.F32 R16, R24, R10, R16 ;  /* 0x0000000a1810723c */ /* 0x000fe20000001810 */
[----:B------:R-:W4:Y:S02]  /*15c50*/  LDL.LU R7, [R1+0xb2c] ;  /* 0x000b2c0001077983 */ /* 0x000f240000300800 */
[----:B------:R-:W-:Y:S01]  /*15c60*/  IMAD.X R13, R21, 0x1, R0, P2 ;  /* 0x00000001150d7824 */ /* 0x000fe200010e0600 */
[----:B------:R-:W3:Y:S01]  /*15c70*/  LDL.LU R14, [R1+0xb50] ;  /* 0x000b5000010e7983 */ /* 0x000ee20000300800 */
[----:B------:R-:W3:Y:S02]  /*15c80*/  LDL.LU R15, [R1+0xb24] ;  /* 0x000b2400010f7983 */ /* 0x000ee40000300800 */
[----:B------:R-:W3:Y:S02]  /*15c90*/  LDL.LU R29, [R1+0xb48] ;  /* 0x000b4800011d7983 */ /* 0x000ee40000300800 */
[----:B------:R-:W-:Y:S01]  /*15ca0*/  IMAD.MOV.U32 R9, RZ, RZ, R2 ;  /* 0x000000ffff097224 */ /* 0x000fe200078e0002 */
[----:B------:R-:W3:Y:S01]  /*15cb0*/  LDL.LU R3, [R1+0xb1c] ;  /* 0x000b1c0001037983 */ /* 0x000ee20000300800 */
[----:B------:R-:W3:Y:S02]  /*15cc0*/  LDL.LU R2, [R1+0xb40] ;  /* 0x000b400001027983 */ /* 0x000ee40000300800 */
[----:B------:R0:W-:Y:S02]  /*15cd0*/  STL [R1+0xd54], R13 ;  /* 0x000d540d01007387 */ /* 0x0001e40000100800 */
[----:B0-----:R-:W3:Y:S08]  /*15ce0*/  LDL.LU R13, [R1+0xb60] ;  /* 0x000b6000010d7983 */ /* 0x001ef00000300800 */
[----:B------:R0:W-:Y:S01]  /*15cf0*/  STL.64 [R1+0x1a0], R16 ;  /* 0x0001a01001007387 */ /* 0x0001e20000100a00 */
[----:B------:R1:W-:Y:S02]  /*15d00*/  STL.64 [R1+0x1a8], R18 ;  /* 0x0001a81201007387 */ /* 0x0003e40000100a00 */
[----:B------:R-:W3:Y:S02]  /*15d10*/  LDL.LU R24, [R1+0xb5c] ;  /* 0x000b5c0001187983 */ /* 0x000ee40000300800 */
[----:B------:R-:W4:Y:S02]  /*15d20*/  LDL.LU R25, [R1+0xb54] ;  /* 0x000b540001197983 */ /* 0x000f240000300800 */
[----:B------:R-:W-:Y:S01]  /*15d30*/  IMAD.MOV.U32 R27, RZ, RZ, R16 ;  /* 0x000000ffff1b7224 */ /* 0x000fe200078e0010 */
[----:B------:R-:W4:Y:S01]  /*15d40*/  LDL.LU R26, [R1+0xb4c] ;  /* 0x000b4c00011a7983 */ /* 0x000f220000300800 */
[----:B------:R-:W-:-:S02]  /*15d50*/  IMAD.MOV.U32 R11, RZ, RZ, R18 ;  /* 0x000000ffff0b7224 */ /* 0x000fc400078e0012 */
[----:B------:R-:W-:Y:S01]  /*15d60*/  IMAD.MOV.U32 R10, RZ, RZ, R19 ;  /* 0x000000ffff0a7224 */ /* 0x000fe200078e0013 */
[----:B0-----:R-:W4:Y:S01]  /*15d70*/  LDL.LU R16, [R1+0xb70] ;  /* 0x000b700001107983 */ /* 0x001f220000300800 */
[----:B------:R-:W4:Y:S02]  /*15d80*/  LDL.LU R17, [R1+0xb44] ;  /* 0x000b440001117983 */ /* 0x000f240000300800 */
[----:B-1----:R-:W4:Y:S02]  /*15d90*/  LDL.LU R18, [R1+0xb68] ;  /* 0x000b680001127983 */ /* 0x002f240000300800 */
[----:B------:R-:W4:Y:S01]  /*15da0*/  LDL.LU R19, [R1+0xb3c] ;  /* 0x000b3c0001137983 */ /* 0x000f220000300800 */
[----:B------:R-:W4:Y:S01]  /*15db0*/  LDL.LU R20, [R1+0xb14] ;  /* 0x000b140001147983 */ /* 0x000f220000300800 */
[----:B------:R-:W4:Y:S02]  /*15dc0*/  LDL.LU R21, [R1+0xb38] ;  /* 0x000b380001157983 */ /* 0x000f240000300800 */
[----:B------:R-:W4:Y:S02]  /*15dd0*/  LDL.LU R23, [R1+0xb0c] ;  /* 0x000b0c0001177983 */ /* 0x000f240000300800 */
[----:B------:R-:W4:Y:S01]  /*15de0*/  LDL.LU R22, [R1+0xb30] ;  /* 0x000b300001167983 */ /* 0x000f220000300800 */
[----:B------:R0:W-:Y:S04]  /*15df0*/  STL [R1+0xd5c], R10 ;  /* 0x000d5c0a01007387 */ /* 0x0001e80000100800 */
[----:B0-----:R-:W4:Y:S01]  /*15e00*/  LDL.LU R10, [R1+0xb64] ;  /* 0x000b6400010a7983 */ /* 0x001f220000300800 */
[----:B------:R0:W-:Y:S03]  /*15e10*/  STL [R1+0xd58], R11 ;  /* 0x000d580b01007387 */ /* 0x0001e60000100800 */
[----:B0-----:R-:W4:Y:S01]  /*15e20*/  LDL.LU R11, [R1+0xb6c] ;  /* 0x000b6c00010b7983 */ /* 0x001f220000300800 */
[----:B--2---:R-:W-:Y:S01]  /*15e30*/  ISETP.NE.U32.AND P0, PT, R9, R8, PT ;  /* 0x000000080900720c */ /* 0x004fe20003f05070 */
[----:B------:R-:W-:-:S02]  /*15e40*/  IMAD.MOV.U32 R8, RZ, RZ, R4 ;  /* 0x000000ffff087224 */ /* 0x000fc400078e0004 */
[----:B------:R-:W-:-:S05]  /*15e50*/  IMAD.MOV.U32 R9, RZ, RZ, R6 ;  /* 0x000000ffff097224 */ /* 0x000fca00078e0006 */
[----:B------:R0:W-:Y:S04]  /*15e60*/  STL.64 [R1+0x1f8], R8 ;  /* 0x0001f80801007387 */ /* 0x0001e80000100a00 */
[----:B0-----:R-:W2:Y:S01]  /*15e70*/  LDL.LU.64 R8, [R1+0xd60] ;  /* 0x000d600001087983 */ /* 0x001ea20000300a00 */
[----:B------:R-:W2:Y:S02]  /*15e80*/  LDL.LU R6, [R1+0xb74] ;  /* 0x000b740001067983 */ /* 0x000ea40000300800 */
[----:B------:R-:W-:Y:S01]  /*15e90*/  IMAD.MOV.U32 R4, RZ, RZ, R5 ;  /* 0x000000ffff047224 */ /* 0x000fe200078e0005 */
[-C--:B---3--:R-:W-:Y:S02]  /*15ea0*/  IADD3 R24, P3, R24, R28.reuse, RZ ;  /* 0x0000001c18187210 */ /* 0x088fe40007f7e0ff */
[----:B----4-:R-:W-:-:S02]  /*15eb0*/  IADD3 R25, P4, R25, R28, RZ ;  /* 0x0000001c19197210 */ /* 0x010fc40007f9e0ff */
[----:B------:R-:W-:-:S03]  /*15ec0*/  IADD3 R26, P5, R26, R28, RZ ;  /* 0x0000001c1a1a7210 */ /* 0x000fc60007fbe0ff */
[--C-:B------:R-:W-:Y:S02]  /*15ed0*/  IMAD.X R14, R14, 0x1, R0.reuse, P4 ;  /* 0x000000010e0e7824 */ /* 0x100fe400020e0600 */
[----:B------:R-:W-:Y:S01]  /*15ee0*/  IMAD.X R29, R29, 0x1, R0, P5 ;  /* 0x000000011d1d7824 */ /* 0x000fe200028e0600 */
[-C--:B------:R-:W-:Y:S02]  /*15ef0*/  IADD3 R15, P4, R15, R28.reuse, RZ ;  /* 0x0000001c0f0f7210 */ /* 0x080fe40007f9e0ff */
[-C--:B------:R-:W-:Y:S02]  /*15f00*/  IADD3 R10, P2, R10, R28.reuse, RZ ;  /* 0x0000001c0a0a7210 */ /* 0x080fe40007f5e0ff */
[----:B------:R-:W-:-:S03]  /*15f10*/  IADD3 R11, P1, R11, R28, RZ ;  /* 0x0000001c0b0b7210 */ /* 0x000fc60007f3e0ff */
[--C-:B------:R-:W-:Y:S01]  /*15f20*/  IMAD.X R13, R13, 0x1, R0.reuse, P2 ;  /* 0x000000010d0d7824 */ /* 0x100fe200010e0600 */
[-C--:B------:R-:W-:Y:S01]  /*15f30*/  IADD3 R12, P2, R12, R28.reuse, RZ ;  /* 0x0000001c0c0c7210 */ /* 0x080fe20007f5e0ff */
[----:B------:R-:W-:Y:S01]  /*15f40*/  IMAD.X R18, R18, 0x1, R0, P1 ;  /* 0x0000000112127824 */ /* 0x000fe200008e0600 */
[-C--:B------:R-:W-:Y:S02]  /*15f50*/  IADD3 R19, P1, R19, R28.reuse, RZ ;  /* 0x0000001c13137210 */ /* 0x080fe40007f3e0ff */
[-C--:B------:R-:W-:Y:S01]  /*15f60*/  IADD3 R3, P5, R3, R28.reuse, RZ ;  /* 0x0000001c03037210 */ /* 0x080fe20007fbe0ff */
[----:B--2---:R-:W-:Y:S01]  /*15f70*/  IMAD.MOV.U32 R5, RZ, RZ, R9 ;  /* 0x000000ffff057224 */ /* 0x004fe200078e0009 */
[----:B------:R-:W-:-:S04]  /*15f80*/  IADD3 R6, P6, R6, R28, RZ ;  /* 0x0000001c06067210 */ /* 0x000fc80007fde0ff */
[----:B------:R-:W-:Y:S01]  /*15f90*/  STL.64 [R1+0x1f0], R4 ;  /* 0x0001f00401007387 */ /* 0x000fe20000100a00 */
[----:B------:R-:W-:Y:S02]  /*15fa0*/  STL [R1+0xb74], R6 ;  /* 0x000b740601007387 */ /* 0x000fe40000100800 */
[----:B------:R-:W-:Y:S02]  /*15fb0*/  STL [R1+0xb6c], R11 ;  /* 0x000b6c0b01007387 */ /* 0x000fe40000100800 */
[--C-:B------:R-:W-:Y:S01]  /*15fc0*/  IMAD.X R16, R16, 0x1, R0.reuse, P6 ;  /* 0x0000000110107824 */ /* 0x100fe200030e0600 */
[----:B------:R-:W-:Y:S01]  /*15fd0*/  STL [R1+0xb64], R10 ;  /* 0x000b640a01007387 */ /* 0x000fe20000100800 */
[-C--:B------:R-:W-:Y:S01]  /*15fe0*/  IADD3 R17, P6, R17, R28.reuse, RZ ;  /* 0x0000001c11117210 */ /* 0x080fe20007fde0ff */
[----:B------:R-:W-:Y:S02]  /*15ff0*/  STL [R1+0xb5c], R24 ;  /* 0x000b5c1801007387 */ /* 0x000fe40000100800 */
[----:B------:R-:W-:Y:S01]  /*16000*/  STL [R1+0xb54], R25 ;  /* 0x000b541901007387 */ /* 0x000fe20000100800 */
[----:B------:R-:W-:Y:S01]  /*16010*/  STL [R1+0xb4c], R26 ;  /* 0x000b4c1a01007387 */ /* 0x000fe20000100800 */
[----:B------:R-:W-:Y:S02]  /*16020*/  STL [R1+0xb70], R16 ;  /* 0x000b701001007387 */ /* 0x000fe40000100800 */
[----:B------:R-:W-:Y:S02]  /*16030*/  STL [R1+0xb44], R17 ;  /* 0x000b441101007387 */ /* 0x000fe40000100800 */
[--C-:B------:R-:W-:Y:S01]  /*16040*/  IMAD.X R8, R8, 0x1, R0.reuse, P3 ;  /* 0x0000000108087824 */ /* 0x100fe200018e0600 */
[----:B------:R-:W-:Y:S01]  /*16050*/  STL [R1+0xb68], R18 ;  /* 0x000b681201007387 */ /* 0x000fe20000100800 */
[----:B------:R-:W-:Y:S01]  /*16060*/  IADD3 R7, P3, R7, R28, RZ ;  /* 0x0000001c07077210 */ /* 0x000fe20007f7e0ff */
[----:B------:R-:W-:Y:S02]  /*16070*/  STL [R1+0xb3c], R19 ;  /* 0x000b3c1301007387 */ /* 0x000fe40000100800 */
[----:B------:R-:W-:Y:S01]  /*16080*/  STL [R1+0xb60], R13 ;  /* 0x000b600d01007387 */ /* 0x000fe20000100800 */
[----:B------:R-:W-:Y:S01]  /*16090*/  STL [R1+0xb34], R12 ;  /* 0x000b340c01007387 */ /* 0x000fe20000100800 */
[----:B------:R-:W-:Y:S02]  /*160a0*/  STL [R1+0xb58], R8 ;  /* 0x000b580801007387 */ /* 0x000fe40000100800 */
[----:B------:R-:W-:Y:S02]  /*160b0*/  STL [R1+0xb2c], R7 ;  /* 0x000b2c0701007387 */ /* 0x000fe40000100800 */
[----:B------:R0:W-:Y:S01]  /*160c0*/  STL [R1+0xb48], R29 ;  /* 0x000b481d01007387 */ /* 0x0001e20000100800 */
[----:B------:R-:W-:Y:S01]  /*160d0*/  STL [R1+0xb50], R14 ;  /* 0x000b500e01007387 */ /* 0x000fe20000100800 */
[----:B------:R-:W-:-:S03]  /*160e0*/  IMAD.X R2, R2, 0x1, R0, P6 ;  /* 0x0000000102027824 */ /* 0x000fc600030e0600 */
[----:B0-----:R-:W2:Y:S01]  /*160f0*/  LDL.LU R29, [R1+0xb04] ;  /* 0x000b0400011d7983 */ /* 0x001ea20000300800 */
[----:B------:R-:W-:Y:S02]  /*16100*/  STL [R1+0xb24], R15 ;  /* 0x000b240f01007387 */ /* 0x000fe40000100800 */
[----:B------:R0:W-:Y:S02]  /*16110*/  STL [R1+0xb1c], R3 ;  /* 0x000b1c0301007387 */ /* 0x0001e40000100800 */
[----:B0-----:R-:W3:Y:S01]  /*16120*/  LDL.LU R3, [R1+0xb28] ;  /* 0x000b280001037983 */ /* 0x001ee20000300800 */
[----:B------:R0:W-:Y:S03]  /*16130*/  STL [R1+0xb40], R2 ;  /* 0x000b400201007387 */ /* 0x0001e60000100800 */
[----:B0-----:R-:W4:Y:S01]  /*16140*/  LDL.LU R2, [R1+0xafc] ;  /* 0x000afc0001027983 */ /* 0x001f220000300800 */
[-C--:B------:R-:W-:Y:S01]  /*16150*/  IADD3 R20, P6, R20, R28.reuse, RZ ;  /* 0x0000001c14147210 */ /* 0x080fe20007fde0ff */
[----:B------:R-:W-:Y:S01]  /*16160*/  IMAD.X R21, R21, 0x1, R0, P1 ;  /* 0x0000000115157824 */ /* 0x000fe200008e0600 */
[----:B------:R-:W-:-:S03]  /*16170*/  IADD3 R23, P1, R23, R28, RZ ;  /* 0x0000001c17177210 */ /* 0x000fc60007f3e0ff */
[----:B------:R0:W-:Y:S01]  /*16180*/  STL [R1+0xb14], R20 ;  /* 0x000b141401007387 */ /* 0x0001e20000100800 */
[----:B------:R-:W-:-:S03]  /*16190*/  IMAD.X R22, R22, 0x1, R0, P2 ;  /* 0x0000000116167824 */ /* 0x000fc600010e0600 */
[----:B0-----:R-:W4:Y:S01]  /*161a0*/  LDL.LU R20, [R1+0xb20] ;  /* 0x000b200001147983 */ /* 0x001f220000300800 */
[----:B------:R0:W-:Y:S03]  /*161b0*/  STL [R1+0xb38], R21 ;  /* 0x000b381501007387 */ /* 0x0001e60000100800 */
[----:B0-----:R-:W4:Y:S01]  /*161c0*/  LDL.LU R21, [R1+0xaf4] ;  /* 0x000af40001157983 */ /* 0x001f220000300800 */
[----:B------:R-:W4:Y:S02]  /*161d0*/  LDL.LU R5, [R1+0xb18] ;  /* 0x000b180001057983 */ /* 0x000f240000300800 */
[----:B------:R-:W4:Y:S02]  /*161e0*/  LDL.LU R9, [R1+0xaec] ;  /* 0x000aec0001097983 */ /* 0x000f240000300800 */
[----:B------:R-:W-:Y:S01]  /*161f0*/  STL [R1+0xb0c], R23 ;  /* 0x000b0c1701007387 */ /* 0x000fe20000100800 */
[----:B------:R-:W4:Y:S01]  /*16200*/  LDL.LU R4, [R1+0xb10] ;  /* 0x000b100001047983 */ /* 0x000f220000300800 */
[----:B------:R0:W-:Y:S02]  /*16210*/  STL [R1+0xb30], R22 ;  /* 0x000b301601007387 */ /* 0x0001e40000100800 */
        /* <DEDUP_REMOVED lines=16> */
[----:B0-----:R-:W4:Y:S01]  /*16320*/  LDL.LU R22, [R1+0xaa4] ;  /* 0x000aa40001167983 */ /* 0x001f220000300800 */
[----:B--2---:R-:W-:-:S05]  /*16330*/  IADD3 R29, P2, R29, R28, RZ ;  /* 0x0000001c1d1d7210 */ /* 0x004fca0007f5e0ff */
[----:B------:R0:W-:Y:S01]  /*16340*/  STL [R1+0xb04], R29 ;  /* 0x000b041d01007387 */ /* 0x0001e20000100800 */
[----:B---3--:R-:W-:-:S03]  /*16350*/  IMAD.X R3, R3, 0x1, R0, P3 ;  /* 0x0000000103037824 */ /* 0x008fc600018e0600 */
[----:B0-----:R-:W2:Y:S02]  /*16360*/  LDL.LU R29, [R1+0xac8] ;  /* 0x000ac800011d7983 */ /* 0x001ea40000300800 */
[----:B------:R0:W-:Y:S01]  /*16370*/  STL [R1+0xb28], R3 ;  /* 0x000b280301007387 */ /* 0x0001e20000100800 */
[----:B----4-:R-:W-:Y:S01]  /*16380*/  IADD3 R2, P3, R2, R28, RZ ;  /* 0x0000001c02027210 */ /* 0x010fe20007f7e0ff */
[----:B0-----:R-:W3:Y:S04]  /*16390*/  LDL.LU R3, [R1+0xa9c] ;  /* 0x000a9c0001037983 */ /* 0x001ee80000300800 */
[----:B------:R0:W-:Y:S04]  /*163a0*/  STL [R1+0xafc], R2 ;  /* 0x000afc0201007387 */ /* 0x0001e80000100800 */
[----:B0-----:R-:W4:Y:S01]  /*163b0*/  LDL.LU R2, [R1+0xac0] ;  /* 0x000ac00001027983 */ /* 0x001f220000300800 */
[----:B------:R-:W-:-:S05]  /*163c0*/  IMAD.X R20, R20, 0x1, R0, P4 ;  /* 0x0000000114147824 */ /* 0x000fca00020e0600 */
[----:B------:R0:W-:Y:S01]  /*163d0*/  STL [R1+0xb20], R20 ;  /* 0x000b201401007387 */ /* 0x0001e20000100800 */
[-C--:B------:R-:W-:Y:S01]  /*163e0*/  IADD3 R21, P4, R21, R28.reuse, RZ ;  /* 0x0000001c15157210 */ /* 0x080fe20007f9e0ff */
[--C-:B------:R-:W-:Y:S02]  /*163f0*/  IMAD.X R5, R5, 0x1, R0.reuse, P5 ;  /* 0x0000000105057824 */ /* 0x100fe400028e0600 */
[----:B0-----:R-:W4:Y:S01]  /*16400*/  LDL.LU R20, [R1+0xa94] ;  /* 0x000a940001147983 */ /* 0x001f220000300800 */
[-C--:B------:R-:W-:Y:S01]  /*16410*/  IADD3 R9, P5, R9, R28.reuse, RZ ;  /* 0x0000001c09097210 */ /* 0x080fe20007fbe0ff */
[----:B------:R-:W4:Y:S02]  /*16420*/  LDL.LU R23, [R1+0xab8] ;  /* 0x000ab80001177983 */ /* 0x000f240000300800 */
[--C-:B------:R-:W-:Y:S01]  /*16430*/  IMAD.X R4, R4, 0x1, R0.reuse, P6 ;  /* 0x0000000104047824 */ /* 0x100fe200030e0600 */
[----:B------:R0:W-:Y:S01]  /*16440*/  STL [R1+0xaf4], R21 ;  /* 0x000af41501007387 */ /* 0x0001e20000100800 */
[-C--:B------:R-:W-:Y:S01]  /*16450*/  IADD3 R6, P6, R6, R28.reuse, RZ ;  /* 0x0000001c06067210 */ /* 0x080fe20007fde0ff */
[--C-:B------:R-:W-:Y:S01]  /*16460*/  IMAD.X R11, R11, 0x1, R0.reuse, P1 ;  /* 0x000000010b0b7824 */ /* 0x100fe200008e0600 */
[-C--:B------:R-:W-:Y:S01]  /*16470*/  IADD3 R10, P1, R10, R28.reuse, RZ ;  /* 0x0000001c0a0a7210 */ /* 0x080fe20007f3e0ff */
[--C-:B------:R-:W-:Y:S01]  /*16480*/  IMAD.X R24, R24, 0x1, R0.reuse, P2 ;  /* 0x0000000118187824 */ /* 0x100fe200010e0600 */
[-C--:B------:R-:W-:Y:S01]  /*16490*/  IADD3 R25, P2, R25, R28.reuse, RZ ;  /* 0x0000001c19197210 */ /* 0x080fe20007f5e0ff */
[--C-:B------:R-:W-:Y:S01]  /*164a0*/  IMAD.X R26, R26, 0x1, R0.reuse, P3 ;  /* 0x000000011a1a7824 */ /* 0x100fe200018e0600 */
[----:B0-----:R-:W4:Y:S01]  /*164b0*/  LDL.LU R21, [R1+0xa8c] ;  /* 0x000a8c0001157983 */ /* 0x001f220000300800 */
[----:B------:R-:W-:Y:S02]  /*164c0*/  STL [R1+0xb18], R5 ;  /* 0x000b180501007387 */ /* 0x000fe40000100800 */
[----:B------:R-:W-:Y:S02]  /*164d0*/  STL [R1+0xaec], R9 ;  /* 0x000aec0901007387 */ /* 0x000fe40000100800 */
[----:B------:R-:W-:Y:S01]  /*164e0*/  STL [R1+0xb10], R4 ;  /* 0x000b100401007387 */ /* 0x000fe20000100800 */
[----:B------:R-:W-:Y:S01]  /*164f0*/  STL [R1+0xae4], R6 ;  /* 0x000ae40601007387 */ /* 0x000fe20000100800 */
[----:B------:R-:W-:Y:S01]  /*16500*/  STL [R1+0xb08], R11 ;  /* 0x000b080b01007387 */ /* 0x000fe20000100800 */
[-C--:B------:R-:W-:Y:S01]  /*16510*/  IADD3 R16, P3, R16, R28.reuse, RZ ;  /* 0x0000001c10107210 */ /* 0x080fe20007f7e0ff */
[----:B------:R-:W-:Y:S02]  /*16520*/  STL [R1+0xadc], R10 ;  /* 0x000adc0a01007387 */ /* 0x000fe40000100800 */
[--C-:B------:R-:W-:Y:S01]  /*16530*/  IMAD.X R17, R17, 0x1, R0.reuse, P4 ;  /* 0x0000000111117824 */ /* 0x100fe200020e0600 */
        /* <DEDUP_REMOVED lines=9> */
[----:B------:R-:W-:Y:S01]  /*165d0*/  IADD3 R8, P6, R8, R28, RZ ;  /* 0x0000001c08087210 */ /* 0x000fe20007fde0ff */
[----:B------:R-:W-:Y:S02]  /*165e0*/  STL [R1+0xac4], R18 ;  /* 0x000ac41201007387 */ /* 0x000fe40000100800 */
[----:B------:R-:W-:-:S02]  /*165f0*/  IMAD.X R7, R7, 0x1, R0, P1 ;  /* 0x0000000107077824 */ /* 0x000fc400008e0600 */
[--C-:B------:R-:W-:Y:S01]  /*16600*/  IMAD.X R15, R15, 0x1, R0.reuse, P2 ;  /* 0x000000010f0f7824 */ /* 0x100fe200010e0600 */
[----:B------:R-:W-:Y:S01]  /*16610*/  STL [R1+0xae8], R19 ;  /* 0x000ae81301007387 */ /* 0x000fe20000100800 */
[-C--:B------:R-:W-:Y:S01]  /*16620*/  IADD3 R22, P2, R22, R28.reuse, RZ ;  /* 0x0000001c16167210 */ /* 0x080fe20007f5e0ff */
[----:B------:R-:W-:Y:S01]  /*16630*/  STL [R1+0xabc], R13 ;  /* 0x000abc0d01007387 */ /* 0x000fe20000100800 */
[----:B------:R-:W-:Y:S01]  /*16640*/  IADD3 R14, P1, R14, R28, RZ ;  /* 0x0000001c0e0e7210 */ /* 0x000fe20007f3e0ff */
[----:B------:R-:W-:Y:S01]  /*16650*/  STL [R1+0xae0], R12 ;  /* 0x000ae00c01007387 */ /* 0x000fe20000100800 */
[----:B------:R-:W-:Y:S02]  /*16660*/  STL [R1+0xab4], R8 ;  /* 0x000ab40801007387 */ /* 0x000fe40000100800 */
[----:B------:R-:W-:Y:S02]  /*16670*/  STL [R1+0xad8], R7 ;  /* 0x000ad80701007387 */ /* 0x000fe40000100800 */
[----:B------:R0:W-:Y:S01]  /*16680*/  STL [R1+0xaa4], R22 ;  /* 0x000aa41601007387 */ /* 0x0001e20000100800 */
[----:B------:R-:W-:Y:S04]  /*16690*/  STL [R1+0xaac], R14 ;  /* 0x000aac0e01007387 */ /* 0x000fe80000100800 */
[----:B0-----:R-:W4:Y:S01]  /*166a0*/  LDL.LU R22, [R1+0xab0] ;  /* 0x000ab00001167983 */ /* 0x001f220000300800 */
[----:B------:R-:W-:Y:S02]  /*166b0*/  STL [R1+0xad0], R15 ;  /* 0x000ad00f01007387 */ /* 0x000fe40000100800 */
[----:B--2---:R-:W-:-:S05]  /*166c0*/  IMAD.X R29, R29, 0x1, R0, P3 ;  /* 0x000000011d1d7824 */ /* 0x004fca00018e0600 */
[----:B------:R0:W-:Y:S01]  /*166d0*/  STL [R1+0xac8], R29 ;  /* 0x000ac81d01007387 */ /* 0x0001e20000100800 */
[----:B---3--:R-:W-:-:S03]  /*166e0*/  IADD3 R3, P3, R3, R28, RZ ;  /* 0x0000001c03037210 */ /* 0x008fc60007f7e0ff */
[----:B0-----:R-:W2:Y:S04]  /*166f0*/  LDL.LU R29, [R1+0xa84] ;  /* 0x000a8400011d7983 */ /* 0x001ea80000300800 */
[----:B------:R0:W-:Y:S01]  /*16700*/  STL [R1+0xa9c], R3 ;  /* 0x000a9c0301007387 */ /* 0x0001e20000100800 */
[----:B----4-:R-:W-:-:S03]  /*16710*/  IMAD.X R2, R2, 0x1, R0, P4 ;  /* 0x0000000102027824 */ /* 0x010fc600020e0600 */
[----:B0-----:R-:W3:Y:S04]  /*16720*/  LDL.LU R3, [R1+0xaa8] ;  /* 0x000aa80001037983 */ /* 0x001ee80000300800 */
[----:B------:R0:W-:Y:S04]  /*16730*/  STL [R1+0xac0], R2 ;  /* 0x000ac00201007387 */ /* 0x0001e80000100800 */
[----:B0-----:R-:W4:Y:S01]  /*16740*/  LDL.LU R2, [R1+0xa7c] ;  /* 0x000a7c0001027983 */ /* 0x001f220000300800 */
[----:B------:R-:W-:Y:S01]  /*16750*/  IADD3 R20, P4, R20, R28, RZ ;  /* 0x0000001c14147210 */ /* 0x000fe20007f9e0ff */
[----:B------:R-:W-:-:S04]  /*16760*/  IMAD.X R23, R23, 0x1, R0, P5 ;  /* 0x0000000117177824 */ /* 0x000fc800028e0600 */
[----:B------:R0:W-:Y:S01]  /*16770*/  STL [R1+0xa94], R20 ;  /* 0x000a941401007387 */ /* 0x0001e20000100800 */
[----:B------:R-:W-:-:S03]  /*16780*/  IADD3 R21, P5, R21, R28, RZ ;  /* 0x0000001c15157210 */ /* 0x000fc60007fbe0ff */
        /* <DEDUP_REMOVED lines=22> */
[----:B0-----:R-:W4:Y:S02]  /*168f0*/  LDL.LU R21, [R1+0xa50] ;  /* 0x000a500001157983 */ /* 0x001f240000300800 */
[----:B------:R-:W-:-:S05]  /*16900*/  IMAD.X R22, R22, 0x1, R0, P6 ;  /* 0x0000000116167824 */ /* 0x000fca00030e0600 */
[----:B------:R0:W-:Y:S04]  /*16910*/  STL [R1+0xab0], R22 ;  /* 0x000ab01601007387 */ /* 0x0001e80000100800 */
[----:B0-----:R-:W4:Y:S01]  /*16920*/  LDL.LU R22, [R1+0xa24] ;  /* 0x000a240001167983 */ /* 0x001f220000300800 */
[----:B--2---:R-:W-:-:S05]  /*16930*/  IADD3 R29, P6, R29, R28, RZ ;  /* 0x0000001c1d1d7210 */ /* 0x004fca0007fde0ff */
[----:B------:R0:W-:Y:S01]  /*16940*/  STL [R1+0xa84], R29 ;  /* 0x000a841d01007387 */ /* 0x0001e20000100800 */
[----:B---3--:R-:W-:-:S03]  /*16950*/  IMAD.X R3, R3, 0x1, R0, P1 ;  /* 0x0000000103037824 */ /* 0x008fc600008e0600 */
[----:B0-----:R-:W2:Y:S04]  /*16960*/  LDL.LU R29, [R1+0xa48] ;  /* 0x000a4800011d7983 */ /* 0x001ea80000300800 */
[----:B------:R0:W-:Y:S01]  /*16970*/  STL [R1+0xaa8], R3 ;  /* 0x000aa80301007387 */ /* 0x0001e20000100800 */
[----:B----4-:R-:W-:-:S03]  /*16980*/  IADD3 R2, P1, R2, R28, RZ ;  /* 0x0000001c02027210 */ /* 0x010fc60007f3e0ff */
[----:B0-----:R-:W3:Y:S04]  /*16990*/  LDL.LU R3, [R1+0xa1c] ;  /* 0x000a1c0001037983 */ /* 0x001ee80000300800 */
[----:B------:R0:W-:Y:S04]  /*169a0*/  STL [R1+0xa7c], R2 ;  /* 0x000a7c0201007387 */ /* 0x0001e80000100800 */
[----:B0-----:R-:W4:Y:S01]  /*169b0*/  LDL.LU R2, [R1+0xa40] ;  /* 0x000a400001027983 */ /* 0x001f220000300800 */
[----:B------:R-:W4:Y:S02]  /*169c0*/  LDL.LU R23, [R1+0xa14] ;  /* 0x000a140001177983 */ /* 0x000f240000300800 */
[--C-:B------:R-:W-:Y:S01]  /*169d0*/  IMAD.X R20, R20, 0x1, R0.reuse, P2 ;  /* 0x0000000114147824 */ /* 0x100fe200010e0600 */
[-C--:B------:R-:W-:Y:S01]  /*169e0*/  IADD3 R5, P2, R5, R28.reuse, RZ ;  /* 0x0000001c05057210 */ /* 0x080fe20007f5e0ff */
[----:B------:R-:W-:Y:S01]  /*169f0*/  IMAD.X R9, R9, 0x1, R0, P3 ;  /* 0x0000000109097824 */ /* 0x000fe200018e0600 */
[----:B------:R-:W-:-:S02]  /*16a00*/  IADD3 R4, P3, R4, R28, RZ ;  /* 0x0000001c04047210 */ /* 0x000fc40007f7e0ff */
[----:B------:R0:W-:Y:S01]  /*16a10*/  STL [R1+0xaa0], R20 ;  /* 0x000aa01401007387 */ /* 0x0001e20000100800 */
[--C-:B------:R-:W-:Y:S01]  /*16a20*/  IMAD.X R6, R6, 0x1, R0.reuse, P4 ;  /* 0x0000000106067824 */ /* 0x100fe200020e0600 */
[-C--:B------:R-:W-:Y:S01]  /*16a30*/  IADD3 R11, P4, R11, R28.reuse, RZ ;  /* 0x0000001c0b0b7210 */ /* 0x080fe20007f9e0ff */
[--C-:B------:R-:W-:Y:S01]  /*16a40*/  IMAD.X R10, R10, 0x1, R0.reuse, P5 ;  /* 0x000000010a0a7824 */ /* 0x100fe200028e0600 */
[-C--:B------:R-:W-:Y:S01]  /*16a50*/  IADD3 R24, P5, R24, R28.reuse, RZ ;  /* 0x0000001c18187210 */ /* 0x080fe20007fbe0ff */
[--C-:B------:R-:W-:Y:S01]  /*16a60*/  IMAD.X R25, R25, 0x1, R0.reuse, P6 ;  /* 0x0000000119197824 */ /* 0x100fe200030e0600 */
[----:B------:R-:W-:Y:S01]  /*16a70*/  IADD3 R26, P6, R26, R28, RZ ;  /* 0x0000001c1a1a7210 */ /* 0x000fe20007fde0ff */
[----:B0-----:R-:W4:Y:S01]  /*16a80*/  LDL.LU R20, [R1+0xa38] ;  /* 0x000a380001147983 */ /* 0x001f220000300800 */
[----:B------:R-:W-:Y:S02]  /*16a90*/  STL [R1+0xa74], R5 ;  /* 0x000a740501007387 */ /* 0x000fe40000100800 */
[----:B------:R-:W-:Y:S02]  /*16aa0*/  STL [R1+0xa98], R9 ;  /* 0x000a980901007387 */ /* 0x000fe40000100800 */
[----:B------:R-:W-:Y:S01]  /*16ab0*/  STL [R1+0xa6c], R4 ;  /* 0x000a6c0401007387 */ /* 0x000fe20000100800 */
[----:B------:R-:W-:Y:S01]  /*16ac0*/  STL [R1+0xa90], R6 ;  /* 0x000a900601007387 */ /* 0x000fe20000100800 */
[----:B------:R-:W-:Y:S02]  /*16ad0*/  STL [R1+0xa64], R11 ;  /* 0x000a640b01007387 */ /* 0x000fe40000100800 */
[----:B------:R-:W-:-:S02]  /*16ae0*/  IMAD.X R16, R16, 0x1, R0, P1 ;  /* 0x0000000110107824 */ /* 0x000fc400008e0600 */
[----:B------:R-:W-:Y:S01]  /*16af0*/  STL [R1+0xa88], R10 ;  /* 0x000a880a01007387 */ /* 0x000fe20000100800 */
[-C--:B------:R-:W-:Y:S01]  /*16b00*/  IADD3 R17, P1, R17, R28.reuse, RZ ;  /* 0x0000001c11117210 */ /* 0x080fe20007f3e0ff */
[----:B------:R-:W-:Y:S01]  /*16b10*/  STL [R1+0xa5c], R24 ;  /* 0x000a5c1801007387 */ /* 0x000fe20000100800 */
[--C-:B------:R-:W-:Y:S02]  /*16b20*/  IMAD.X R18, R18, 0x1, R0.reuse, P2 ;  /* 0x0000000112127824 */ /* 0x100fe400010e0600 */
[----:B------:R-:W-:Y:S01]  /*16b30*/  STL [R1+0xa80], R25 ;  /* 0x000a801901007387 */ /* 0x000fe20000100800 */
[-C--:B------:R-:W-:Y:S01]  /*16b40*/  IADD3 R19, P2, R19, R28.reuse, RZ ;  /* 0x0000001c13137210 */ /* 0x080fe20007f5e0ff */
[----:B------:R-:W-:Y:S01]  /*16b50*/  STL [R1+0xa54], R26 ;  /* 0x000a541a01007387 */ /* 0x000fe20000100800 */
[--C-:B------:R-:W-:Y:S02]  /*16b60*/  IMAD.X R13, R13, 0x1, R0.reuse, P3 ;  /* 0x000000010d0d7824 */ /* 0x100fe400018e0600 */
[----:B------:R-:W-:Y:S01]  /*16b70*/  STL [R1+0xa78], R16 ;  /* 0x000a781001007387 */ /* 0x000fe20000100800 */
[----:B------:R-:W-:Y:S01]  /*16b80*/  IADD3 R12, P3, R12, R28, RZ ;  /* 0x0000001c0c0c7210 */ /* 0x000fe20007f7e0ff */
[----:B------:R-:W-:Y:S01]  /*16b90*/  STL [R1+0xa4c], R17 ;  /* 0x000a4c1101007387 */ /* 0x000fe20000100800 */
[----:B------:R-:W-:-:S02]  /*16ba0*/  IMAD.X R8, R8, 0x1, R0, P4 ;  /* 0x0000000108087824 */ /* 0x000fc400020e0600 */
[----:B------:R-:W-:Y:S01]  /*16bb0*/  STL [R1+0xa70], R18 ;  /* 0x000a701201007387 */ /* 0x000fe20000100800 */
[-C--:B------:R-:W-:Y:S01]  /*16bc0*/  IADD3 R7, P4, R7, R28.reuse, RZ ;  /* 0x0000001c07077210 */ /* 0x080fe20007f9e0ff */
[----:B------:R-:W-:Y:S01]  /*16bd0*/  STL [R1+0xa44], R19 ;  /* 0x000a441301007387 */ /* 0x000fe20000100800 */
[--C-:B------:R-:W-:Y:S02]  /*16be0*/  IMAD.X R21, R21, 0x1, R0.reuse, P6 ;  /* 0x0000000115157824 */ /* 0x100fe400030e0600 */
[----:B------:R-:W-:Y:S02]  /*16bf0*/  STL [R1+0xa68], R13 ;  /* 0x000a680d01007387 */ /* 0x000fe40000100800 */
[----:B------:R-:W-:Y:S01]  /*16c00*/  IMAD.X R14, R14, 0x1, R0, P5 ;  /* 0x000000010e0e7824 */ /* 0x000fe200028e0600 */
[----:B------:R-:W-:Y:S01]  /*16c10*/  STL [R1+0xa3c], R12 ;  /* 0x000a3c0c01007387 */ /* 0x000fe20000100800 */
[-C--:B------:R-:W-:Y:S01]  /*16c20*/  IADD3 R15, P5, R15, R28.reuse, RZ ;  /* 0x0000001c0f0f7210 */ /* 0x080fe20007fbe0ff */
[----:B------:R-:W-:Y:S02]  /*16c30*/  STL [R1+0xa60], R8 ;  /* 0x000a600801007387 */ /* 0x000fe40000100800 */
[----:B------:R-:W-:Y:S01]  /*16c40*/  STL [R1+0xa34], R7 ;  /* 0x000a340701007387 */ /* 0x000fe20000100800 */
[----:B------:R0:W-:Y:S01]  /*16c50*/  STL [R1+0xa50], R21 ;  /* 0x000a501501007387 */ /* 0x0001e20000100800 */
[----:B------:R-:W-:Y:S01]  /*16c60*/  STL [R1+0xa58], R14 ;  /* 0x000a580e01007387 */ /* 0x000fe20000100800 */
[----:B------:R-:W-:-:S02]  /*16c70*/  IADD3 R22, P6, R22, R28, RZ ;  /* 0x0000001c16167210 */ /* 0x000fc40007fde0ff */
[----:B0-----:R-:W4:Y:S01]  /*16c80*/  LDL.LU R21, [R1+0xa0c] ;  /* 0x000a0c0001157983 */ /* 0x001f220000300800 */
[----:B------:R-:W-:Y:S03]  /*16c90*/  STL [R1+0xa2c], R15 ;  /* 0x000a2c0f01007387 */ /* 0x000fe60000100800 */
[----:B------:R0:W-:Y:S04]  /*16ca0*/  STL [R1+0xa24], R22 ;  /* 0x000a241601007387 */ /* 0x0001e80000100800 */
[----:B0-----:R-:W4:Y:S01]  /*16cb0*/  LDL.LU R22, [R1+0xa30] ;  /* 0x000a300001167983 */ /* 0x001f220000300800 */
        /* <DEDUP_REMOVED lines=10> */
[----:B------:R-:W-:-:S02]  /*16d60*/  IMAD.X R20, R20, 0x1, R0, P3 ;  /* 0x0000000114147824 */ /* 0x000fc400018e0600 */
[----:B------:R-:W4:Y:S01]  /*16d70*/  LDL.LU R5, [R1+0xa20] ;  /* 0x000a200001057983 */ /* 0x000f220000300800 */
[----:B------:R-:W4:Y:S01]  /*16d80*/  LDL.LU R9, [R1+0x9f4] ;  /* 0x0009f40001097983 */ /* 0x000f220000300800 */
[----:B------:R-:W-:Y:S02]  /*16d90*/  STL [R1+0xa14], R23 ;  /* 0x000a141701007387 */ /* 0x000fe40000100800 */
[----:B------:R-:W4:Y:S02]  /*16da0*/  LDL.LU R4, [R1+0xa18] ;  /* 0x000a180001047983 */ /* 0x000f240000300800 */
[----:B------:R0:W-:Y:S01]  /*16db0*/  STL [R1+0xa38], R20 ;  /* 0x000a381401007387 */ /* 0x0001e20000100800 */
        /* <DEDUP_REMOVED lines=16> */
[----:B0-----:R-:W4:Y:S01]  /*16ec0*/  LDL.LU R20, [R1+0x9ac] ;  /* 0x0009ac0001147983 */ /* 0x001f220000300800 */
[----:B------:R-:W-:-:S05]  /*16ed0*/  IADD3 R21, P3, R21, R28, RZ ;  /* 0x0000001c15157210 */ /* 0x000fca0007f7e0ff */
[----:B------:R0:W-:Y:S01]  /*16ee0*/  STL [R1+0xa0c], R21 ;  /* 0x000a0c1501007387 */ /* 0x0001e20000100800 */
[----:B------:R-:W-:-:S03]  /*16ef0*/  IMAD.X R22, R22, 0x1, R0, P4 ;  /* 0x0000000116167824 */ /* 0x000fc600020e0600 */
[----:B0-----:R-:W4:Y:S04]  /*16f00*/  LDL.LU R21, [R1+0x9d0] ;  /* 0x0009d00001157983 */ /* 0x001f280000300800 */
        /* <DEDUP_REMOVED lines=8> */
[----:B0-----:R-:W3:Y:S01]  /*16f90*/  LDL.LU R3, [R1+0x99c] ;  /* 0x00099c0001037983 */ /* 0x001ee20000300800 */
[----:B------:R-:W4:Y:S03]  /*16fa0*/  LDL.LU R23, [R1+0x9c0] ;  /* 0x0009c00001177983 */ /* 0x000f260000300800 */
[----:B------:R0:W-:Y:S04]  /*16fb0*/  STL [R1+0x9fc], R2 ;  /* 0x0009fc0201007387 */ /* 0x0001e80000100800 */
[----:B0-----:R-:W4:Y:S01]  /*16fc0*/  LDL.LU R2, [R1+0x994] ;  /* 0x0009940001027983 */ /* 0x001f220000300800 */
[--C-:B------:R-:W-:Y:S01]  /*16fd0*/  IMAD.X R5, R5, 0x1, R0.reuse, P6 ;  /* 0x0000000105057824 */ /* 0x100fe200030e0600 */
[-C--:B------:R-:W-:Y:S01]  /*16fe0*/  IADD3 R9, P6, R9, R28.reuse, RZ ;  /* 0x0000001c09097210 */ /* 0x080fe20007fde0ff */
[--C-:B------:R-:W-:Y:S01]  /*16ff0*/  IMAD.X R4, R4, 0x1, R0.reuse, P1 ;  /* 0x0000000104047824 */ /* 0x100fe200008e0600 */
[-C--:B------:R-:W-:Y:S01]  /*17000*/  IADD3 R6, P1, R6, R28.reuse, RZ ;  /* 0x0000001c06067210 */ /* 0x080fe20007f3e0ff */
        /* <DEDUP_REMOVED lines=29> */
[-C--:B------:R-:W-:Y:S01]  /*171e0*/  IADD3 R14, P2, R14, R28.reuse, RZ ;  /* 0x0000001c0e0e7210 */ /* 0x080fe20007f5e0ff */
[----:B------:R-:W-:Y:S01]  /*171f0*/  STL [R1+0x9e8], R12 ;  /* 0x0009e80c01007387 */ /* 0x000fe20000100800 */
[----:B------:R-:W-:Y:S02]  /*17200*/  STL [R1+0x9bc], R8 ;  /* 0x0009bc0801007387 */ /* 0x000fe40000100800 */
[----:B------:R-:W-:Y:S02]  /*17210*/  STL [R1+0x9e0], R7 ;  /* 0x0009e00701007387 */ /* 0x000fe40000100800 */
[----:B------:R0:W-:Y:S02]  /*17220*/  STL [R1+0x9ac], R20 ;  /* 0x0009ac1401007387 */ /* 0x0001e40000100800 */
[--C-:B------:R-:W-:Y:S01]  /*17230*/  IMAD.X R21, R21, 0x1, R0.reuse, P4 ;  /* 0x0000000115157824 */ /* 0x100fe200020e0600 */
[----:B------:R-:W-:Y:S04]  /*17240*/  STL [R1+0x9b4], R14 ;  /* 0x0009b40e01007387 */ /* 0x000fe80000100800 */
[----:B0-----:R-:W4:Y:S01]  /*17250*/  LDL.LU R20, [R1+0x9b8] ;  /* 0x0009b80001147983 */ /* 0x001f220000300800 */
[----:B------:R-:W-:Y:S02]  /*17260*/  STL [R1+0x9d8], R15 ;  /* 0x0009d80f01007387 */ /* 0x000fe40000100800 */
[----:B------:R0:W-:Y:S01]  /*17270*/  STL [R1+0x9d0], R21 ;  /* 0x0009d01501007387 */ /* 0x0001e20000100800 */
[----:B------:R-:W-:Y:S01]  /*17280*/  IADD3 R22, P4, R22, R28, RZ ;  /* 0x0000001c16167210 */ /* 0x000fe20007f9e0ff */
[----:B0-----:R-:W4:Y:S04]  /*17290*/  LDL.LU R21, [R1+0x98c] ;  /* 0x00098c0001157983 */ /* 0x001f280000300800 */
[----:B------:R0:W-:Y:S02]  /*172a0*/  STL [R1+0x9a4], R22 ;  /* 0x0009a41601007387 */ /* 0x0001e40000100800 */
[----:B0-----:R-:W4:Y:S01]  /*172b0*/  LDL.LU R22, [R1+0x9b0] ;  /* 0x0009b00001167983 */ /* 0x001f220000300800 */
[----:B--2---:R-:W-:-:S05]  /*172c0*/  IMAD.X R29, R29, 0x1, R0, P5 ;  /* 0x000000011d1d7824 */ /* 0x004fca00028e0600 */
[----:B------:R0:W-:Y:S01]  /*172d0*/  STL [R1+0x9c8], R29 ;  /* 0x0009c81d01007387 */ /* 0x0001e20000100800 */
[----:B---3--:R-:W-:-:S03]  /*172e0*/  IADD3 R3, P5, R3, R28, RZ ;  /* 0x0000001c03037210 */ /* 0x008fc60007fbe0ff */
[----:B0-----:R-:W2:Y:S01]  /*172f0*/  LDL.LU R29, [R1+0x984] ;  /* 0x00098400011d7983 */ /* 0x001ea20000300800 */
[----:B----4-:R-:W-:-:S03]  /*17300*/  IMAD.X R23, R23, 0x1, R0, P6 ;  /* 0x0000000117177824 */ /* 0x010fc600030e0600 */
[----:B------:R0:W-:Y:S01]  /*17310*/  STL [R1+0x99c], R3 ;  /* 0x00099c0301007387 */ /* 0x0001e20000100800 */
[----:B------:R-:W-:-:S03]  /*17320*/  IADD3 R2, P6, R2, R28, RZ ;  /* 0x0000001c02027210 */ /* 0x000fc60007fde0ff */
[----:B0-----:R-:W3:Y:S01]  /*17330*/  LDL.LU R3, [R1+0x9a8] ;  /* 0x0009a80001037983 */ /* 0x001ee20000300800 */
        /* <DEDUP_REMOVED lines=23> */
[----:B------:R0:W-:Y:S01]  /*174b0*/  STL [R1+0x9b8], R20 ;  /* 0x0009b81401007387 */ /* 0x0001e20000100800 */
[----:B------:R-:W-:-:S03]  /*174c0*/  IADD3 R21, P1, R21, R28, RZ ;  /* 0x0000001c15157210 */ /* 0x000fc60007f3e0ff */
[----:B0-----:R-:W4:Y:S02]  /*174d0*/  LDL.LU R20, [R1+0x92c] ;  /* 0x00092c0001147983 */ /* 0x001f240000300800 */
[----:B------:R0:W-:Y:S02]  /*174e0*/  STL [R1+0x98c], R21 ;  /* 0x00098c1501007387 */ /* 0x0001e40000100800 */
[----:B------:R-:W-:Y:S01]  /*174f0*/  IMAD.X R22, R22, 0x1, R0, P2 ;  /* 0x0000000116167824 */ /* 0x000fe200010e0600 */
[----:B0-----:R-:W4:Y:S04]  /*17500*/  LDL.LU R21, [R1+0x950] ;  /* 0x0009500001157983 */ /* 0x001f280000300800 */
[----:B------:R0:W-:Y:S02]  /*17510*/  STL [R1+0x9b0], R22 ;  /* 0x0009b01601007387 */ /* 0x0001e40000100800 */
[----:B0-----:R-:W4:Y:S01]  /*17520*/  LDL.LU R22, [R1+0x924] ;  /* 0x0009240001167983 */ /* 0x001f220000300800 */
[----:B--2---:R-:W-:-:S05]  /*17530*/  IADD3 R29, P2, R29, R28, RZ ;  /* 0x0000001c1d1d7210 */ /* 0x004fca0007f5e0ff */
[----:B------:R0:W-:Y:S01]  /*17540*/  STL [R1+0x984], R29 ;  /* 0x0009841d01007387 */ /* 0x0001e20000100800 */
[----:B---3--:R-:W-:-:S03]  /*17550*/  IMAD.X R3, R3, 0x1, R0, P3 ;  /* 0x0000000103037824 */ /* 0x008fc600018e0600 */
[----:B0-----:R-:W2:Y:S01]  /*17560*/  LDL.LU R29, [R1+0x948] ;  /* 0x00094800011d7983 */ /* 0x001ea20000300800 */
[----:B------:R-:W3:Y:S03]  /*17570*/  LDL.LU R23, [R1+0x91c] ;  /* 0x00091c0001177983 */ /* 0x000ee60000300800 */
[----:B------:R0:W-:Y:S01]  /*17580*/  STL [R1+0x9a8], R3 ;  /* 0x0009a80301007387 */ /* 0x0001e20000100800 */
[-C--:B----4-:R-:W-:Y:S01]  /*17590*/  IADD3 R5, P3, R5, R28.reuse, RZ ;  /* 0x0000001c05057210 */ /* 0x090fe20007f7e0ff */
[--C-:B------:R-:W-:Y:S01]  /*175a0*/  IMAD.X R9, R9, 0x1, R0.reuse, P4 ;  /* 0x0000000109097824 */ /* 0x100fe200020e0600 */
[-C--:B------:R-:W-:Y:S01]  /*175b0*/  IADD3 R4, P4, R4, R28.reuse, RZ ;  /* 0x0000001c04047210 */ /* 0x080fe20007f9e0ff */
[--C-:B------:R-:W-:Y:S01]  /*175c0*/  IMAD.X R6, R6, 0x1, R0.reuse, P5 ;  /* 0x0000000106067824 */ /* 0x100fe200028e0600 */
[-C--:B------:R-:W-:Y:S01]  /*175d0*/  IADD3 R11, P5, R11, R28.reuse, RZ ;  /* 0x0000001c0b0b7210 */ /* 0x080fe20007fbe0ff */
[--C-:B------:R-:W-:Y:S01]  /*175e0*/  IMAD.X R10, R10, 0x1, R0.reuse, P6 ;  /* 0x000000010a0a7824 */ /* 0x100fe200030e0600 */
[----:B0-----:R-:W4:Y:S01]  /*175f0*/  LDL.LU R3, [R1+0x940] ;  /* 0x0009400001037983 */ /* 0x001f220000300800 */
[----:B------:R-:W-:Y:S02]  /*17600*/  STL [R1+0x97c], R5 ;  /* 0x00097c0501007387 */ /* 0x000fe40000100800 */
        /* <DEDUP_REMOVED lines=24> */
[----:B------:R-:W-:Y:S02]  /*17790*/  STL [R1+0x970], R13 ;  /* 0x0009700d01007387 */ /* 0x000fe40000100800 */
[----:B------:R-:W-:Y:S01]  /*177a0*/  IMAD.X R14, R14, 0x1, R0, P6 ;  /* 0x000000010e0e7824 */ /* 0x000fe200030e0600 */
[----:B------:R-:W-:Y:S01]  /*177b0*/  STL [R1+0x944], R12 ;  /* 0x0009440c01007387 */ /* 0x000fe20000100800 */
[----:B------:R-:W-:Y:S02]  /*177c0*/  STL [R1+0x968], R8 ;  /* 0x0009680801007387 */ /* 0x000fe40000100800 */
[----:B------:R-:W-:Y:S02]  /*177d0*/  STL [R1+0x93c], R7 ;  /* 0x00093c0701007387 */ /* 0x000fe40000100800 */
[----:B------:R0:W-:Y:S01]  /*177e0*/  STL [R1+0x958], R2 ;  /* 0x0009580201007387 */ /* 0x0001e20000100800 */
[----:B------:R-:W-:Y:S04]  /*177f0*/  STL [R1+0x960], R14 ;  /* 0x0009600e01007387 */ /* 0x000fe80000100800 */
[----:B0-----:R-:W4:Y:S01]  /*17800*/  LDL.LU R2, [R1+0x914] ;  /* 0x0009140001027983 */ /* 0x001f220000300800 */
[----:B------:R-:W-:-:S02]  /*17810*/  IADD3 R15, P6, R15, R28, RZ ;  /* 0x0000001c0f0f7210 */ /* 0x000fc40007fde0ff */
[----:B------:R-:W-:-:S03]  /*17820*/  IADD3 R20, P1, R20, R28, RZ ;  /* 0x0000001c14147210 */ /* 0x000fc60007f3e0ff */
[----:B------:R-:W-:Y:S02]  /*17830*/  STL [R1+0x934], R15 ;  /* 0x0009340f01007387 */ /* 0x000fe40000100800 */
[----:B------:R0:W-:Y:S02]  /*17840*/  STL [R1+0x92c], R20 ;  /* 0x00092c1401007387 */ /* 0x0001e40000100800 */
[--C-:B------:R-:W-:Y:S01]  /*17850*/  IMAD.X R21, R21, 0x1, R0.reuse, P2 ;  /* 0x0000000115157824 */ /* 0x100fe200010e0600 */
[----:B0-----:R-:W4:Y:S04]  /*17860*/  LDL.LU R20, [R1+0x938] ;  /* 0x0009380001147983 */ /* 0x001f280000300800 */
[----:B------:R0:W-:Y:S01]  /*17870*/  STL [R1+0x950], R21 ;  /* 0x0009501501007387 */ /* 0x0001e20000100800 */
[-C--:B------:R-:W-:Y:S01]  /*17880*/  IADD3 R22, P2, R22, R28.reuse, RZ ;  /* 0x0000001c16167210 */ /* 0x080fe20007f5e0ff */
[----:B0-----:R-:W4:Y:S04]  /*17890*/  LDL.LU R21, [R1+0x90c] ;  /* 0x00090c0001157983 */ /* 0x001f280000300800 */
[----:B------:R0:W-:Y:S02]  /*178a0*/  STL [R1+0x924], R22 ;  /* 0x0009241601007387 */ /* 0x0001e40000100800 */
[----:B0-----:R-:W4:Y:S01]  /*178b0*/  LDL.LU R22, [R1+0x930] ;  /* 0x0009300001167983 */ /* 0x001f220000300800 */
[----:B--2---:R-:W-:Y:S01]  /*178c0*/  IMAD.X R29, R29, 0x1, R0, P3 ;  /* 0x000000011d1d7824 */ /* 0x004fe200018e0600 */
[----:B---3--:R-:W-:-:S04]  /*178d0*/  IADD3 R23, P3, R23, R28, RZ ;  /* 0x0000001c17177210 */ /* 0x008fc80007f7e0ff */
[----:B------:R0:W-:Y:S01]  /*178e0*/  STL [R1+0x948], R29 ;  /* 0x0009481d01007387 */ /* 0x0001e20000100800 */
[----:B----4-:R-:W-:-:S03]  /*178f0*/  IMAD.X R3, R3, 0x1, R0, P4 ;  /* 0x0000000103037824 */ /* 0x010fc600020e0600 */
[----:B0-----:R-:W2:Y:S01]  /*17900*/  LDL.LU R29, [R1+0x904] ;  /* 0x00090400011d7983 */ /* 0x001ea20000300800 */
[----:B------:R-:W3:Y:S02]  /*17910*/  LDL.LU R5, [R1+0x928] ;  /* 0x0009280001057983 */ /* 0x000ee40000300800 */
        /* <DEDUP_REMOVED lines=21> */
[----:B------:R-:W-:-:S05]  /*17a70*/  IADD3 R2, P4, R2, R28, RZ ;  /* 0x0000001c02027210 */ /* 0x000fca0007f9e0ff */
[----:B------:R0:W-:Y:S04]  /*17a80*/  STL [R1+0x914], R2 ;  /* 0x0009140201007387 */ /* 0x0001e80000100800 */
[----:B0-----:R-:W4:Y:S01]  /*17a90*/  LDL.LU R2, [R1+0x8d8] ;  /* 0x0008d80001027983 */ /* 0x001f220000300800 */
[----:B------:R-:W-:-:S05]  /*17aa0*/  IMAD.X R20, R20, 0x1, R0, P5 ;  /* 0x0000000114147824 */ /* 0x000fca00028e0600 */
[----:B------:R0:W-:Y:S01]  /*17ab0*/  STL [R1+0x938], R20 ;  /* 0x0009381401007387 */ /* 0x0001e20000100800 */
[----:B------:R-:W-:-:S03]  /*17ac0*/  IADD3 R21, P5, R21, R28, RZ ;  /* 0x0000001c15157210 */ /* 0x000fc60007fbe0ff */
[----:B0-----:R-:W4:Y:S02]  /*17ad0*/  LDL.LU R20, [R1+0x8ac] ;  /* 0x0008ac0001147983 */ /* 0x001f240000300800 */
[----:B------:R0:W-:Y:S02]  /*17ae0*/  STL [R1+0x90c], R21 ;  /* 0x00090c1501007387 */ /* 0x0001e40000100800 */
[--C-:B------:R-:W-:Y:S01]  /*17af0*/  IMAD.X R22, R22, 0x1, R0.reuse, P6 ;  /* 0x0000000116167824 */ /* 0x100fe200030e0600 */
[----:B0-----:R-:W4:Y:S04]  /*17b00*/  LDL.LU R21, [R1+0x8d0] ;  /* 0x0008d00001157983 */ /* 0x001f280000300800 */
[----:B------:R0:W-:Y:S02]  /*17b10*/  STL [R1+0x930], R22 ;  /* 0x0009301601007387 */ /* 0x0001e40000100800 */
[----:B0-----:R-:W4:Y:S01]  /*17b20*/  LDL.LU R22, [R1+0x8a4] ;  /* 0x0008a40001167983 */ /* 0x001f220000300800 */
[----:B------:R-:W4:Y:S01]  /*17b30*/  LDL.LU R23, [R1+0x8c8] ;  /* 0x0008c80001177983 */ /* 0x000f220000300800 */
[-C--:B--2---:R-:W-:Y:S01]  /*17b40*/  IADD3 R29, P6, R29, R28.reuse, RZ ;  /* 0x0000001c1d1d7210 */ /* 0x084fe20007fde0ff */
[----:B---3--:R-:W-:Y:S01]  /*17b50*/  IMAD.X R5, R5, 0x1, R0, P1 ;  /* 0x0000000105057824 */ /* 0x008fe200008e0600 */
[----:B----4-:R-:W-:-:S03]  /*17b60*/  IADD3 R9, P1, R9, R28, RZ ;  /* 0x0000001c09097210 */ /* 0x010fc60007f3e0ff */
[----:B------:R0:W-:Y:S01]  /*17b70*/  STL [R1+0x904], R29 ;  /* 0x0009041d01007387 */ /* 0x0001e20000100800 */
[--C-:B------:R-:W-:Y:S01]  /*17b80*/  IMAD.X R4, R4, 0x1, R0.reuse, P2 ;  /* 0x0000000104047824 */ /* 0x100fe200010e0600 */
[-C--:B------:R-:W-:Y:S01]  /*17b90*/  IADD3 R6, P2, R6, R28.reuse, RZ ;  /* 0x0000001c06067210 */ /* 0x080fe20007f5e0ff */
[--C-:B------:R-:W-:Y:S01]  /*17ba0*/  IMAD.X R11, R11, 0x1, R0.reuse, P3 ;  /* 0x000000010b0b7824 */ /* 0x100fe200018e0600 */
[-C--:B------:R-:W-:Y:S01]  /*17bb0*/  IADD3 R10, P3, R10, R28.reuse, RZ ;  /* 0x0000001c0a0a7210 */ /* 0x080fe20007f7e0ff */
[--C-:B------:R-:W-:Y:S01]  /*17bc0*/  IMAD.X R24, R24, 0x1, R0.reuse, P4 ;  /* 0x0000000118187824 */ /* 0x100fe200020e0600 */
[----:B0-----:R-:W2:Y:S01]  /*17bd0*/  LDL.LU R29, [R1+0x89c] ;  /* 0x00089c00011d7983 */ /* 0x001ea20000300800 */
[----:B------:R-:W-:Y:S02]  /*17be0*/  STL [R1+0x928], R5 ;  /* 0x0009280501007387 */ /* 0x000fe40000100800 */
        /* <DEDUP_REMOVED lines=21> */
[--C-:B------:R-:W-:Y:S02]  /*17d40*/  IMAD.X R15, R15, 0x1, R0.reuse, P4 ;  /* 0x000000010f0f7824 */ /* 0x100fe400020e0600 */
[----:B------:R-:W-:Y:S01]  /*17d50*/  STL [R1+0x8f8], R19 ;  /* 0x0008f81301007387 */ /* 0x000fe20000100800 */
[-C--:B------:R-:W-:Y:S01]  /*17d60*/  IADD3 R3, P4, R3, R28.reuse, RZ ;  /* 0x0000001c03037210 */ /* 0x080fe20007f9e0ff */
[----:B------:R-:W-:Y:S01]  /*17d70*/  STL [R1+0x8cc], R13 ;  /* 0x0008cc0d01007387 */ /* 0x000fe20000100800 */
[-C--:B------:R-:W-:Y:S01]  /*17d80*/  IADD3 R14, P3, R14, R28.reuse, RZ ;  /* 0x0000001c0e0e7210 */ /* 0x080fe20007f7e0ff */
[----:B------:R-:W-:Y:S02]  /*17d90*/  STL [R1+0x8f0], R12 ;  /* 0x0008f00c01007387 */ /* 0x000fe40000100800 */
[----:B------:R-:W-:Y:S01]  /*17da0*/  STL [R1+0x8c4], R8 ;  /* 0x0008c40801007387 */ /* 0x000fe20000100800 */
[----:B------:R-:W-:Y:S01]  /*17db0*/  STL [R1+0x8e8], R7 ;  /* 0x0008e80701007387 */ /* 0x000fe20000100800 */
[----:B------:R0:W-:Y:S02]  /*17dc0*/  STL [R1+0x8b4], R3 ;  /* 0x0008b40301007387 */ /* 0x0001e40000100800 */
[----:B------:R-:W-:Y:S02]  /*17dd0*/  STL [R1+0x8bc], R14 ;  /* 0x0008bc0e01007387 */ /* 0x000fe40000100800 */
[----:B------:R-:W-:Y:S01]  /*17de0*/  IMAD.X R2, R2, 0x1, R0, P5 ;  /* 0x0000000102027824 */ /* 0x000fe200028e0600 */
[----:B0-----:R-:W3:Y:S01]  /*17df0*/  LDL.LU R3, [R1+0x8c0] ;  /* 0x0008c00001037983 */ /* 0x001ee20000300800 */
[----:B------:R-:W-:Y:S03]  /*17e00*/  STL [R1+0x8e0], R15 ;  /* 0x0008e00f01007387 */ /* 0x000fe60000100800 */
[----:B------:R0:W-:Y:S02]  /*17e10*/  STL [R1+0x8d8], R2 ;  /* 0x0008d80201007387 */ /* 0x0001e40000100800 */
[----:B0-----:R-:W4:Y:S01]  /*17e20*/  LDL.LU R2, [R1+0x894] ;  /* 0x0008940001027983 */ /* 0x001f220000300800 */
[----:B------:R-:W-:-:S05]  /*17e30*/  IADD3 R20, P5, R20, R28, RZ ;  /* 0x0000001c14147210 */ /* 0x000fca0007fbe0ff */
[----:B------:R0:W-:Y:S01]  /*17e40*/  STL [R1+0x8ac], R20 ;  /* 0x0008ac1401007387 */ /* 0x0001e20000100800 */
[----:B------:R-:W-:-:S03]  /*17e50*/  IMAD.X R21, R21, 0x1, R0, P6 ;  /* 0x0000000115157824 */ /* 0x000fc600030e0600 */
[----:B0-----:R-:W4:Y:S02]  /*17e60*/  LDL.LU R20, [R1+0x8b8] ;  /* 0x0008b80001147983 */ /* 0x001f240000300800 */
[----:B------:R0:W-:Y:S01]  /*17e70*/  STL [R1+0x8d0], R21 ;  /* 0x0008d01501007387 */ /* 0x0001e20000100800 */
[-C--:B------:R-:W-:Y:S01]  /*17e80*/  IADD3 R22, P6, R22, R28.reuse, RZ ;  /* 0x0000001c16167210 */ /* 0x080fe20007fde0ff */
[----:B------:R-:W-:Y:S01]  /*17e90*/  IMAD.X R23, R23, 0x1, R0, P1 ;  /* 0x0000000117177824 */ /* 0x000fe200008e0600 */
[----:B0-----:R-:W4:Y:S03]  /*17ea0*/  LDL.LU R21, [R1+0x88c] ;  /* 0x00088c0001157983 */ /* 0x001f260000300800 */
[----:B------:R0:W-:Y:S02]  /*17eb0*/  STL [R1+0x8a4], R22 ;  /* 0x0008a41601007387 */ /* 0x0001e40000100800 */
[----:B0-----:R-:W4:Y:S01]  /*17ec0*/  LDL.LU R22, [R1+0x8b0] ;  /* 0x0008b00001167983 */ /* 0x001f220000300800 */
[----:B------:R-:W4:Y:S02]  /*17ed0*/  LDL.LU R5, [R1+0x884] ;  /* 0x0008840001057983 */ /* 0x000f240000300800 */
[----:B------:R-:W4:Y:S02]  /*17ee0*/  LDL.LU R9, [R1+0x8a8] ;  /* 0x0008a80001097983 */ /* 0x000f240000300800 */
[----:B------:R-:W-:Y:S01]  /*17ef0*/  STL [R1+0x8c8], R23 ;  /* 0x0008c81701007387 */ /* 0x000fe20000100800 */
[----:B------:R-:W4:Y:S01]  /*17f00*/  LDL.LU R4, [R1+0x87c] ;  /* 0x00087c0001047983 */ /* 0x000f220000300800 */
[----:B--2---:R-:W-:-:S05]  /*17f10*/  IADD3 R29, P1, R29, R28, RZ ;  /* 0x0000001c1d1d7210 */ /* 0x004fca0007f3e0ff */
[----:B------:R0:W-:Y:S01]  /*17f20*/  STL [R1+0x89c], R29 ;  /* 0x00089c1d01007387 */ /* 0x0001e20000100800 */
        /* <DEDUP_REMOVED lines=16> */
[----:B0-----:R-:W2:Y:S02]  /*18030*/  LDL.LU R29, [R1+0x860] ;  /* 0x00086000011d7983 */ /* 0x001ea40000300800 */
[----:B---3--:R-:W-:-:S05]  /*18040*/  IMAD.X R3, R3, 0x1, R0, P2 ;  /* 0x0000000103037824 */ /* 0x008fca00010e0600 */
[----:B------:R0:W-:Y:S01]  /*18050*/  STL [R1+0x8c0], R3 ;  /* 0x0008c00301007387 */ /* 0x0001e20000100800 */
[----:B----4-:R-:W-:-:S03]  /*18060*/  IADD3 R2, P2, R2, R28, RZ ;  /* 0x0000001c02027210 */ /* 0x010fc60007f5e0ff */
[----:B0-----:R-:W3:Y:S04]  /*18070*/  LDL.LU R3, [R1+0x834] ;  /* 0x0008340001037983 */ /* 0x001ee80000300800 */
        /* <DEDUP_REMOVED lines=8> */
[-C--:B------:R-:W-:Y:S01]  /*18100*/  IADD3 R5, P4, R5, R28.reuse, RZ ;  /* 0x0000001c05057210 */ /* 0x080fe20007f9e0ff */
[----:B0-----:R-:W4:Y:S01]  /*18110*/  LDL.LU R21, [R1+0x850] ;  /* 0x0008500001157983 */ /* 0x001f220000300800 */
[--C-:B------:R-:W-:Y:S02]  /*18120*/  IMAD.X R9, R9, 0x1, R0.reuse, P5 ;  /* 0x0000000109097824 */ /* 0x100fe400028e0600 */
[----:B------:R-:W4:Y:S01]  /*18130*/  LDL.LU R23, [R1+0x824] ;  /* 0x0008240001177983 */ /* 0x000f220000300800 */
[-C--:B------:R-:W-:Y:S01]  /*18140*/  IADD3 R4, P5, R4, R28.reuse, RZ ;  /* 0x0000001c04047210 */ /* 0x080fe20007fbe0ff */
[----:B------:R0:W-:Y:S04]  /*18150*/  STL [R1+0x8b0], R22 ;  /* 0x0008b01601007387 */ /* 0x0001e80000100800 */
[----:B0-----:R-:W4:Y:S01]  /*18160*/  LDL.LU R22, [R1+0x848] ;  /* 0x0008480001167983 */ /* 0x001f220000300800 */
[----:B------:R-:W-:Y:S02]  /*18170*/  STL [R1+0x884], R5 ;  /* 0x0008840501007387 */ /* 0x000fe40000100800 */
[----:B------:R-:W-:Y:S02]  /*18180*/  STL [R1+0x8a8], R9 ;  /* 0x0008a80901007387 */ /* 0x000fe40000100800 */
[----:B------:R-:W-:Y:S02]  /*18190*/  STL [R1+0x87c], R4 ;  /* 0x00087c0401007387 */ /* 0x000fe40000100800 */
[--C-:B--2---:R-:W-:Y:S01]  /*181a0*/  IMAD.X R6, R6, 0x1, R0.reuse, P6 ;  /* 0x0000000106067824 */ /* 0x104fe200030e0600 */
        /* <DEDUP_REMOVED lines=23> */
[--C-:B------:R-:W-:Y:S01]  /*18320*/  IMAD.X R29, R29, 0x1, R0.reuse, P2 ;  /* 0x000000011d1d7824 */ /* 0x100fe200010e0600 */
[----:B------:R-:W-:Y:S01]  /*18330*/  STL [R1+0x878], R13 ;  /* 0x0008780d01007387 */ /* 0x000fe20000100800 */
[----:B------:R-:W-:-:S02]  /*18340*/  IMAD.X R14, R14, 0x1, R0, P1 ;  /* 0x000000010e0e7824 */ /* 0x000fc400008e0600 */
[----:B------:R-:W-:Y:S02]  /*18350*/  STL [R1+0x84c], R12 ;  /* 0x00084c0c01007387 */ /* 0x000fe40000100800 */
[----:B------:R-:W-:Y:S01]  /*18360*/  STL [R1+0x870], R8 ;  /* 0x0008700801007387 */ /* 0x000fe20000100800 */
[----:B------:R-:W-:Y:S01]  /*18370*/  STL [R1+0x844], R7 ;  /* 0x0008440701007387 */ /* 0x000fe20000100800 */
[----:B------:R0:W-:Y:S01]  /*18380*/  STL [R1+0x860], R29 ;  /* 0x0008601d01007387 */ /* 0x0001e20000100800 */
[-C--:B------:R-:W-:Y:S01]  /*18390*/  IADD3 R15, P1, R15, R28.reuse, RZ ;  /* 0x0000001c0f0f7210 */ /* 0x080fe20007f3e0ff */
[----:B------:R-:W-:Y:S01]  /*183a0*/  STL [R1+0x868], R14 ;  /* 0x0008680e01007387 */ /* 0x000fe20000100800 */
[----:B0-----:R-:W2:Y:S03]  /*183b0*/  LDL.LU R29, [R1+0x81c] ;  /* 0x00081c00011d7983 */ /* 0x001ea60000300800 */
[----:B------:R-:W-:Y:S01]  /*183c0*/  STL [R1+0x83c], R15 ;  /* 0x00083c0f01007387 */ /* 0x000fe20000100800 */
[----:B---3--:R-:W-:-:S05]  /*183d0*/  IADD3 R3, P2, R3, R28, RZ ;  /* 0x0000001c03037210 */ /* 0x008fca0007f5e0ff */
[----:B------:R0:W-:Y:S01]  /*183e0*/  STL [R1+0x834], R3 ;  /* 0x0008340301007387 */ /* 0x0001e20000100800 */
[----:B----4-:R-:W-:-:S03]  /*183f0*/  IMAD.X R2, R2, 0x1, R0, P3 ;  /* 0x0000000102027824 */ /* 0x010fc600018e0600 */
[----:B0-----:R-:W3:Y:S04]  /*18400*/  LDL.LU R3, [R1+0x840] ;  /* 0x0008400001037983 */ /* 0x001ee80000300800 */
[----:B------:R0:W-:Y:S04]  /*18410*/  STL [R1+0x858], R2 ;  /* 0x0008580201007387 */ /* 0x0001e80000100800 */
[----:B0-----:R-:W4:Y:S01]  /*18420*/  LDL.LU R2, [R1+0x814] ;  /* 0x0008140001027983 */ /* 0x001f220000300800 */
[----:B------:R-:W-:-:S05]  /*18430*/  IADD3 R20, P3, R20, R28, RZ ;  /* 0x0000001c14147210 */ /* 0x000fca0007f7e0ff */
[----:B------:R0:W-:Y:S01]  /*18440*/  STL [R1+0x82c], R20 ;  /* 0x00082c1401007387 */ /* 0x0001e20000100800 */
[--C-:B------:R-:W-:Y:S01]  /*18450*/  IMAD.X R21, R21, 0x1, R0.reuse, P4 ;  /* 0x0000000115157824 */ /* 0x100fe200020e0600 */
[-C--:B------:R-:W-:Y:S02]  /*18460*/  IADD3 R23, P4, R23, R28.reuse, RZ ;  /* 0x0000001c17177210 */ /* 0x080fe40007f9e0ff */
[----:B0-----:R-:W4:Y:S02]  /*18470*/  LDL.LU R20, [R1+0x838] ;  /* 0x0008380001147983 */ /* 0x001f240000300800 */
[----:B------:R0:W-:Y:S02]  /*18480*/  STL [R1+0x850], R21 ;  /* 0x0008501501007387 */ /* 0x0001e40000100800 */
[----:B------:R-:W-:Y:S01]  /*18490*/  IMAD.X R22, R22, 0x1, R0, P5 ;  /* 0x0000000116167824 */ /* 0x000fe200028e0600 */
        /* <DEDUP_REMOVED lines=24> */
[----:B------:R0:W-:Y:S04]  /*18620*/  STL [R1+0x81c], R29 ;  /* 0x00081c1d01007387 */ /* 0x0001e80000100800 */
[----:B0-----:R-:W2:Y:S01]  /*18630*/  LDL.LU R29, [R1+0x7e0] ;  /* 0x0007e000011d7983 */ /* 0x001ea20000300800 */
        /* <DEDUP_REMOVED lines=55> */
[----:B------:R0:W-:Y:S04]  /*189b0*/  STL [R1+0x7e0], R29 ;  /* 0x0007e01d01007387 */ /* 0x0001e80000100800 */
[----:B0-----:R-:W2:Y:S01]  /*189c0*/  LDL.LU R29, [R1+0x79c] ;  /* 0x00079c00011d7983 */ /* 0x001ea20000300800 */
[----:B---3--:R-:W-:-:S05]  /*189d0*/  IADD3 R3, P6, R3, R28, RZ ;  /* 0x0000001c03037210 */ /* 0x008fca0007fde0ff */
        /* <DEDUP_REMOVED lines=101> */
[-C--:B------:R-:W-:Y:S01]  /*19030*/  IADD3 R23, P5, R23, R28.reuse, RZ ;  /* 0x0000001c17177210 */ /* 0x080fe20007fbe0ff */
[----:B------:R-:W4:Y:S02]  /*19040*/  LDL.LU R5, [R1+0x738] ;  /* 0x0007380001057983 */ /* 0x000f240000300800 */
[----:B------:R-:W-:Y:S01]  /*19050*/  IMAD.X R20, R20, 0x1, R0, P6 ;  /* 0x0000000114147824 */ /* 0x000fe200030e0600 */
[----:B------:R-:W4:Y:S01]  /*19060*/  LDL.LU R9, [R1+0x70c] ;  /* 0x00070c0001097983 */ /* 0x000f220000300800 */
[----:B------:R-:W-:Y:S02]  /*19070*/  STL [R1+0x72c], R23 ;  /* 0x00072c1701007387 */ /* 0x000fe40000100800 */
[----:B------:R-:W4:Y:S01]  /*19080*/  LDL.LU R4, [R1+0x730] ;  /* 0x0007300001047983 */ /* 0x000f220000300800 */
[----:B------:R0:W-:Y:S01]  /*19090*/  STL [R1+0x750], R20 ;  /* 0x0007501401007387 */ /* 0x0001e20000100800 */
        /* <DEDUP_REMOVED lines=71> */
[----:B------:R-:W-:Y:S01]  /*19510*/  STL [R1+0x6cc], R14 ;  /* 0x0006cc0e01007387 */ /* 0x000fe20000100800 */
[----:B------:R-:W-:-:S03]  /*19520*/  IMAD.X R21, R21, 0x1, R0, P1 ;  /* 0x0000000115157824 */ /* 0x000fc600008e0600 */
        /* <DEDUP_REMOVED lines=8> */
[----:B------:R0:W-:Y:S04]  /*195b0*/  STL [R1+0x6e0], R29 ;  /* 0x0006e01d01007387 */ /* 0x0001e80000100800 */
[----:B0-----:R-:W2:Y:S01]  /*195c0*/  LDL.LU R29, [R1+0x69c] ;  /* 0x00069c00011d7983 */ /* 0x001ea20000300800 */
[----:B---3--:R-:W-:Y:S01]  /*195d0*/  IADD3 R3, P2, R3, R28, RZ ;  /* 0x0000001c03037210 */ /* 0x008fe20007f5e0ff */
[----:B----4-:R-:W-:-:S04]  /*195e0*/  IMAD.X R23, R23, 0x1, R0, P3 ;  /* 0x0000000117177824 */ /* 0x010fc800018e0600 */
        /* <DEDUP_REMOVED lines=35> */
[----:B------:R0:W-:Y:S04]  /*19820*/  STL [R1+0x69c], R29 ;  /* 0x00069c1d01007387 */ /* 0x0001e80000100800 */
[----:B0-----:R-:W2:Y:S01]  /*19830*/  LDL.LU R29, [R1+0x660] ;  /* 0x00066000011d7983 */ /* 0x001ea20000300800 */
[----:B------:R-:W2:Y:S02]  /*19840*/  LDL.LU R23, [R1+0x634] ;  /* 0x0006340001177983 */ /* 0x000ea40000300800 */
[--C-:B---3--:R-:W-:Y:S01]  /*19850*/  IMAD.X R3, R3, 0x1, R0.reuse, P6 ;  /* 0x0000000103037824 */ /* 0x108fe200030e0600 */
[----:B----4-:R-:W-:Y:S01]  /*19860*/  IADD3 R5, P6, R5, R28, RZ ;  /* 0x0000001c05057210 */ /* 0x010fe20007fde0ff */
[----:B------:R-:W-:-:S03]  /*19870*/  IMAD.X R9, R9, 0x1, R0, P1 ;  /* 0x0000000109097824 */ /* 0x000fc600008e0600 */
[----:B------:R0:W-:Y:S01]  /*19880*/  STL [R1+0x6c0], R3 ;  /* 0x0006c00301007387 */ /* 0x0001e20000100800 */
[-C--:B------:R-:W-:Y:S01]  /*19890*/  IADD3 R4, P1, R4, R28.reuse, RZ ;  /* 0x0000001c04047210 */ /* 0x080fe20007f3e0ff */
[--C-:B------:R-:W-:Y:S01]  /*198a0*/  IMAD.X R6, R6, 0x1, R0.reuse, P2 ;  /* 0x0000000106067824 */ /* 0x100fe200010e0600 */
[-C--:B------:R-:W-:Y:S01]  /*198b0*/  IADD3 R11, P2, R11, R28.reuse, RZ ;  /* 0x0000001c0b0b7210 */ /* 0x080fe20007f5e0ff */
[--C-:B------:R-:W-:Y:S01]  /*198c0*/  IMAD.X R10, R10, 0x1, R0.reuse, P3 ;  /* 0x000000010a0a7824 */ /* 0x100fe200018e0600 */
[-C--:B------:R-:W-:Y:S01]  /*198d0*/  IADD3 R24, P3, R24, R28.reuse, RZ ;  /* 0x0000001c18187210 */ /* 0x080fe20007f7e0ff */
[----:B0-----:R-:W3:Y:S01]  /*198e0*/  LDL.LU R3, [R1+0x658] ;  /* 0x0006580001037983 */ /* 0x001ee20000300800 */
[----:B------:R-:W-:Y:S02]  /*198f0*/  STL [R1+0x694], R5 ;  /* 0x0006940501007387 */ /* 0x000fe40000100800 */
[----:B------:R-:W-:Y:S02]  /*19900*/  STL [R1+0x6b8], R9 ;  /* 0x0006b80901007387 */ /* 0x000fe40000100800 */
        /* <DEDUP_REMOVED lines=27> */
[----:B------:R0:W-:Y:S02]  /*19ac0*/  STL [R1+0x670], R2 ;  /* 0x0006700201007387 */ /* 0x0001e40000100800 */
[----:B------:R-:W-:Y:S01]  /*19ad0*/  STL [R1+0x678], R14 ;  /* 0x0006780e01007387 */ /* 0x000fe20000100800 */
[----:B0-----:R-:W4:Y:S01]  /*19ae0*/  LDL.LU R2, [R1+0x62c] ;  /* 0x00062c0001027983 */ /* 0x001f220000300800 */
[-C--:B------:R-:W-:Y:S02]  /*19af0*/  IADD3 R15, P3, R15, R28.reuse, RZ ;  /* 0x0000001c0f0f7210 */ /* 0x080fe40007f7e0ff */
[----:B------:R-:W-:-:S03]  /*19b00*/  IADD3 R20, P4, R20, R28, RZ ;  /* 0x0000001c14147210 */ /* 0x000fc60007f9e0ff */
[----:B------:R-:W-:Y:S04]  /*19b10*/  STL [R1+0x64c], R15 ;  /* 0x00064c0f01007387 */ /* 0x000fe80000100800 */
[----:B------:R0:W-:Y:S01]  /*19b20*/  STL [R1+0x644], R20 ;  /* 0x0006441401007387 */ /* 0x0001e20000100800 */
[----:B------:R-:W-:-:S03]  /*19b30*/  IMAD.X R21, R21, 0x1, R0, P5 ;  /* 0x0000000115157824 */ /* 0x000fc600028e0600 */
[----:B0-----:R-:W4:Y:S02]  /*19b40*/  LDL.LU R20, [R1+0x650] ;  /* 0x0006500001147983 */ /* 0x001f240000300800 */
[----:B------:R0:W-:Y:S01]  /*19b50*/  STL [R1+0x668], R21 ;  /* 0x0006681501007387 */ /* 0x0001e20000100800 */
[-C--:B------:R-:W-:Y:S01]  /*19b60*/  IADD3 R22, P5, R22, R28.reuse, RZ ;  /* 0x0000001c16167210 */ /* 0x080fe20007fbe0ff */
[----:B0-----:R-:W4:Y:S04]  /*19b70*/  LDL.LU R21, [R1+0x624] ;  /* 0x0006240001157983 */ /* 0x001f280000300800 */
[----:B------:R0:W-:Y:S02]  /*19b80*/  STL [R1+0x63c], R22 ;  /* 0x00063c1601007387 */ /* 0x0001e40000100800 */
[----:B0-----:R-:W4:Y:S01]  /*19b90*/  LDL.LU R22, [R1+0x648] ;  /* 0x0006480001167983 */ /* 0x001f220000300800 */
[----:B--2---:R-:W-:Y:S01]  /*19ba0*/  IMAD.X R29, R29, 0x1, R0, P6 ;  /* 0x000000011d1d7824 */ /* 0x004fe200030e0600 */
[----:B------:R-:W-:-:S04]  /*19bb0*/  IADD3 R23, P6, R23, R28, RZ ;  /* 0x0000001c17177210 */ /* 0x000fc80007fde0ff */
[----:B------:R0:W-:Y:S04]  /*19bc0*/  STL [R1+0x660], R29 ;  /* 0x0006601d01007387 */ /* 0x0001e80000100800 */
[----:B0-----:R-:W2:Y:S01]  /*19bd0*/  LDL.LU R29, [R1+0x61c] ;  /* 0x00061c00011d7983 */ /* 0x001ea20000300800 */
[----:B------:R-:W2:Y:S02]  /*19be0*/  LDL.LU R5, [R1+0x640] ;  /* 0x0006400001057983 */ /* 0x000ea40000300800 */
[----:B------:R-:W2:Y:S02]  /*19bf0*/  LDL.LU R9, [R1+0x614] ;  /* 0x0006140001097983 */ /* 0x000ea40000300800 */
[----:B------:R-:W-:Y:S01]  /*19c00*/  STL [R1+0x634], R23 ;  /* 0x0006341701007387 */ /* 0x000fe20000100800 */
[----:B------:R-:W2:Y:S01]  /*19c10*/  LDL.LU R4, [R1+0x638] ;  /* 0x0006380001047983 */ /* 0x000ea20000300800 */
[----:B---3--:R-:W-:-:S05]  /*19c20*/  IMAD.X R3, R3, 0x1, R0, P1 ;  /* 0x0000000103037824 */ /* 0x008fca00008e0600 */
[----:B------:R0:W-:Y:S01]  /*19c30*/  STL [R1+0x658], R3 ;  /* 0x0006580301007387 */ /* 0x0001e20000100800 */
[----:B------:R-:W3:Y:S02]  /*19c40*/  LDL.LU R6, [R1+0x60c] ;  /* 0x00060c0001067983 */ /* 0x000ee40000300800 */
[----:B------:R-:W3:Y:S02]  /*19c50*/  LDL.LU R11, [R1+0x630] ;  /* 0x00063000010b7983 */ /* 0x000ee40000300800 */
[----:B------:R-:W3:Y:S01]  /*19c60*/  LDL.LU R10, [R1+0x604] ;  /* 0x00060400010a7983 */ /* 0x000ee20000300800 */
[----:B------:R-:W3:Y:S01]  /*19c70*/  LDL.LU R24, [R1+0x628] ;  /* 0x0006280001187983 */ /* 0x000ee20000300800 */
        /* <DEDUP_REMOVED lines=12> */
[----:B0-----:R-:W3:Y:S01]  /*19d40*/  LDL.LU R3, [R1+0x5cc] ;  /* 0x0005cc0001037983 */ /* 0x001ee20000300800 */
[----:B----4-:R-:W-:-:S05]  /*19d50*/  IADD3 R2, P1, R2, R28, RZ ;  /* 0x0000001c02027210 */ /* 0x010fca0007f3e0ff */
        /* <DEDUP_REMOVED lines=13> */
[--C-:B------:R-:W-:Y:S01]  /*19e30*/  IMAD.X R5, R5, 0x1, R0.reuse, P4 ;  /* 0x0000000105057824 */ /* 0x100fe200020e0600 */
[----:B------:R-:W-:Y:S01]  /*19e40*/  IADD3 R9, P4, R9, R28, RZ ;  /* 0x0000001c09097210 */ /* 0x000fe20007f9e0ff */
[----:B------:R-:W-:-:S02]  /*19e50*/  IMAD.X R4, R4, 0x1, R0, P5 ;  /* 0x0000000104047824 */ /* 0x000fc400028e0600 */
[----:B------:R0:W-:Y:S04]  /*19e60*/  STL [R1+0x61c], R29 ;  /* 0x00061c1d01007387 */ /* 0x0001e80000100800 */
[----:B0-----:R-:W2:Y:S01]  /*19e70*/  LDL.LU R29, [R1+0x5b4] ;  /* 0x0005b400011d7983 */ /* 0x001ea20000300800 */
[-C--:B---3--:R-:W-:Y:S01]  /*19e80*/  IADD3 R6, P5, R6, R28.reuse, RZ ;  /* 0x0000001c06067210 */ /* 0x088fe20007fbe0ff */
[----:B------:R-:W-:Y:S02]  /*19e90*/  IMAD.X R11, R11, 0x1, R0, P6 ;  /* 0x000000010b0b7824 */ /* 0x000fe400030e0600 */
[----:B------:R-:W-:Y:S01]  /*19ea0*/  STL [R1+0x640], R5 ;  /* 0x0006400501007387 */ /* 0x000fe20000100800 */
[----:B------:R-:W-:-:S03]  /*19eb0*/  IADD3 R10, P6, R10, R28, RZ ;  /* 0x0000001c0a0a7210 */ /* 0x000fc60007fde0ff */
        /* <DEDUP_REMOVED lines=22> */
[--C-:B------:R-:W-:Y:S02]  /*1a020*/  IMAD.X R15, R15, 0x1, R0.reuse, P1 ;  /* 0x000000010f0f7824 */ /* 0x100fe400008e0600 */
[----:B------:R-:W-:Y:S01]  /*1a030*/  STL [R1+0x610], R19 ;  /* 0x0006101301007387 */ /* 0x000fe20000100800 */
[-C--:B------:R-:W-:Y:S01]  /*1a040*/  IADD3 R3, P1, R3, R28.reuse, RZ ;  /* 0x0000001c03037210 */ /* 0x080fe20007f3e0ff */
[----:B------:R-:W-:Y:S01]  /*1a050*/  STL [R1+0x5e4], R13 ;  /* 0x0005e40d01007387 */ /* 0x000fe20000100800 */
[----:B------:R-:W-:Y:S01]  /*1a060*/  IADD3 R14, P6, R14, R28, RZ ;  /* 0x0000001c0e0e7210 */ /* 0x000fe20007fde0ff */
[----:B------:R-:W-:Y:S02]  /*1a070*/  STL [R1+0x608], R12 ;  /* 0x0006080c01007387 */ /* 0x000fe40000100800 */
[----:B------:R-:W-:Y:S01]  /*1a080*/  STL [R1+0x5dc], R8 ;  /* 0x0005dc0801007387 */ /* 0x000fe20000100800 */
[----:B------:R-:W-:Y:S01]  /*1a090*/  STL [R1+0x600], R7 ;  /* 0x0006000701007387 */ /* 0x000fe20000100800 */
[----:B------:R0:W-:Y:S02]  /*1a0a0*/  STL [R1+0x5cc], R3 ;  /* 0x0005cc0301007387 */ /* 0x0001e40000100800 */
[----:B------:R-:W-:Y:S01]  /*1a0b0*/  STL [R1+0x5d4], R14 ;  /* 0x0005d40e01007387 */ /* 0x000fe20000100800 */
[----:B0-----:R-:W3:Y:S01]  /*1a0c0*/  LDL.LU R3, [R1+0x5d8] ;  /* 0x0005d80001037983 */ /* 0x001ee20000300800 */
[----:B------:R-:W-:Y:S02]  /*1a0d0*/  STL [R1+0x5f8], R15 ;  /* 0x0005f80f01007387 */ /* 0x000fe40000100800 */
[----:B----4-:R-:W-:-:S05]  /*1a0e0*/  IMAD.X R2, R2, 0x1, R0, P2 ;  /* 0x0000000102027824 */ /* 0x010fca00010e0600 */
[----:B------:R0:W-:Y:S04]  /*1a0f0*/  STL [R1+0x5f0], R2 ;  /* 0x0005f00201007387 */ /* 0x0001e80000100800 */
        /* <DEDUP_REMOVED lines=35> */
[----:B------:R0:W-:Y:S04]  /*1a330*/  STL [R1+0x5d8], R3 ;  /* 0x0005d80301007387 */ /* 0x0001e80000100800 */
        /* <DEDUP_REMOVED lines=11> */
[--C-:B------:R-:W-:Y:S01]  /*1a3f0*/  IMAD.X R9, R9, 0x1, R0.reuse, P2 ;  /* 0x0000000109097824 */ /* 0x100fe200010e0600 */
[----:B0-----:R-:W4:Y:S01]  /*1a400*/  LDL.LU R21, [R1+0x568] ;  /* 0x0005680001157983 */ /* 0x001f220000300800 */
[----:B------:R-:W4:Y:S01]  /*1a410*/  LDL.LU R23, [R1+0x53c] ;  /* 0x00053c0001177983 */ /* 0x000f220000300800 */
[-C--:B------:R-:W-:Y:S01]  /*1a420*/  IADD3 R4, P2, R4, R28.reuse, RZ ;  /* 0x0000001c04047210 */ /* 0x080fe20007f5e0ff */
[----:B------:R0:W-:Y:S02]  /*1a430*/  STL [R1+0x5c8], R22 ;  /* 0x0005c81601007387 */ /* 0x0001e40000100800 */
        /* <DEDUP_REMOVED lines=31> */
[----:B------:R-:W-:Y:S01]  /*1a630*/  STL [R1+0x564], R12 ;  /* 0x0005640c01007387 */ /* 0x000fe20000100800 */
[-C--:B------:R-:W-:Y:S01]  /*1a640*/  IADD3 R15, P4, R15, R28.reuse, RZ ;  /* 0x0000001c0f0f7210 */ /* 0x080fe20007f9e0ff */
[----:B------:R-:W-:Y:S01]  /*1a650*/  STL [R1+0x588], R8 ;  /* 0x0005880801007387 */ /* 0x000fe20000100800 */
[----:B------:R-:W-:Y:S02]  /*1a660*/  STL [R1+0x55c], R7 ;  /* 0x00055c0701007387 */ /* 0x000fe40000100800 */
[----:B------:R0:W-:Y:S02]  /*1a670*/  STL [R1+0x578], R29 ;  /* 0x0005781d01007387 */ /* 0x0001e40000100800 */
[----:B------:R-:W-:Y:S01]  /*1a680*/  STL [R1+0x580], R14 ;  /* 0x0005800e01007387 */ /* 0x000fe20000100800 */
[----:B0-----:R-:W2:Y:S01]  /*1a690*/  LDL.LU R29, [R1+0x534] ;  /* 0x00053400011d7983 */ /* 0x001ea20000300800 */
[----:B------:R-:W-:Y:S01]  /*1a6a0*/  STL [R1+0x554], R15 ;  /* 0x0005540f01007387 */ /* 0x000fe20000100800 */
[----:B---3--:R-:W-:-:S05]  /*1a6b0*/  IADD3 R3, P5, R3, R28, RZ ;  /* 0x0000001c03037210 */ /* 0x008fca0007fbe0ff */
[----:B------:R0:W-:Y:S04]  /*1a6c0*/  STL [R1+0x54c], R3 ;  /* 0x00054c0301007387 */ /* 0x0001e80000100800 */
[----:B0-----:R-:W3:Y:S01]  /*1a6d0*/  LDL.LU R3, [R1+0x558] ;  /* 0x0005580001037983 */ /* 0x001ee20000300800 */
[----:B----4-:R-:W-:-:S05]  /*1a6e0*/  IMAD.X R2, R2, 0x1, R0, P6 ;  /* 0x0000000102027824 */ /* 0x010fca00030e0600 */
        /* <DEDUP_REMOVED lines=43> */
[-C--:B------:R-:W-:Y:S01]  /*1a9a0*/  IADD3 R21, P4, R21, R28.reuse, RZ ;  /* 0x0000001c15157210 */ /* 0x080fe20007f9e0ff */
[--C-:B------:R-:W-:Y:S01]  /*1a9b0*/  IMAD.X R5, R5, 0x1, R0.reuse, P5 ;  /* 0x0000000105057824 */ /* 0x100fe200028e0600 */
[-C--:B------:R-:W-:Y:S01]  /*1a9c0*/  IADD3 R9, P5, R9, R28.reuse, RZ ;  /* 0x0000001c09097210 */ /* 0x080fe20007fbe0ff */
[----:B0-----:R-:W4:Y:S01]  /*1a9d0*/  LDL.LU R20, [R1+0xba0] ;  /* 0x000ba00001147983 */ /* 0x001f220000300800 */
[----:B------:R-:W4:Y:S02]  /*1a9e0*/  LDL.LU R23, [R1+0x4ec] ;  /* 0x0004ec0001177983 */ /* 0x000f240000300800 */
[--C-:B------:R-:W-:Y:S02]  /*1a9f0*/  IMAD.X R4, R4, 0x1, R0.reuse, P6 ;  /* 0x0000000104047824 */ /* 0x100fe400030e0600 */
        /* <DEDUP_REMOVED lines=44> */
[----:B------:R0:W-:Y:S04]  /*1acc0*/  STL [R1+0xb94], R3 ;  /* 0x000b940301007387 */ /* 0x0001e80000100800 */
[----:B0-----:R-:W3:Y:S01]  /*1acd0*/  LDL.LU R3, [R1+0xb7c] ;  /* 0x000b7c0001037983 */ /* 0x001ee20000300800 */
[----:B----4-:R-:W-:-:S05]  /*1ace0*/  IMAD.X R2, R2, 0x1, R0, P4 ;  /* 0x0000000102027824 */ /* 0x010fca00020e0600 */
        /* <DEDUP_REMOVED lines=52> */
[----:B0-----:R-:W4:Y:S01]  /*1b030*/  LDL.LU R20, [R1+0xbd8] ;  /* 0x000bd80001147983 */ /* 0x001f220000300800 */
[----:B------:R0:W-:Y:S01]  /*1b040*/  STL [R1+0xbc0], R10 ;  /* 0x000bc00a01007387 */ /* 0x0001e20000100800 */
[-C--:B------:R-:W-:Y:S01]  /*1b050*/  IADD3 R26, P6, R26, R28.reuse, RZ ;  /* 0x0000001c1a1a7210 */ /* 0x080fe20007fde0ff */
[--C-:B------:R-:W-:Y:S01]  /*1b060*/  IMAD.X R16, R16, 0x1, R0.reuse, P1 ;  /* 0x0000000110107824 */ /* 0x100fe200008e0600 */
[-C--:B------:R-:W-:Y:S01]  /*1b070*/  IADD3 R17, P1, R17, R28.reuse, RZ ;  /* 0x0000001c11117210 */ /* 0x080fe20007f3e0ff */
[--C-:B------:R-:W-:Y:S01]  /*1b080*/  IMAD.X R18, R18, 0x1, R0.reuse, P2 ;  /* 0x0000000112127824 */ /* 0x100fe200010e0600 */
[----:B0-----:R0:W5:Y:S01]  /*1b090*/  LDL.LU R10, [R1+0xd5c] ;  /* 0x000d5c00010a7983 */ /* 0x0011620000300800 */
[----:B------:R-:W-:Y:S02]  /*1b0a0*/  STL [R1+0x4e4], R5 ;  /* 0x0004e40501007387 */ /* 0x000fe40000100800 */
[----:B------:R-:W-:Y:S02]  /*1b0b0*/  STL [R1+0xbc8], R9 ;  /* 0x000bc80901007387 */ /* 0x000fe40000100800 */
[----:B------:R-:W-:Y:S01]  /*1b0c0*/  STL [R1+0xb90], R4 ;  /* 0x000b900401007387 */ /* 0x000fe20000100800 */
[----:B------:R-:W-:Y:S01]  /*1b0d0*/  STL [R1+0xbcc], R6 ;  /* 0x000bcc0601007387 */ /* 0x000fe20000100800 */
        /* <DEDUP_REMOVED lines=15> */
[--C-:B------:R-:W-:Y:S01]  /*1b1d0*/  IMAD.X R14, R14, 0x1, R0.reuse, P5 ;  /* 0x000000010e0e7824 */ /* 0x100fe200028e0600 */
[----:B------:R-:W-:Y:S01]  /*1b1e0*/  STL [R1+0xbf4], R12 ;  /* 0x000bf40c01007387 */ /* 0x000fe20000100800 */
[-C--:B------:R-:W-:Y:S01]  /*1b1f0*/  IADD3 R15, P5, R15, R28.reuse, RZ ;  /* 0x0000001c0f0f7210 */ /* 0x080fe20007fbe0ff */
[----:B------:R-:W-:Y:S02]  /*1b200*/  STL [R1+0xbc4], R8 ;  /* 0x000bc40801007387 */ /* 0x000fe40000100800 */
[----:B------:R-:W-:Y:S01]  /*1b210*/  STL [R1+0xc00], R7 ;  /* 0x000c000701007387 */ /* 0x000fe20000100800 */
[----:B------:R1:W-:Y:S01]  /*1b220*/  STL [R1+0xbd0], R21 ;  /* 0x000bd01501007387 */ /* 0x0003e20000100800 */
[----:B------:R-:W-:Y:S01]  /*1b230*/  IADD3 R22, P6, R22, R28, RZ ;  /* 0x0000001c16167210 */ /* 0x000fe20007fde0ff */
[----:B------:R-:W-:Y:S02]  /*1b240*/  STL [R1+0xbb8], R14 ;  /* 0x000bb80e01007387 */ /* 0x000fe40000100800 */
[----:B-1----:R-:W4:Y:S01]  /*1b250*/  LDL.LU R21, [R1+0xc28] ;  /* 0x000c280001157983 */ /* 0x002f220000300800 */
[----:B------:R-:W-:Y:S02]  /*1b260*/  STL [R1+0xc08], R15 ;  /* 0x000c080f01007387 */ /* 0x000fe40000100800 */
[----:B------:R1:W-:Y:S02]  /*1b270*/  STL [R1+0xc0c], R22 ;  /* 0x000c0c1601007387 */ /* 0x0003e40000100800 */
[----:B-1----:R-:W4:Y:S01]  /*1b280*/  LDL.LU R22, [R1+0xbf0] ;  /* 0x000bf00001167983 */ /* 0x002f220000300800 */
[----:B--2---:R-:W-:-:S05]  /*1b290*/  IMAD.X R29, R29, 0x1, R0, P1 ;  /* 0x000000011d1d7824 */ /* 0x004fca00008e0600 */
[----:B------:R1:W-:Y:S04]  /*1b2a0*/  STL [R1+0xbdc], R29 ;  /* 0x000bdc1d01007387 */ /* 0x0003e80000100800 */
[----:B-1----:R-:W2:Y:S01]  /*1b2b0*/  LDL.LU R29, [R1+0xc2c] ;  /* 0x000c2c00011d7983 */ /* 0x002ea20000300800 */
[----:B---3--:R-:W-:-:S05]  /*1b2c0*/  IADD3 R3, P1, R3, R28, RZ ;  /* 0x0000001c03037210 */ /* 0x008fca0007f3e0ff */
[----:B------:R1:W-:Y:S04]  /*1b2d0*/  STL [R1+0xc14], R3 ;  /* 0x000c140301007387 */ /* 0x0003e80000100800 */
[----:B-1----:R-:W3:Y:S01]  /*1b2e0*/  LDL.LU R3, [R1+0xbfc] ;  /* 0x000bfc0001037983 */ /* 0x002ee20000300800 */
[----:B----4-:R-:W-:-:S05]  /*1b2f0*/  IMAD.X R2, R2, 0x1, R0, P2 ;  /* 0x0000000102027824 */ /* 0x010fca00010e0600 */
[----:B------:R1:W-:Y:S04]  /*1b300*/  STL [R1+0xbe4], R2 ;  /* 0x000be40201007387 */ /* 0x0003e80000100800 */
[----:B-1----:R-:W4:Y:S01]  /*1b310*/  LDL.LU R2, [R1+0xc34] ;  /* 0x000c340001027983 */ /* 0x002f220000300800 */
[-C--:B------:R-:W-:Y:S01]  /*1b320*/  IADD3 R23, P2, R23, R28.reuse, RZ ;  /* 0x0000001c17177210 */ /* 0x080fe20007f5e0ff */
[----:B------:R-:W4:Y:S02]  /*1b330*/  LDL.LU R5, [R1+0xc40] ;  /* 0x000c400001057983 */ /* 0x000f240000300800 */
[----:B------:R-:W4:Y:S02]  /*1b340*/  LDL.LU R9, [R1+0xbf8] ;  /* 0x000bf80001097983 */ /* 0x000f240000300800 */
[----:B------:R-:W-:Y:S01]  /*1b350*/  IMAD.X R20, R20, 0x1, R0, P3 ;  /* 0x0000000114147824 */ /* 0x000fe200018e0600 */
[----:B------:R1:W-:Y:S01]  /*1b360*/  STL [R1+0xc20], R23 ;  /* 0x000c201701007387 */ /* 0x0003e20000100800 */
[----:B------:R-:W4:Y:S03]  /*1b370*/  LDL.LU R4, [R1+0xc48] ;  /* 0x000c480001047983 */ /* 0x000f260000300800 */
        /* <DEDUP_REMOVED lines=16> */
[----:B-1----:R-:W4:Y:S01]  /*1b480*/  LDL.LU R23, [R1+0xc88] ;  /* 0x000c880001177983 */ /* 0x002f220000300800 */
[----:B0-----:R-:W4:Y:S01]  /*1b490*/  LDL.LU R20, [R1+0xc50] ;  /* 0x000c500001147983 */ /* 0x001f220000300800 */
[----:B------:R-:W-:-:S05]  /*1b4a0*/  IADD3 R21, P3, R21, R28, RZ ;  /* 0x0000001c15157210 */ /* 0x000fca0007f7e0ff */
[----:B------:R0:W-:Y:S01]  /*1b4b0*/  STL [R1+0xc28], R21 ;  /* 0x000c281501007387 */ /* 0x0001e20000100800 */
[----:B------:R-:W-:-:S03]  /*1b4c0*/  IMAD.X R22, R22, 0x1, R0, P4 ;  /* 0x0000000116167824 */ /* 0x000fc600020e0600 */
[----:B0-----:R-:W4:Y:S02]  /*1b4d0*/  LDL.LU R21, [R1+0xc8c] ;  /* 0x000c8c0001157983 */ /* 0x001f240000300800 */
[----:B------:R0:W-:Y:S02]  /*1b4e0*/  STL [R1+0xbf0], R22 ;  /* 0x000bf01601007387 */ /* 0x0001e40000100800 */
[----:B0-----:R-:W4:Y:S01]  /*1b4f0*/  LDL.LU R22, [R1+0xc5c] ;  /* 0x000c5c0001167983 */ /* 0x001f220000300800 */
[----:B--2---:R-:W-:-:S05]  /*1b500*/  IADD3 R29, P4, R29, R28, RZ ;  /* 0x0000001c1d1d7210 */ /* 0x004fca0007f9e0ff */
[----:B------:R0:W-:Y:S04]  /*1b510*/  STL [R1+0xc2c], R29 ;  /* 0x000c2c1d01007387 */ /* 0x0001e80000100800 */
[----:B0-----:R-:W2:Y:S01]  /*1b520*/  LDL.LU R29, [R1+0xc94] ;  /* 0x000c9400011d7983 */ /* 0x001ea20000300800 */
[----:B---3--:R-:W-:-:S05]  /*1b530*/  IMAD.X R3, R3, 0x1, R0, P5 ;  /* 0x0000000103037824 */ /* 0x008fca00028e0600 */
[----:B------:R0:W-:Y:S04]  /*1b540*/  STL [R1+0xbfc], R3 ;  /* 0x000bfc0301007387 */ /* 0x0001e80000100800 */
[----:B0-----:R-:W2:Y:S01]  /*1b550*/  LDL.LU R3, [R1+0xc64] ;  /* 0x000c640001037983 */ /* 0x001ea20000300800 */
[----:B----4-:R-:W-:-:S03]  /*1b560*/  IADD3 R2, P5, R2, R28, RZ ;  /* 0x0000001c02027210 */ /* 0x010fc60007fbe0ff */
[----:B------:R-:W4:Y:S02]  /*1b570*/  LDL.LU R28, [R1+0xc04] ;  /* 0x000c0400011c7983 */ /* 0x000f240000300800 */
[----:B------:R0:W-:Y:S02]  /*1b580*/  STL [R1+0xc34], R2 ;  /* 0x000c340201007387 */ /* 0x0001e40000100800 */
[----:B0-----:R-:W2:Y:S01]  /*1b590*/  LDL.LU R2, [R1+0xca0] ;  /* 0x000ca00001027983 */ /* 0x001ea20000300800 */
[--C-:B------:R-:W-:Y:S02]  /*1b5a0*/  IMAD.X R9, R9, 0x1, R0.reuse, P1 ;  /* 0x0000000109097824 */ /* 0x100fe400008e0600 */
[--C-:B------:R-:W-:Y:S02]  /*1b5b0*/  IMAD.X R6, R6, 0x1, R0.reuse, P2 ;  /* 0x0000000106067824 */ /* 0x100fe400010e0600 */
[--C-:B------:R-:W-:Y:S02]  /*1b5c0*/  IMAD.X R24, R24, 0x1, R0.reuse, P3 ;  /* 0x0000000118187824 */ /* 0x100fe400018e0600 */
[----:B------:R-:W-:-:S02]  /*1b5d0*/  IMAD.X R26, R26, 0x1, R0, P4 ;  /* 0x000000011a1a7824 */ /* 0x000fc400020e0600 */
[--C-:B------:R-:W-:Y:S02]  /*1b5e0*/  IMAD.X R17, R17, 0x1, R0.reuse, P5 ;  /* 0x0000000111117824 */ /* 0x100fe400028e0600 */
[----:B----4-:R-:W-:-:S05]  /*1b5f0*/  IMAD.X R28, R28, 0x1, R0, P6 ;  /* 0x000000011c1c7824 */ /* 0x010fca00030e0600 */
[----:B------:R0:W-:Y:S02]  /*1b600*/  STL [R1+0xc04], R28 ;  /* 0x000c041c01007387 */ /* 0x0001e40000100800 */
[----:B0-----:R-:W-:-:S04]  /*1b610*/  IMAD.MOV.U32 R28, RZ, RZ, c[0x0][0x188] ;  /* 0x00006200ff1c7624 */ /* 0x001fc800078e00ff */
[----:B------:R-:W-:-:S04]  /*1b620*/  IMAD.SHL.U32 R28, R28, 0x40, RZ ;  /* 0x000000401c1c7824 */ /* 0x000fc800078e00ff */
[----:B------:R-:W-:-:S05]  /*1b630*/  IMAD.SHL.U32 R28, R28, 0x2, RZ ;  /* 0x000000021c1c7824 */ /* 0x000fca00078e00ff */
[-C--:B------:R-:W-:Y:S02]  /*1b640*/  IADD3 R5, P6, R5, R28.reuse, RZ ;  /* 0x0000001c05057210 */ /* 0x080fe40007fde0ff */
[-C--:B------:R-:W-:Y:S02]  /*1b650*/  IADD3 R4, P1, R4, R28.reuse, RZ ;  /* 0x0000001c04047210 */ /* 0x080fe40007f3e0ff */
[-C--:B------:R-:W-:Y:S02]  /*1b660*/  IADD3 R11, P2, R11, R28.reuse, RZ ;  /* 0x0000001c0b0b7210 */ /* 0x080fe40007f5e0ff */
[-C--:B------:R-:W-:Y:S01]  /*1b670*/  IADD3 R25, P3, R25, R28.reuse, RZ ;  /* 0x0000001c19197210 */ /* 0x080fe20007f7e0ff */
[----:B------:R-:W-:Y:S01]  /*1b680*/  STL [R1+0xc40], R5 ;  /* 0x000c400501007387 */ /* 0x000fe20000100800 */
[----:B------:R-:W-:Y:S02]  /*1b690*/  STL [R1+0xbf8], R9 ;  /* 0x000bf80901007387 */ /* 0x000fe40000100800 */
[----:B------:R-:W-:Y:S02]  /*1b6a0*/  STL [R1+0xc48], R4 ;  /* 0x000c480401007387 */ /* 0x000fe40000100800 */
[----:B------:R-:W-:Y:S01]  /*1b6b0*/  STL [R1+0xc10], R6 ;  /* 0x000c100601007387 */ /* 0x000fe20000100800 */
[-C--:B------:R-:W-:Y:S01]  /*1b6c0*/  IADD3 R16, P4, R16, R28.reuse, RZ ;  /* 0x0000001c10107210 */ /* 0x080fe20007f9e0ff */
[----:B------:R0:W-:Y:S01]  /*1b6d0*/  STL [R1+0xc4c], R11 ;  /* 0x000c4c0b01007387 */ /* 0x0001e20000100800 */
        /* <DEDUP_REMOVED lines=14> */
[----:B------:R1:W-:Y:S02]  /*1b7c0*/  STL [R1+0xc6c], R13 ;  /* 0x000c6c0d01007387 */ /* 0x0003e40000100800 */
[----:B------:R4:W-:Y:S02]  /*1b7d0*/  STL [R1+0xc3c], R12 ;  /* 0x000c3c0c01007387 */ /* 0x0009e40000100800 */
[--C-:B------:R-:W-:Y:S01]  /*1b7e0*/  IMAD.X R15, R15, 0x1, R0.reuse, P3 ;  /* 0x000000010f0f7824 */ /* 0x100fe200018e0600 */
[----:B------:R2:W-:Y:S01]  /*1b7f0*/  STL [R1+0xc74], R8 ;  /* 0x000c740801007387 */ /* 0x0005e20000100800 */
[-C--:B------:R-:W-:Y:S01]  /*1b800*/  IADD3 R23, P3, R23, R28.reuse, RZ ;  /* 0x0000001c17177210 */ /* 0x080fe20007f7e0ff */
[----:B------:R2:W-:Y:S02]  /*1b810*/  STL [R1+0xc44], R7 ;  /* 0x000c440701007387 */ /* 0x0005e40000100800 */
[--C-:B------:R-:W-:Y:S01]  /*1b820*/  IMAD.X R20, R20, 0x1, R0.reuse, P4 ;  /* 0x0000000114147824 */ /* 0x100fe200020e0600 */
[----:B------:R-:W-:Y:S01]  /*1b830*/  STL [R1+0xc80], R14 ;  /* 0x000c800e01007387 */ /* 0x000fe20000100800 */
[----:B0-----:R-:W3:Y:S02]  /*1b840*/  LDL.LU R11, [R1+0xca8] ;  /* 0x000ca800010b7983 */ /* 0x001ee40000300800 */
[----:B------:R-:W-:Y:S01]  /*1b850*/  STL [R1+0xc38], R15 ;  /* 0x000c380f01007387 */ /* 0x000fe20000100800 */
[----:B------:R-:W-:Y:S01]  /*1b860*/  IADD3 R21, P4, R21, R28, RZ ;  /* 0x0000001c15157210 */ /* 0x000fe20007f9e0ff */
[----:B------:R0:W-:Y:S01]  /*1b870*/  STL [R1+0xc88], R23 ;  /* 0x000c881701007387 */ /* 0x0001e20000100800 */
[----:B-1----:R-:W3:Y:S02]  /*1b880*/  LDL.LU R13, [R1+0xcac] ;  /* 0x000cac00010d7983 */ /* 0x002ee40000300800 */
[----:B------:R-:W-:-:S02]  /*1b890*/  IMAD.X R22, R22, 0x1, R0, P5 ;  /* 0x0000000116167824 */ /* 0x000fc400028e0600 */
[----:B------:R-:W-:Y:S01]  /*1b8a0*/  STL [R1+0xc50], R20 ;  /* 0x000c501401007387 */ /* 0x000fe20000100800 */
[----:B----4-:R-:W4:Y:S01]  /*1b8b0*/  LDL.LU R12, [R1+0xcb4] ;  /* 0x000cb400010c7983 */ /* 0x010f220000300800 */
[-C--:B--2---:R-:W-:Y:S01]  /*1b8c0*/  IADD3 R29, P5, R29, R28.reuse, RZ ;  /* 0x0000001c1d1d7210 */ /* 0x084fe20007fbe0ff */
[----:B------:R-:W-:Y:S02]  /*1b8d0*/  STL [R1+0xc8c], R21 ;  /* 0x000c8c1501007387 */ /* 0x000fe40000100800 */
[----:B------:R-:W2:Y:S01]  /*1b8e0*/  LDL.LU R8, [R1+0xcc4] ;  /* 0x000cc40001087983 */ /* 0x000ea20000300800 */
[----:B------:R-:W-:Y:S01]  /*1b8f0*/  STL [R1+0xc5c], R22 ;  /* 0x000c5c1601007387 */ /* 0x000fe20000100800 */
[----:B------:R-:W-:Y:S02]  /*1b900*/  IMAD.X R3, R3, 0x1, R0, P6 ;  /* 0x0000000103037824 */ /* 0x000fe400030e0600 */
[----:B------:R-:W2:Y:S02]  /*1b910*/  LDL.LU R7, [R1+0xce4] ;  /* 0x000ce40001077983 */ /* 0x000ea40000300800 */
[----:B------:R1:W-:Y:S01]  /*1b920*/  STL [R1+0xc94], R29 ;  /* 0x000c941d01007387 */ /* 0x0003e20000100800 */
[----:B------:R-:W-:-:S02]  /*1b930*/  IADD3 R2, P6, R2, R28, RZ ;  /* 0x0000001c02027210 */ /* 0x000fc40007fde0ff */
[----:B------:R-:W2:Y:S01]  /*1b940*/  LDL.LU R28, [R1+0xc58] ;  /* 0x000c5800011c7983 */ /* 0x000ea20000300800 */
[----:B------:R1:W-:Y:S02]  /*1b950*/  STL [R1+0xc64], R3 ;  /* 0x000c640301007387 */ /* 0x0003e40000100800 */
[----:B0-----:R-:W3:Y:S01]  /*1b960*/  LDL.LU R23, [R1+0xc90] ;  /* 0x000c900001177983 */ /* 0x001ee20000300800 */
[----:B-1----:R-:W3:Y:S01]  /*1b970*/  LDL.LU R29, [R1+0xcec] ;  /* 0x000cec00011d7983 */ /* 0x002ee20000300800 */
[----:B------:R0:W-:Y:S03]  /*1b980*/  STL [R1+0xca0], R2 ;  /* 0x000ca00201007387 */ /* 0x0001e60000100800 */
[----:B------:R-:W3:Y:S04]  /*1b990*/  LDL.LU R3, [R1+0xc9c] ;  /* 0x000c9c0001037983 */ /* 0x000ee80000300800 */
[----:B0-----:R-:W3:Y:S01]  /*1b9a0*/  LDL.LU R2, [R1+0xce0] ;  /* 0x000ce00001027983 */ /* 0x001ee20000300800 */
        /* <DEDUP_REMOVED lines=10> */
[----:B------:R-:W4:Y:S01]  /*1ba50*/  LDL.LU R19, [R1+0x4d4] ;  /* 0x0004d40001137983 */ /* 0x000f220000300800 */
[----:B------:R-:W4:Y:S01]  /*1ba60*/  LDL.LU R14, [R1+0xcd4] ;  /* 0x000cd400010e7983 */ /* 0x000f220000300800 */
[----:B------:R-:W4:Y:S02]  /*1ba70*/  LDL.LU R15, [R1+0xccc] ;  /* 0x000ccc00010f7983 */ /* 0x000f240000300800 */
[----:B------:R-:W4:Y:S02]  /*1ba80*/  LDL.LU R20, [R1+0xcbc] ;  /* 0x000cbc0001147983 */ /* 0x000f240000300800 */
[----:B------:R-:W4:Y:S01]  /*1ba90*/  LDL.LU R21, [R1+0x4e0] ;  /* 0x0004e00001157983 */ /* 0x000f220000300800 */
[----:B------:R-:W4:Y:S01]  /*1baa0*/  LDL.LU R22, [R1+0x4d8] ;  /* 0x0004d80001167983 */ /* 0x000f220000300800 */
[----:B--2---:R-:W-:-:S05]  /*1bab0*/  IMAD.X R28, R28, 0x1, R0, P1 ;  /* 0x000000011c1c7824 */ /* 0x004fca00008e0600 */
[----:B------:R0:W-:Y:S02]  /*1bac0*/  STL [R1+0xc58], R28 ;  /* 0x000c581c01007387 */ /* 0x0001e40000100800 */
[----:B0-----:R-:W-:-:S04]  /*1bad0*/  IMAD.MOV.U32 R28, RZ, RZ, c[0x0][0x188] ;  /* 0x00006200ff1c7624 */ /* 0x001fc800078e00ff */
[----:B------:R-:W-:-:S04]  /*1bae0*/  IMAD.SHL.U32 R28, R28, 0x40, RZ ;  /* 0x000000401c1c7824 */ /* 0x000fc800078e00ff */
[----:B------:R-:W-:-:S05]  /*1baf0*/  IMAD.SHL.U32 R28, R28, 0x2, RZ ;  /* 0x000000021c1c7824 */ /* 0x000fca00078e00ff */
[----:B---3--:R-:W-:-:S05]  /*1bb00*/  IADD3 R11, P1, R11, R28, RZ ;  /* 0x0000001c0b0b7210 */ /* 0x008fca0007f3e0ff */
[----:B------:R0:W-:Y:S04]  /*1bb10*/  STL [R1+0xca8], R11 ;  /* 0x000ca80b01007387 */ /* 0x0001e80000100800 */
[----:B0-----:R0:W5:Y:S01]  /*1bb20*/  LDL.LU R11, [R1+0xd58] ;  /* 0x000d5800010b7983 */ /* 0x0011620000300800 */
[----:B------:R-:W2:Y:S02]  /*1bb30*/  LDL.LU R28, [R1+0xc70] ;  /* 0x000c7000011c7983 */ /* 0x000ea40000300800 */
[----:B--2---:R-:W-:-:S05]  /*1bb40*/  IMAD.X R28, R28, 0x1, R0, P2 ;  /* 0x000000011c1c7824 */ /* 0x004fca00010e0600 */
[----:B------:R1:W-:Y:S02]  /*1bb50*/  STL [R1+0xc70], R28 ;  /* 0x000c701c01007387 */ /* 0x0003e40000100800 */
[----:B-1----:R-:W-:-:S04]  /*1bb60*/  IMAD.MOV.U32 R28, RZ, RZ, c[0x0][0x188] ;  /* 0x00006200ff1c7624 */ /* 0x002fc800078e00ff */
[----:B------:R-:W-:-:S04]  /*1bb70*/  IMAD.SHL.U32 R28, R28, 0x40, RZ ;  /* 0x000000401c1c7824 */ /* 0x000fc800078e00ff */
[----:B------:R-:W-:-:S05]  /*1bb80*/  IMAD.SHL.U32 R28, R28, 0x2, RZ ;  /* 0x000000021c1c7824 */ /* 0x000fca00078e00ff */
[----:B------:R-:W-:-:S05]  /*1bb90*/  IADD3 R13, P2, R13, R28, RZ ;  /* 0x0000001c0d0d7210 */ /* 0x000fca0007f5e0ff */
[----:B------:R1:W-:Y:S04]  /*1bba0*/  STL [R1+0xcac], R13 ;  /* 0x000cac0d01007387 */ /* 0x0003e80000100800 */
[----:B-1----:R-:W2:Y:S01]  /*1bbb0*/  LDL.LU R13, [R1+0xd54] ;  /* 0x000d5400010d7983 */ /* 0x002ea20000300800 */
[----:B------:R-:W3:Y:S02]  /*1bbc0*/  LDL.LU R28, [R1+0xc7c] ;  /* 0x000c7c00011c7983 */ /* 0x000ee40000300800 */
[----:B---3--:R-:W-:-:S05]  /*1bbd0*/  IMAD.X R28, R28, 0x1, R0, P3 ;  /* 0x000000011c1c7824 */ /* 0x008fca00018e0600 */
[----:B------:R1:W-:Y:S02]  /*1bbe0*/  STL [R1+0xc7c], R28 ;  /* 0x000c7c1c01007387 */ /* 0x0003e40000100800 */
[----:B-1----:R-:W-:-:S04]  /*1bbf0*/  IMAD.MOV.U32 R28, RZ, RZ, c[0x0][0x188] ;  /* 0x00006200ff1c7624 */ /* 0x002fc800078e00ff */
[----:B------:R-:W-:-:S04]  /*1bc00*/  IMAD.SHL.U32 R28, R28, 0x40, RZ ;  /* 0x000000401c1c7824 */ /* 0x000fc800078e00ff */
[----:B------:R-:W-:-:S05]  /*1bc10*/  IMAD.SHL.U32 R28, R28, 0x2, RZ ;  /* 0x000000021c1c7824 */ /* 0x000fca00078e00ff */
[----:B----4-:R-:W-:-:S05]  /*1bc20*/  IADD3 R12, P3, R12, R28, RZ ;  /* 0x0000001c0c0c7210 */ /* 0x010fca0007f7e0ff */
[----:B------:R1:W-:Y:S04]  /*1bc30*/  STL [R1+0xcb4], R12 ;  /* 0x000cb40c01007387 */ /* 0x0003e80000100800 */
[----:B-1----:R-:W3:Y:S01]  /*1bc40*/  LDL.LU R12, [R1+0xd50] ;  /* 0x000d5000010c7983 */ /* 0x002ee20000300800 */
[----:B------:R-:W4:Y:S02]  /*1bc50*/  LDL.LU R28, [R1+0xc84] ;  /* 0x000c8400011c7983 */ /* 0x000f240000300800 */
[----:B----4-:R-:W-:-:S05]  /*1bc60*/  IMAD.X R28, R28, 0x1, R0, P4 ;  /* 0x000000011c1c7824 */ /* 0x010fca00020e0600 */
[----:B------:R1:W-:Y:S02]  /*1bc70*/  STL [R1+0xc84], R28 ;  /* 0x000c841c01007387 */ /* 0x0003e40000100800 */
[----:B-1----:R-:W-:-:S04]  /*1bc80*/  IMAD.MOV.U32 R28, RZ, RZ, c[0x0][0x188] ;  /* 0x00006200ff1c7624 */ /* 0x002fc800078e00ff */
[----:B------:R-:W-:-:S04]  /*1bc90*/  IMAD.SHL.U32 R28, R28, 0x40, RZ ;  /* 0x000000401c1c7824 */ /* 0x000fc800078e00ff */
[----:B------:R-:W-:-:S05]  /*1bca0*/  IMAD.SHL.U32 R28, R28, 0x2, RZ ;  /* 0x000000021c1c7824 */ /* 0x000fca00078e00ff */
[----:B------:R-:W-:-:S05]  /*1bcb0*/  IADD3 R8, P4, R8, R28, RZ ;  /* 0x0000001c08087210 */ /* 0x000fca0007f9e0ff */
[----:B------:R1:W-:Y:S04]  /*1bcc0*/  STL [R1+0xcc4], R8 ;  /* 0x000cc40801007387 */ /* 0x0003e80000100800 */
[----:B-1----:R-:W4:Y:S01]  /*1bcd0*/  LDL.LU R8, [R1+0xd4c] ;  /* 0x000d4c0001087983 */ /* 0x002f220000300800 */
[----:B------:R-:W2:Y:S02]  /*1bce0*/  LDL.LU R28, [R1+0xc78] ;  /* 0x000c7800011c7983 */ /* 0x000ea40000300800 */
[--C-:B------:R-:W-:Y:S01]  /*1bcf0*/  IMAD.X R23, R23, 0x1, R0.reuse, P6 ;  /* 0x0000000117177824 */ /* 0x100fe200030e0600 */
[----:B------:R-:W-:Y:S01]  /*1bd00*/  IADD3 R29, P6, R29, UR8, RZ ;  /* 0x000000081d1d7c10 */ /* 0x000fe2000ffde0ff */
[--C-:B------:R-:W-:Y:S01]  /*1bd10*/  IMAD.X R3, R3, 0x1, R0.reuse, P1 ;  /* 0x0000000103037824 */ /* 0x100fe200008e0600 */
[----:B------:R-:W-:Y:S01]  /*1bd20*/  IADD3 R2, P1, R2, UR8, RZ ;  /* 0x0000000802027c10 */ /* 0x000fe2000ff3e0ff */
        /* <DEDUP_REMOVED lines=8> */
[----:B------:R-:W2:Y:S02]  /*1bdb0*/  LDL.LU R28, [R1+0xca4] ;  /* 0x000ca400011c7983 */ /* 0x000ea40000300800 */
[----:B------:R1:W-:Y:S02]  /*1bdc0*/  STL [R1+0xc90], R23 ;  /* 0x000c901701007387 */ /* 0x0003e40000100800 */
[----:B-1----:R0:W5:Y:S01]  /*1bdd0*/  LDL.LU R23, [R1+0xd44] ;  /* 0x000d440001177983 */ /* 0x0021620000300800 */
[----:B------:R1:W-:Y:S03]  /*1bde0*/  STL [R1+0xcec], R29 ;  /* 0x000cec1d01007387 */ /* 0x0003e60000100800 */
[----:B-1----:R0:W5:Y:S01]  /*1bdf0*/  LDL.LU R29, [R1+0xd40] ;  /* 0x000d4000011d7983 */ /* 0x0021620000300800 */
[----:B------:R1:W-:Y:S03]  /*1be00*/  STL [R1+0xc9c], R3 ;  /* 0x000c9c0301007387 */ /* 0x0003e60000100800 */
[----:B-1----:R0:W5:Y:S01]  /*1be10*/  LDL.LU R3, [R1+0xd3c] ;  /* 0x000d3c0001037983 */ /* 0x0021620000300800 */
[----:B------:R1:W-:Y:S03]  /*1be20*/  STL [R1+0xce0], R2 ;  /* 0x000ce00201007387 */ /* 0x0003e60000100800 */
[----:B-1----:R-:W3:Y:S01]  /*1be30*/  LDL.LU R2, [R1+0xd38] ;  /* 0x000d380001027983 */ /* 0x002ee20000300800 */
[--C-:B------:R-:W-:Y:S01]  /*1be40*/  IMAD.X R9, R9, 0x1, R0.reuse, P3 ;  /* 0x0000000109097824 */ /* 0x100fe200018e0600 */
[----:B------:R-:W-:Y:S01]  /*1be50*/  IADD3 R4, P3, R4, UR8, RZ ;  /* 0x0000000804047c10 */ /* 0x000fe2000ff7e0ff */
[--C-:B------:R-:W-:Y:S01]  /*1be60*/  IMAD.X R6, R6, 0x1, R0.reuse, P4 ;  /* 0x0000000106067824 */ /* 0x100fe200020e0600 */
[----:B------:R-:W-:Y:S01]  /*1be70*/  IADD3 R24, P4, R24, UR8, RZ ;  /* 0x0000000818187c10 */ /* 0x000fe2000ff9e0ff */
[----:B------:R-:W-:Y:S01]  /*1be80*/  IMAD.X R25, R25, 0x1, R0, P5 ;  /* 0x0000000119197824 */ /* 0x000fe200028e0600 */
[----:B------:R-:W-:-:S02]  /*1be90*/  IADD3 R26, P5, R26, UR8, RZ ;  /* 0x000000081a1a7c10 */ /* 0x000fc4000ffbe0ff */
[----:B------:R-:W-:Y:S01]  /*1bea0*/  IADD3.X R16, R16, UR5, RZ, P6, !PT ;  /* 0x0000000510107c10 */ /* 0x000fe2000b7fe4ff */
[----:B------:R-:W-:Y:S01]  /*1beb0*/  IADD3 R17, P6, R17, UR8, RZ ;  /* 0x0000000811117c10 */ /* 0x000fe2000ffde0ff */
[----:B------:R-:W-:Y:S01]  /*1bec0*/  IADD3.X R18, R18, UR5, RZ, P1, !PT ;  /* 0x0000000512127c10 */ /* 0x000fe20008ffe4ff */
[----:B------:R-:W-:Y:S01]  /*1bed0*/  IADD3 R19, P1, R19, UR8, RZ ;  /* 0x0000000813137c10 */ /* 0x000fe2000ff3e0ff */
[----:B------:R-:W-:Y:S02]  /*1bee0*/  IADD3.X R15, R15, UR5, RZ, P3, !PT ;  /* 0x000000050f0f7c10 */ /* 0x000fe40009ffe4ff */
[----:B------:R-:W-:Y:S02]  /*1bef0*/  IADD3.X R20, R20, UR5, RZ, P4, !PT ;  /* 0x0000000514147c10 */ /* 0x000fe4000a7fe4ff */
[----:B------:R-:W-:Y:S02]  /*1bf00*/  IADD3.X R21, R21, UR5, RZ, P5, !PT ;  /* 0x0000000515157c10 */ /* 0x000fe4000affe4ff */
[----:B------:R-:W-:Y:S01]  /*1bf10*/  IADD3.X R22, R22, UR5, RZ, P6, !PT ;  /* 0x0000000516167c10 */ /* 0x000fe2000b7fe4ff */
[----:B--2---:R-:W-:Y:S01]  /*1bf20*/  IMAD.X R28, R28, 0x1, R0, P2 ;  /* 0x000000011c1c7824 */ /* 0x004fe200010e0600 */
[----:B------:R-:W-:-:S04]  /*1bf30*/  IADD3 R5, P2, R5, UR8, RZ ;  /* 0x0000000805057c10 */ /* 0x000fc8000ff5e0ff */
[----:B------:R-:W-:Y:S01]  /*1bf40*/  STL [R1+0xca4], R28 ;  /* 0x000ca41c01007387 */ /* 0x000fe20000100800 */
[----:B------:R-:W-:Y:S02]  /*1bf50*/  STL [R1+0xcd8], R5 ;  /* 0x000cd80501007387 */ /* 0x000fe40000100800 */
[----:B------:R-:W-:Y:S02]  /*1bf60*/  STL [R1+0xc98], R9 ;  /* 0x000c980901007387 */ /* 0x000fe40000100800 */
[----:B------:R-:W-:Y:S01]  /*1bf70*/  STL [R1+0xcd0], R4 ;  /* 0x000cd00401007387 */ /* 0x000fe20000100800 */
[----:B------:R1:W-:Y:S01]  /*1bf80*/  STL [R1+0xcb0], R6 ;  /* 0x000cb00601007387 */ /* 0x0003e20000100800 */
[----:B------:R-:W-:Y:S02]  /*1bf90*/  STL [R1+0xcc8], R24 ;  /* 0x000cc81801007387 */ /* 0x000fe40000100800 */
[----:B------:R-:W-:Y:S02]  /*1bfa0*/  STL [R1+0xcc0], R25 ;  /* 0x000cc01901007387 */ /* 0x000fe40000100800 */
[----:B------:R-:W-:Y:S01]  /*1bfb0*/  STL [R1+0xcb8], R26 ;  /* 0x000cb81a01007387 */ /* 0x000fe20000100800 */
[----:B------:R-:W-:Y:S01]  /*1bfc0*/  IADD3.X R14, R14, UR5, RZ, P2, !PT ;  /* 0x000000050e0e7c10 */ /* 0x000fe200097fe4ff */
[----:B------:R-:W-:Y:S01]  /*1bfd0*/  STL [R1+0xce8], R16 ;  /* 0x000ce81001007387 */ /* 0x000fe20000100800 */
[----:B------:R-:W-:Y:S02]  /*1bfe0*/  STL [R1+0x4dc], R17 ;  /* 0x0004dc1101007387 */ /* 0x000fe40000100800 */
[----:B------:R-:W-:Y:S02]  /*1bff0*/  STL [R1+0xcdc], R18 ;  /* 0x000cdc1201007387 */ /* 0x000fe40000100800 */
[----:B------:R-:W-:Y:S01]  /*1c000*/  STL [R1+0x4d4], R19 ;  /* 0x0004d41301007387 */ /* 0x000fe20000100800 */
[----:B------:R-:W-:Y:S01]  /*1c010*/  STL [R1+0xcd4], R14 ;  /* 0x000cd40e01007387 */ /* 0x000fe20000100800 */
[----:B------:R-:W-:Y:S02]  /*1c020*/  STL [R1+0xccc], R15 ;  /* 0x000ccc0f01007387 */ /* 0x000fe40000100800 */
[----:B------:R-:W-:Y:S02]  /*1c030*/  STL [R1+0xcbc], R20 ;  /* 0x000cbc1401007387 */ /* 0x000fe40000100800 */
[----:B-1----:R-:W-:-:S02]  /*1c040*/  IMAD.MOV.U32 R6, RZ, RZ, R7 ;  /* 0x000000ffff067224 */ /* 0x002fc400078e0007 */
[----:B----4-:R-:W-:Y:S02]  /*1c050*/  IMAD.MOV.U32 R4, RZ, RZ, R8 ;  /* 0x000000ffff047224 */ /* 0x010fe400078e0008 */
[----:B------:R-:W-:Y:S02]  /*1c060*/  IMAD.MOV.U32 R5, RZ, RZ, R13 ;  /* 0x000000ffff057224 */ /* 0x000fe400078e000d */
[----:B---3--:R-:W-:Y:S01]  /*1c070*/  IMAD.MOV.U32 R7, RZ, RZ, R12 ;  /* 0x000000ffff077224 */ /* 0x008fe200078e000c */
[----:B------:R-:W-:-:S05]  /*1c080*/  IADD3.X R2, R2, UR5, RZ, P1, !PT ;  /* 0x0000000502027c10 */ /* 0x000fca0008ffe4ff */
[----:B------:R1:W-:Y:S01]  /*1c090*/  STL [R1+0x4d0], R2 ;  /* 0x0004d00201007387 */ /* 0x0003e20000100800 */
[----:B------:R0:W-:Y:S02]  /*1c0a0*/  STL [R1+0x4e0], R21 ;  /* 0x0004e01501007387 */ /* 0x0001e40000100800 */
[----:B------:R0:W-:Y:S01]  /*1c0b0*/  STL [R1+0x4d8], R22 ;  /* 0x0004d81601007387 */ /* 0x0001e20000100800 */
[----:B-1----:R-:W1:Y:S01]  /*1c0c0*/  S2R R2, SR_TID.X ;  /* 0x0000000000027919 */ /* 0x002e620000002100 */
[----:B------:R0:W-:Y:S02]  /*1c0d0*/  STL.64 [R1+0x1e0], R4 ;  /* 0x0001e00401007387 */ /* 0x0001e40000100a00 */
[----:B------:R0:W-:Y:S02]  /*1c0e0*/  STL.64 [R1+0x1e8], R6 ;  /* 0x0001e80601007387 */ /* 0x0001e40000100a00 */
[----:B------:R-:W-:-:S04]  /*1c0f0*/  IMAD.MOV.U32 R28, RZ, RZ, c[0x0][0x188] ;  /* 0x00006200ff1c7624 */ /* 0x000fc800078e00ff */
[----:B------:R-:W-:-:S04]  /*1c100*/  IMAD.SHL.U32 R28, R28, 0x40, RZ ;  /* 0x000000401c1c7824 */ /* 0x000fc800078e00ff */
[----:B------:R-:W-:Y:S01]  /*1c110*/  IMAD.SHL.U32 R28, R28, 0x2, RZ ;  /* 0x000000021c1c7824 */ /* 0x000fe200078e00ff */
[----:B-1----:R-:W-:-:S05]  /*1c120*/  LOP3.LUT R2, R2, 0x7f, RZ, 0xc0, !PT ;  /* 0x0000007f02027812 */ /* 0x002fca00078ec0ff */
[----:B------:R-:W-:Y:S01]  /*1c130*/  IMAD.SHL.U32 R2, R2, 0x2, RZ ;  /* 0x0000000202027824 */ /* 0x000fe200078e00ff */
[----:B0-----:R-:W-:Y:S01]  /*1c140*/  @!P0 CALL.REL.NOINC `(.L_x_1) ;  /* 0x0000001000008944 */ /* 0x001fe20003c00000 */
[----:B------:R-:W-:Y:S05]  /*1c150*/  BRA `(.L_x_2) ;  /* 0xfffe8e6000007947 */ /* 0x000fea000383ffff */
.L_x_1:
[----:B------:R0:W-:Y:S04]  /*1c160*/  STL [R1+0xda4], R27 ;  /* 0x000da41b01007387 */ /* 0x0001e80000100800 */
[----:B0-----:R-:W2:Y:S04]  /*1c170*/  LDL.LU R27, [R1+0x58] ;  /* 0x00005800011b7983 */ /* 0x001ea80000300800 */
[----:B--2---:R0:W-:Y:S04]  /*1c180*/  STL [R1+0xdac], R27 ;  /* 0x000dac1b01007387 */ /* 0x0041e80000100800 */
[----:B0-----:R-:W2:Y:S04]  /*1c190*/  LDL.LU R27, [R1+0x48] ;  /* 0x00004800011b7983 */ /* 0x001ea80000300800 */
[----:B--2---:R0:W-:Y:S04]  /*1c1a0*/  STL [R1+0xdb4], R27 ;  /* 0x000db41b01007387 */ /* 0x0041e80000100800 */
[----:B0-----:R-:W2:Y:S04]  /*1c1b0*/  LDL.LU R27, [R1+0xe8] ;  /* 0x0000e800011b7983 */ /* 0x001ea80000300800 */
[----:B--2---:R0:W-:Y:S04]  /*1c1c0*/  STL [R1+0xdbc], R27 ;  /* 0x000dbc1b01007387 */ /* 0x0041e80000100800 */
[----:B------:R-:W2:Y:S01]  /*1c1d0*/  LDL.LU R26, [R1+0xe0] ;  /* 0x0000e000011a7983 */ /* 0x000ea20000300800 */
[----:B0----5:R-:W-:-:S03]  /*1c1e0*/  IMAD.MOV.U32 R27, RZ, RZ, R11 ;  /* 0x000000ffff1b7224 */ /* 0x021fc600078e000b */
[----:B--2---:R0:W-:Y:S04]  /*1c1f0*/  STL [R1+0xda0], R26 ;  /* 0x000da01a01007387 */ /* 0x0041e80000100800 */
[----:B0-----:R-:W2:Y:S04]  /*1c200*/  LDL.LU R26, [R1+0x1a4] ;  /* 0x0001a400011a7983 */ /* 0x001ea80000300800 */
[----:B--2---:R0:W-:Y:S04]  /*1c210*/  STL [R1+0xda8], R26 ;  /* 0x000da81a01007387 */ /* 0x0041e80000100800 */
[----:B0-----:R-:W2:Y:S04]  /*1c220*/  LDL.LU R26, [R1+0x5c] ;  /* 0x00005c00011a7983 */ /* 0x001ea80000300800 */
[----:B--2---:R0:W-:Y:S04]  /*1c230*/  STL [R1+0xdb0], R26 ;  /* 0x000db01a01007387 */ /* 0x0041e80000100800 */
[----:B0-----:R-:W2:Y:S04]  /*1c240*/  LDL.LU R26, [R1+0x4c] ;  /* 0x00004c00011a7983 */ /* 0x001ea80000300800 */
[----:B--2---:R0:W-:Y:S04]  /*1c250*/  STL [R1+0xdb8], R26 ;  /* 0x000db81a01007387 */ /* 0x0041e80000100800 */
[----:B0-----:R-:W2:Y:S04]  /*1c260*/  LDL.LU R26, [R1+0xec] ;  /* 0x0000ec00011a7983 */ /* 0x001ea80000300800 */
[----:B--2---:R-:W-:Y:S04]  /*1c270*/  STL [R1+0xdc0], R26 ;  /* 0x000dc01a01007387 */ /* 0x004fe80000100800 */
[----:B------:R-:W2:Y:S04]  /*1c280*/  LDL.LU R25, [R1+0x40] ;  /* 0x0000400001197983 */ /* 0x000ea80000300800 */
[----:B--2---:R0:W-:Y:S04]  /*1c290*/  STL [R1+0xd9c], R25 ;  /* 0x000d9c1901007387 */ /* 0x0041e80000100800 */
[----:B0-----:R-:W2:Y:S04]  /*1c2a0*/  LDL.LU R25, [R1+0xe4] ;  /* 0x0000e40001197983 */ /* 0x001ea80000300800 */
[----:B------:R0:W-:Y:S04]  /*1c2b0*/  STL [R1+0xd94], R23 ;  /* 0x000d941701007387 */ /* 0x0001e80000100800 */
[----:B0-----:R-:W3:Y:S04]  /*1c2c0*/  LDL.LU R23, [R1+0x54] ;  /* 0x0000540001177983 */ /* 0x001ee80000300800 */
[----:B---3--:R0:W-:Y:S04]  /*1c2d0*/  STL [R1+0xd98], R23 ;  /* 0x000d981701007387 */ /* 0x0081e80000100800 */
[----:B0-----:R-:W3:Y:S04]  /*1c2e0*/  LDL.LU R23, [R1+0x44] ;  /* 0x0000440001177983 */ /* 0x001ee80000300800 */
[----:B------:R-:W4:Y:S04]  /*1c2f0*/  LDL.LU R24, [R1+0x50] ;  /* 0x0000500001187983 */ /* 0x000f280000300800 */
[----:B------:R-:W2:Y:S04]  /*1c300*/  LDL.LU R22, [R1+0xf8] ;  /* 0x0000f80001167983 */ /* 0x000ea80000300800 */
[----:B--2---:R0:W-:Y:S04]  /*1c310*/  STL [R1+0xd90], R22 ;  /* 0x000d901601007387 */ /* 0x0041e80000100800 */
[----:B0-----:R-:W2:Y:S04]  /*1c320*/  LDL.LU R22, [R1+0x1bc] ;  /* 0x0001bc0001167983 */ /* 0x001ea80000300800 */
        /* <DEDUP_REMOVED lines=30> */
[----:B------:R-:W2:Y:S01]  /*1c510*/  LDL.LU R11, [R1+0x120] ;  /* 0x00012000010b7983 */ /* 0x000ea20000300800 */
[----:B------:R-:W-:-:S03]  /*1c520*/  IMAD.MOV.U32 R26, RZ, RZ, R10 ;  /* 0x000000ffff1a7224 */ /* 0x000fc600078e000a */
        /* <DEDUP_REMOVED lines=23> */
[----:B------:R0:W-:Y:S04]  /*1c6a0*/  STL [R1+0xd38], R29 ;  /* 0x000d381d01007387 */ /* 0x0001e80000100800 */
[----:B0-----:R-:W2:Y:S04]  /*1c6b0*/  LDL.LU R29, [R1+0x174] ;  /* 0x00017400011d7983 */ /* 0x001ea80000300800 */
[----:B--2---:R0:W-:Y:S04]  /*1c6c0*/  STL [R1+0xd3c], R29 ;  /* 0x000d3c1d01007387 */ /* 0x0041e80000100800 */
[----:B0-----:R-:W2:Y:S04]  /*1c6d0*/  LDL.LU R29, [R1+0x160] ;  /* 0x00016000011d7983 */ /* 0x001ea80000300800 */
[----:B--2---:R0:W-:Y:S04]  /*1c6e0*/  STL [R1+0xd44], R29 ;  /* 0x000d441d01007387 */ /* 0x0041e80000100800 */
[----:B0-----:R-:W2:Y:S04]  /*1c6f0*/  LDL.LU R29, [R1+0x19c] ;  /* 0x00019c00011d7983 */ /* 0x001ea80000300800 */
[----:B------:R-:W2:Y:S01]  /*1c700*/  LDL.LU R3, [R1+0x170] ;  /* 0x0001700001037983 */ /* 0x000ea20000300800 */
[----:B------:R-:W-:-:S03]  /*1c710*/  F2FP.PACK_AB R27, R26, R27 ;  /* 0x0000001b1a1b723e */ /* 0x000fc600000000ff */
[----:B--2---:R0:W-:Y:S04]  /*1c720*/  STL [R1+0xd40], R3 ;  /* 0x000d400301007387 */ /* 0x0041e80000100800 */
[----:B0-----:R-:W2:Y:S04]  /*1c730*/  LDL.LU R3, [R1+0x164] ;  /* 0x0001640001037983 */ /* 0x001ea80000300800 */
[----:B------:R-:W2:Y:S04]  /*1c740*/  LDL.LU R2, [R1+0x184] ;  /* 0x0001840001027983 */ /* 0x000ea80000300800 */
[----:B------:R-:W2:Y:S04]  /*1c750*/  LDL.LU R0, [R1+0x180] ;  /* 0x0001800001007983 */ /* 0x000ea80000300800 */
[----:B------:R-:W2:Y:S04]  /*1c760*/  LDL.LU R28, [R1+0x194] ;  /* 0x00019400011c7983 */ /* 0x000ea80000300800 */
[----:B------:R-:W2:Y:S04]  /*1c770*/  LDL.LU R26, [R1+0xdc0] ;  /* 0x000dc000011a7983 */ /* 0x000ea80000300800 */
[----:B------:R0:W-:Y:S04]  /*1c780*/  STL [R1+0x1c], R27 ;  /* 0x00001c1b01007387 */ /* 0x0001e80000100800 */
[----:B0-----:R-:W2:Y:S02]  /*1c790*/  LDL.LU R27, [R1+0xdbc] ;  /* 0x000dbc00011b7983 */ /* 0x001ea40000300800 */
[----:B--2---:R-:W-:-:S02]  /*1c7a0*/  F2FP.PACK_AB R27, R26, R27 ;  /* 0x0000001b1a1b723e */ /* 0x004fc400000000ff */
        /* <DEDUP_REMOVED lines=12> */
[----:B------:R-:W2:Y:S02]  /*1c870*/  LDL.LU R26, [R1+0xda0] ;  /* 0x000da000011a7983 */ /* 0x000ea40000300800 */
[----:B--2---:R-:W-:Y:S02]  /*1c880*/  F2FP.PACK_AB R26, R25, R26 ;  /* 0x0000001a191a723e */ /* 0x004fe400000000ff */
[----:B------:R-:W3:Y:S02]  /*1c890*/  LDL.LU R25, [R1+0xd9c] ;  /* 0x000d9c0001197983 */ /* 0x000ee40000300800 */
[----:B---3--:R-:W-:Y:S02]  /*1c8a0*/  F2FP.PACK_AB R25, R23, R25 ;  /* 0x000000191719723e */ /* 0x008fe400000000ff */
[----:B------:R-:W4:Y:S02]  /*1c8b0*/  LDL.LU R23, [R1+0xd98] ;  /* 0x000d980001177983 */ /* 0x000f240000300800 */
[----:B----4-:R-:W-:-:S02]  /*1c8c0*/  F2FP.PACK_AB R24, R23, R24 ;  /* 0x000000181718723e */ /* 0x010fc400000000ff */
[----:B------:R-:W2:Y:S02]  /*1c8d0*/  LDL.LU R23, [R1+0xd94] ;  /* 0x000d940001177983 */ /* 0x000ea40000300800 */
[----:B--2---:R-:W-:Y:S02]  /*1c8e0*/  F2FP.PACK_AB R23, R22, R23 ;  /* 0x000000171617723e */ /* 0x004fe400000000ff */
[----:B------:R-:W2:Y:S02]  /*1c8f0*/  LDL.LU R22, [R1+0xd90] ;  /* 0x000d900001167983 */ /* 0x000ea40000300800 */
[----:B--2---:R-:W-:Y:S02]  /*1c900*/  F2FP.PACK_AB R22, R21, R22 ;  /* 0x000000161516723e */ /* 0x004fe400000000ff */
[----:B------:R-:W2:Y:S02]  /*1c910*/  LDL.LU R21, [R1+0xd8c] ;  /* 0x000d8c0001157983 */ /* 0x000ea40000300800 */
[----:B--2---:R-:W-:-:S02]  /*1c920*/  F2FP.PACK_AB R21, R20, R21 ;  /* 0x000000151415723e */ /* 0x004fc400000000ff */
        /* <DEDUP_REMOVED lines=36> */
[----:B------:R-:W2:Y:S04]  /*1cb70*/  LDL.LU R3, [R1+0xd40] ;  /* 0x000d400001037983 */ /* 0x000ea80000300800 */
[----:B------:R0:W-:Y:S04]  /*1cb80*/  STL [R1+0xc], R29 ;  /* 0x00000c1d01007387 */ /* 0x0001e80000100800 */
[----:B0-----:R-:W2:Y:S02]  /*1cb90*/  LDL.LU R29, [R1+0xd3c] ;  /* 0x000d3c00011d7983 */ /* 0x001ea40000300800 */
[----:B--2---:R-:W-:-:S02]  /*1cba0*/  F2FP.PACK_AB R3, R29, R3 ;  /* 0x000000031d03723e */ /* 0x004fc400000000ff */
[----:B------:R-:W2:Y:S01]  /*1cbb0*/  LDL.LU R29, [R1+0xd38] ;  /* 0x000d3800011d7983 */ /* 0x000ea20000300800 */
[----:B------:R-:W-:-:S03]  /*1cbc0*/  F2FP.PACK_AB R2, R2, R0 ;  /* 0x000000000202723e */ /* 0x000fc600000000ff */
[----:B------:R0:W-:Y:S01]  /*1cbd0*/  STL [R1+0x8], R3 ;  /* 0x0000080301007387 */ /* 0x0001e20000100800 */
[----:B--2---:R-:W-:-:S05]  /*1cbe0*/  F2FP.PACK_AB R0, R28, R29 ;  /* 0x0000001d1c00723e */ /* 0x004fca00000000ff */
[----:B------:R0:W-:Y:S04]  /*1cbf0*/  STL [R1], R0 ;  /* 0x0000000001007387 */ /* 0x0001e80000100800 */
[----:B------:R0:W-:Y:S02]  /*1cc00*/  STL [R1+0x4], R2 ;  /* 0x0000040201007387 */ /* 0x0001e40000100800 */
.L_x_0:
[----:B0-----:R-:W2:Y:S04]  /*1cc10*/  LDL.LU R0, [R1+0xc] ;  /* 0x00000c0001007983 */ /* 0x001ea80000300800 */
[----:B------:R-:W-:Y:S04]  /*1cc20*/  STL.64 [R1+0xde8], R22 ;  /* 0x000de81601007387 */ /* 0x000fe80000100a00 */
[----:B------:R0:W-:Y:S04]  /*1cc30*/  STL.64 [R1+0xde0], R20 ;  /* 0x000de01401007387 */ /* 0x0001e80000100a00 */
[----:B0-----:R-:W3:Y:S04]  /*1cc40*/  LDL.LU R20, [R1] ;  /* 0x0000000001147983 */ /* 0x001ee80000300800 */
[----:B------:R-:W3:Y:S04]  /*1cc50*/  LDL.LU R21, [R1+0x4] ;  /* 0x0000040001157983 */ /* 0x000ee80000300800 */
[----:B------:R-:W3:Y:S04]  /*1cc60*/  LDL.LU R22, [R1+0x8] ;  /* 0x0000080001167983 */ /* 0x000ee80000300800 */
[----:B------:R-:W-:Y:S04]  /*1cc70*/  STL.64 [R1+0xdd8], R26 ;  /* 0x000dd81a01007387 */ /* 0x000fe80000100a00 */
[----:B------:R0:W-:Y:S04]  /*1cc80*/  STL.64 [R1+0xdd0], R24 ;  /* 0x000dd01801007387 */ /* 0x0001e80000100a00 */
[----:B------:R-:W1:Y:S04]  /*1cc90*/  S2R R29, SR_TID.X ;  /* 0x00000000001d7919 */ /* 0x000e680000002100 */
[----:B0-----:R-:W4:Y:S01]  /*1cca0*/  LDL R24, [R1+0xcf4] ;  /* 0x000cf40001187983 */ /* 0x001f220000100800 */
[----:B-1----:R-:W-:-:S02]  /*1ccb0*/  IMAD.SHL.U32 R2, R29, 0x8, RZ ;  /* 0x000000081d027824 */ /* 0x002fc400078e00ff */
[C---:B------:R-:W-:Y:S02]  /*1ccc0*/  IMAD.SHL.U32 R3, R29.reuse, 0x4, RZ ;  /* 0x000000041d037824 */ /* 0x040fe400078e00ff */
[----:B------:R-:W-:Y:S01]  /*1ccd0*/  IMAD.SHL.U32 R28, R29, 0x20, RZ ;  /* 0x000000201d1c7824 */ /* 0x000fe200078e00ff */
[----:B------:R-:W-:-:S04]  /*1cce0*/  LOP3.LUT R2, R2, 0x300, RZ, 0xc0, !PT ;  /* 0x0000030002027812 */ /* 0x000fc800078ec0ff */
[----:B------:R-:W-:Y:S01]  /*1ccf0*/  LOP3.LUT R2, R2, 0x70, R3, 0xf8, !PT ;  /* 0x0000007002027812 */ /* 0x000fe200078ef803 */
[----:B------:R-:W-:-:S05]  /*1cd00*/  IMAD.SHL.U32 R3, R29, 0x400, RZ ;  /* 0x000004001d037824 */ /* 0x000fca00078e00ff */
[----:B------:R-:W-:Y:S01]  /*1cd10*/  LOP3.LUT R3, R3, 0x1800, RZ, 0xc0, !PT ;  /* 0x0000180003037812 */ /* 0x000fe200078ec0ff */
[----:B------:R-:W-:Y:S01]  /*1cd20*/  BAR.SYNC.DEFER_BLOCKING 0x0 ;  /* 0x0000000000007b1d */ /* 0x000fe20000010000 */
[----:B--2---:R-:W-:Y:S02]  /*1cd30*/  IMAD.MOV.U32 R23, RZ, RZ, R0 ;  /* 0x000000ffff177224 */ /* 0x004fe400078e0000 */
[----:B------:R-:W-:-:S05]  /*1cd40*/  IMAD.SHL.U32 R0, R29, 0x100, RZ ;  /* 0x000001001d007824 */ /* 0x000fca00078e00ff */
[----:B------:R-:W-:-:S04]  /*1cd50*/  LOP3.LUT R0, R0, 0x1800, RZ, 0xc0, !PT ;  /* 0x0000180000007812 */ /* 0x000fc800078ec0ff */
[----:B------:R-:W-:-:S04]  /*1cd60*/  LOP3.LUT R0, R0, 0x60, R28, 0xf8, !PT ;  /* 0x0000006000007812 */ /* 0x000fc800078ef81c */
[----:B------:R-:W-:-:S05]  /*1cd70*/  LOP3.LUT R0, R0, R2, RZ, 0x3c, !PT ;  /* 0x0000000200007212 */ /* 0x000fca00078e3cff */
[----:B-----5:R-:W-:Y:S04]  /*1cd80*/  STS.128 [R0+0x80], R4 ;  /* 0x0000800400007388 */ /* 0x020fe80000000c00 */
[----:B------:R-:W-:Y:S04]  /*1cd90*/  STS.128 [R0+0x400], R8 ;  /* 0x0004000800007388 */ /* 0x000fe80000000c00 */
[----:B---3--:R0:W-:Y:S04]  /*1cda0*/  STS.128 [R0], R20 ;  /* 0x0000001400007388 */ /* 0x0081e80000000c00 */
[----:B------:R1:W-:Y:S01]  /*1cdb0*/  STS.128 [R0+0x480], R12 ;  /* 0x0004800c00007388 */ /* 0x0003e20000000c00 */
[----:B------:R-:W-:-:S05]  /*1cdc0*/  LOP3.LUT R29, R29, 0x7f, RZ, 0xc0, !PT ;  /* 0x0000007f1d1d7812 */ /* 0x000fca00078ec0ff */
[----:B------:R-:W-:Y:S01]  /*1cdd0*/  IMAD R3, R29, 0x10, R3 ;  /* 0x000000101d037824 */ /* 0x000fe200078e0203 */
[----:B------:R-:W-:Y:S06]  /*1cde0*/  BAR.SYNC.DEFER_BLOCKING 0x0 ;  /* 0x0000000000007b1d */ /* 0x000fec0000010000 */
[----:B0-----:R-:W2:Y:S04]  /*1cdf0*/  LDL.LU.64 R22, [R1+0xde8] ;  /* 0x000de80001167983 */ /* 0x001ea80000300a00 */
[----:B------:R-:W2:Y:S04]  /*1ce00*/  LDL.LU.64 R20, [R1+0xde0] ;  /* 0x000de00001147983 */ /* 0x000ea80000300a00 */
[----:B------:R-:W3:Y:S04]  /*1ce10*/  LDL.LU R8, [R1+0x10] ;  /* 0x0000100001087983 */ /* 0x000ee80000300800 */
[----:B------:R-:W3:Y:S04]  /*1ce20*/  LDL.LU R9, [R1+0x14] ;  /* 0x0000140001097983 */ /* 0x000ee80000300800 */
[----:B------:R-:W3:Y:S04]  /*1ce30*/  LDL.LU R10, [R1+0x18] ;  /* 0x00001800010a7983 */ /* 0x000ee80000300800 */
[----:B------:R-:W0:Y:S04]  /*1ce40*/  LDS.128 R4, [R3] ;  /* 0x0000000003047984 */ /* 0x000e280000000c00 */
[----:B------:R-:W3:Y:S01]  /*1ce50*/  LDL.LU R11, [R1+0x1c] ;  /* 0x00001c00010b7983 */ /* 0x000ee20000300800 */
[C---:B----4-:R-:W-:Y:S01]  /*1ce60*/  ISETP.GE.AND P0, PT, R24.reuse, c[0x0][0x178], PT ;  /* 0x00005e0018007a0c */ /* 0x050fe20003f06270 */
[----:B-1----:R-:W-:-:S02]  /*1ce70*/  IMAD R12, R24, c[0x0][0x194], RZ ;  /* 0x00006500180c7a24 */ /* 0x002fc400078e02ff */
[----:B0-----:R-:W-:Y:S04]  /*1ce80*/  STL [R1+0x24], R5 ;  /* 0x0000240501007387 */ /* 0x001fe80000100800 */
[----:B------:R0:W-:Y:S04]  /*1ce90*/  STL.64 [R1+0x28], R6 ;  /* 0x0000280601007387 */ /* 0x0001e80000100a00 */
[----:B------:R-:W4:Y:S01]  /*1cea0*/  LDL R2, [R1+0xd18] ;  /* 0x000d180001027983 */ /* 0x000f220000100800 */
[----:B0-----:R-:W-:-:S05]  /*1ceb0*/  LOP3.LUT R6, R3, 0x20, RZ, 0x3c, !PT ;  /* 0x0000002003067812 */ /* 0x001fca00078e3cff */
[----:B------:R-:W0:Y:S01]  /*1cec0*/  LDS.128 R24, [R6] ;  /* 0x0000000006187984 */ /* 0x000e220000000c00 */
[----:B------:R-:W-:-:S03]  /*1ced0*/  LOP3.LUT R5, R3, 0x40, RZ, 0x3c, !PT ;  /* 0x0000004003057812 */ /* 0x000fc600078e3cff */
[----:B0-----:R-:W-:Y:S04]  /*1cee0*/  STL.64 [R1], R24 ;  /* 0x0000001801007387 */ /* 0x001fe80000100a00 */
[----:B------:R-:W-:Y:S04]  /*1cef0*/  STL.64 [R1+0x8], R26 ;  /* 0x0000081a01007387 */ /* 0x000fe80000100a00 */
[----:B------:R-:W0:Y:S04]  /*1cf00*/  LDS.128 R24, [R5] ;  /* 0x0000000005187984 */ /* 0x000e280000000c00 */
[----:B0-----:R-:W-:Y:S04]  /*1cf10*/  STL.64 [R1+0x40], R24 ;  /* 0x0000401801007387 */ /* 0x001fe80000100a00 */
[----:B------:R0:W-:Y:S04]  /*1cf20*/  STL.64 [R1+0x48], R26 ;  /* 0x0000481a01007387 */ /* 0x0001e80000100a00 */
[----:B0-----:R-:W4:Y:S04]  /*1cf30*/  LDL.LU.64 R26, [R1+0xdd8] ;  /* 0x000dd800011a7983 */ /* 0x001f280000300a00 */
[----:B------:R-:W4:Y:S01]  /*1cf40*/  LDL.LU.64 R24, [R1+0xdd0] ;  /* 0x000dd00001187983 */ /* 0x000f220000300a00 */
[----:B------:R-:W-:Y:S01]  /*1cf50*/  IMAD.MOV.U32 R28, RZ, RZ, R4 ;  /* 0x000000ffff1c7224 */ /* 0x000fe200078e0004 */
[----:B------:R-:W-:-:S06]  /*1cf60*/  LOP3.LUT R4, R3, 0x60, RZ, 0x3c, !PT ;  /* 0x0000006003047812 */ /* 0x000fcc00078e3cff */
[----:B------:R-:W0:Y:S04]  /*1cf70*/  LDS.128 R4, [R4] ;  /* 0x0000000004047984 */ /* 0x000e280000000c00 */
[----:B------:R-:W-:Y:S06]  /*1cf80*/  BAR.SYNC.DEFER_BLOCKING 0x0 ;  /* 0x0000000000007b1d */ /* 0x000fec0000010000 */
[----:B------:R-:W-:Y:S04]  /*1cf90*/  STS.128 [R0], R16 ;  /* 0x0000001000007388 */ /* 0x000fe80000000c00 */
[----:B0-----:R-:W-:Y:S04]  /*1cfa0*/  STL [R1+0xda8], R4 ;  /* 0x000da80401007387 */ /* 0x001fe80000100800 */
[----:B------:R-:W-:Y:S04]  /*1cfb0*/  STL [R1+0xdc4], R4 ;  /* 0x000dc40401007387 */ /* 0x000fe80000100800 */
[----:B------:R0:W-:Y:S04]  /*1cfc0*/  STL [R1+0xd78], R6 ;  /* 0x000d780601007387 */ /* 0x0001e80000100800 */
[----:B--2---:R-:W-:Y:S04]  /*1cfd0*/  STS.128 [R0+0x80], R20 ;  /* 0x0000801400007388 */ /* 0x004fe80000000c00 */
[----:B---3--:R-:W-:Y:S04]  /*1cfe0*/  STS.128 [R0+0x480], R8 ;  /* 0x0004800800007388 */ /* 0x008fe80000000c00 */
[----:B------:R1:W-:Y:S04]  /*1cff0*/  STL [R1+0xd40], R5 ;  /* 0x000d400501007387 */ /* 0x0003e80000100800 */
[----:B------:R2:W-:Y:S04]  /*1d000*/  STL [R1+0xd38], R7 ;  /* 0x000d380701007387 */ /* 0x0005e80000100800 */
[----:B0-----:R-:W3:Y:S04]  /*1d010*/  LDL R6, [R1+0xd20] ;  /* 0x000d200001067983 */ /* 0x001ee80000100800 */
[----:B-1----:R-:W3:Y:S04]  /*1d020*/  LDL.LU R5, [R1+0xcf4] ;  /* 0x000cf40001057983 */ /* 0x002ee80000300800 */
[----:B--2---:R-:W2:Y:S04]  /*1d030*/  LDL.LU R7, [R1+0xd24] ;  /* 0x000d240001077983 */ /* 0x004ea80000300800 */
[----:B----4-:R-:W-:Y:S04]  /*1d040*/  STS.128 [R0+0x400], R24 ;  /* 0x0004001800007388 */ /* 0x010fe80000000c00 */
[----:B------:R-:W-:Y:S06]  /*1d050*/  BAR.SYNC.DEFER_BLOCKING 0x0 ;  /* 0x0000000000007b1d */ /* 0x000fec0000010000 */
[----:B------:R-:W0:Y:S04]  /*1d060*/  LDS.128 R8, [R3] ;  /* 0x0000000003087984 */ /* 0x000e280000000c00 */
[----:B0-----:R-:W-:Y:S04]  /*1d070*/  STL [R1+0xdcc], R8 ;  /* 0x000dcc0801007387 */ /* 0x001fe80000100800 */
[----:B------:R0:W-:Y:S04]  /*1d080*/  STL [R1+0xdc8], R10 ;  /* 0x000dc80a01007387 */ /* 0x0001e80000100800 */
[----:B0-----:R-:W4:Y:S04]  /*1d090*/  LDL R10, [R1+0x28] ;  /* 0x00002800010a7983 */ /* 0x001f280000100800 */
[----:B------:R0:W-:Y:S04]  /*1d0a0*/  STL [R1+0xdc0], R9 ;  /* 0x000dc00901007387 */ /* 0x0001e80000100800 */
[----:B0-----:R-:W2:Y:S04]  /*1d0b0*/  LDL R9, [R1+0xd18] ;  /* 0x000d180001097983 */ /* 0x001ea80000100800 */
[----:B------:R0:W-:Y:S04]  /*1d0c0*/  STL [R1+0xd98], R11 ;  /* 0x000d980b01007387 */ /* 0x0001e80000100800 */
[----:B0-----:R-:W3:Y:S04]  /*1d0d0*/  LDL R11, [R1+0xd1c] ;  /* 0x000d1c00010b7983 */ /* 0x001ee80000100800 */
[----:B------:R-:W0:Y:S01]  /*1d0e0*/  S2R R19, SR_TID.X ;  /* 0x0000000000137919 */ /* 0x000e220000002100 */
[----:B------:R-:W-:-:S02]  /*1d0f0*/  ISETP.LT.AND P0, PT, R2, c[0x0][0x17c], !P0 ;  /* 0x00005f0002007a0c */ /* 0x000fc40004701270 */
[----:B------:R-:W-:Y:S01]  /*1d100*/  LEA R2, P1, R12, c[0x0][0x170], 0x1 ;  /* 0x00005c000c027a11 */ /* 0x000fe200078208ff */
[----:B------:R-:W-:-:S03]  /*1d110*/  IMAD.MOV.U32 R16, RZ, RZ, c[0x0][0x194] ;  /* 0x00006500ff107624 */ /* 0x000fc600078e00ff */
[----:B------:R-:W-:Y:S02]  /*1d120*/  LEA.HI.X.SX32 R3, R12, c[0x0][0x174], 0x1, P1 ;  /* 0x00005d000c037a11 */ /* 0x000fe400008f0eff */
[----:B------:R-:W-:Y:S02]  /*1d130*/  PRMT R4, R28, 0x7632, R4 ;  /* 0x000076321c047816 */ /* 0x000fe40000000004 */
[C---:B0-----:R-:W-:Y:S01]  /*1d140*/  LOP3.LUT R17, R19.reuse, 0x7f, RZ, 0xc0, !PT ;  /* 0x0000007f13117812 */ /* 0x041fe200078ec0ff */
[----:B------:R-:W-:-:S05]  /*1d150*/  IMAD.SHL.U32 R19, R19, 0x400, RZ ;  /* 0x0000040013137824 */ /* 0x000fca00078e00ff */
[----:B------:R-:W-:-:S05]  /*1d160*/  LOP3.LUT R19, R19, 0x1800, RZ, 0xc0, !PT ;  /* 0x0000180013137812 */ /* 0x000fca00078ec0ff */
[----:B------:R-:W-:-:S05]  /*1d170*/  IMAD R19, R17, 0x10, R19 ;  /* 0x0000001011137824 */ /* 0x000fca00078e0213 */
[----:B------:R-:W-:Y:S02]  /*1d180*/  LOP3.LUT R19, R19, 0x20, RZ, 0x3c, !PT ;  /* 0x0000002013137812 */ /* 0x000fe400078e3cff */
[C---:B--2---:R-:W-:Y:S02]  /*1d190*/  IADD3 R13, R9.reuse, 0x2, RZ ;  /* 0x00000002090d7810 */ /* 0x044fe40007ffe0ff */
[----:B------:R-:W-:Y:S02]  /*1d1a0*/  IADD3 R0, R9, 0x1, RZ ;  /* 0x0000000109007810 */ /* 0x000fe40007ffe0ff */
[----:B------:R-:W-:Y:S01]  /*1d1b0*/  ISETP.GE.AND P1, PT, R13, c[0x0][0x17c], PT ;  /* 0x00005f000d007a0c */ /* 0x000fe20003f26270 */
[----:B------:R-:W-:Y:S01]  /*1d1c0*/  IMAD R13, R16, 0x80, R12 ;  /* 0x00000080100d7824 */ /* 0x000fe200078e020c */
[----:B------:R-:W-:Y:S01]  /*1d1d0*/  ISETP.GE.AND P2, PT, R0, c[0x0][0x17c], PT ;  /* 0x00005f0000007a0c */ /* 0x000fe20003f46270 */
[----:B------:R-:W-:Y:S02]  /*1d1e0*/  IMAD R18, R9, c[0x0][0x198], RZ ;  /* 0x0000660009127a24 */ /* 0x000fe400078e02ff */
[----:B------:R-:W-:Y:S01]  /*1d1f0*/  IMAD R0, R16, 0x80, R13 ;  /* 0x0000008010007824 */ /* 0x000fe200078e020d */
[----:B------:R-:W-:Y:S01]  /*1d200*/  LEA R24, P6, R13, c[0x0][0x170], 0x1 ;  /* 0x00005c000d187a11 */ /* 0x000fe200078c08ff */
[----:B------:R-:W-:-:S04]  /*1d210*/  IMAD.WIDE R14, R18, 0x2, R2 ;  /* 0x00000002120e7825 */ /* 0x000fc800078e0202 */
[----:B------:R-:W-:Y:S01]  /*1d220*/  IMAD R12, R16, 0x80, R0 ;  /* 0x00000080100c7824 */ /* 0x000fe200078e0200 */
[----:B------:R0:W-:Y:S01]  /*1d230*/  @P0 STG.E.U16 [R14.64], R28 ;  /* 0x0000001c0e000986 */ /* 0x0001e2000c101506 */
[----:B------:R-:W-:-:S03]  /*1d240*/  LEA.HI.X.SX32 R25, R13, c[0x0][0x174], 0x1, P6 ;  /* 0x00005d000d197a11 */ /* 0x000fc600030f0eff */
[----:B0-----:R-:W-:-:S04]  /*1d250*/  LEA R28, P6, R12, c[0x0][0x170], 0x1 ;  /* 0x00005c000c1c7a11 */ /* 0x001fc800078c08ff */
[----:B------:R-:W-:Y:S02]  /*1d260*/  LEA.HI.X.SX32 R29, R12, c[0x0][0x174], 0x1, P6 ;  /* 0x00005d000c1d7a11 */ /* 0x000fe400030f0eff */
[----:B------:R-:W0:Y:S01]  /*1d270*/  LDS.128 R12, [R19] ;  /* 0x00000000130c7984 */ /* 0x000e220000000c00 */
[----:B------:R-:W-:-:S04]  /*1d280*/  ISETP.GE.AND P3, PT, R9, c[0x0][0x17c], PT ;  /* 0x00005f0009007a0c */ /* 0x000fc80003f66270 */
[----:B---3--:R-:W-:Y:S01]  /*1d290*/  ISETP.LT.AND P4, PT, R11, c[0x0][0x178], !P3 ;  /* 0x00005e000b007a0c */ /* 0x008fe20005f81270 */
[----:B------:R-:W-:Y:S01]  /*1d2a0*/  IMAD.WIDE R22, R18, 0x2, R24 ;  /* 0x0000000212167825 */ /* 0x000fe200078e0218 */
[----:B------:R-:W-:Y:S02]  /*1d2b0*/  IADD3 R8, R9, 0x3, RZ ;  /* 0x0000000309087810 */ /* 0x000fe40007ffe0ff */
[----:B------:R-:W-:-:S04]  /*1d2c0*/  LEA R26, P0, R0, c[0x0][0x170], 0x1 ;  /* 0x00005c00001a7a11 */ /* 0x000fc800078008ff */
[----:B------:R-:W-:Y:S02]  /*1d2d0*/  LEA.HI.X.SX32 R27, R0, c[0x0][0x174], 0x1, P0 ;  /* 0x00005d00001b7a11 */ /* 0x000fe400000f0eff */
[----:B------:R-:W-:-:S03]  /*1d2e0*/  ISETP.GE.AND P0, PT, R8, c[0x0][0x17c], PT ;  /* 0x00005f0008007a0c */ /* 0x000fc60003f06270 */
[----:B----4-:R-:W-:Y:S04]  /*1d2f0*/  @P4 STG.E.U16 [R22.64], R10 ;  /* 0x0000000a16004986 */ /* 0x010fe8000c101506 */
[----:B0-----:R0:W-:Y:S04]  /*1d300*/  STL.64 [R1+0xdb8], R12 ;  /* 0x000db80c01007387 */ /* 0x0011e80000100a00 */
[----:B0-----:R-:W2:Y:S04]  /*1d310*/  LDL.LU R12, [R1] ;  /* 0x00000000010c7983 */ /* 0x001ea80000300800 */
[----:B------:R-:W-:Y:S04]  /*1d320*/  STL.64 [R1+0xdb0], R14 ;  /* 0x000db00e01007387 */ /* 0x000fe80000100a00 */
[----:B------:R-:W3:Y:S04]  /*1d330*/  LDL.LU R8, [R1+0xdcc] ;  /* 0x000dcc0001087983 */ /* 0x000ee80000300800 */
[----:B------:R-:W4:Y:S04]  /*1d340*/  LDL.LU R10, [R1+0xdc8] ;  /* 0x000dc800010a7983 */ /* 0x000f280000300800 */
[----:B------:R-:W2:Y:S01]  /*1d350*/  LDL.LU R23, [R1+0x28] ;  /* 0x0000280001177983 */ /* 0x000ea20000300800 */
[----:B------:R-:W-:-:S02]  /*1d360*/  ISETP.LT.AND P5, PT, R7, c[0x0][0x178], !P3 ;  /* 0x00005e0007007a0c */ /* 0x000fc40005fa1270 */
[----:B------:R-:W-:Y:S02]  /*1d370*/  ISETP.LT.AND P3, PT, R6, c[0x0][0x178], !P3 ;  /* 0x00005e0006007a0c */ /* 0x000fe40005f61270 */
[----:B------:R-:W-:Y:S02]  /*1d380*/  ISETP.LT.AND P6, PT, R5, c[0x0][0x178], !P2 ;  /* 0x00005e0005007a0c */ /* 0x000fe400057c1270 */
[C---:B------:R-:W-:Y:S01]  /*1d390*/  IADD3 R0, R18.reuse, c[0x0][0x198], RZ ;  /* 0x0000660012007a10 */ /* 0x040fe20007ffe0ff */
[----:B------:R-:W-:-:S04]  /*1d3a0*/  IMAD.WIDE R20, R18, 0x2, R26 ;  /* 0x0000000212147825 */ /* 0x000fc800078e021a */
[----:B------:R-:W-:-:S04]  /*1d3b0*/  IMAD.WIDE R18, R18, 0x2, R28 ;  /* 0x0000000212127825 */ /* 0x000fc800078e021c */
[----:B------:R-:W-:Y:S01]  /*1d3c0*/  IMAD.WIDE R16, R0, 0x2, R2 ;  /* 0x0000000200107825 */ /* 0x000fe200078e0202 */
[----:B------:R-:W-:Y:S01]  /*1d3d0*/  ISETP.LT.AND P4, PT, R11, c[0x0][0x178], !P2 ;  /* 0x00005e000b007a0c */ /* 0x000fe20005781270 */
[----:B---3--:R-:W-:Y:S04]  /*1d3e0*/  @P5 STG.E.U16 [R20.64], R8 ;  /* 0x0000000814005986 */ /* 0x008fe8000c101506 */
[----:B----4-:R-:W-:Y:S04]  /*1d3f0*/  @P3 STG.E.U16 [R18.64], R10 ;  /* 0x0000000a12003986 */ /* 0x010fe8000c101506 */
[----:B------:R0:W-:Y:S04]  /*1d400*/  @P6 STG.E.U16 [R16.64], R4 ;  /* 0x0000000410006986 */ /* 0x0001e8000c101506 */
[----:B0-----:R-:W3:Y:S01]  /*1d410*/  LDL.LU R4, [R1+0xdc4] ;  /* 0x000dc40001047983 */ /* 0x001ee20000300800 */
[----:B------:R-:W-:-:S02]  /*1d420*/  ISETP.LT.AND P5, PT, R7, c[0x0][0x178], !P2 ;  /* 0x00005e0007007a0c */ /* 0x000fc400057a1270 */
[----:B------:R-:W-:Y:S02]  /*1d430*/  ISETP.LT.AND P2, PT, R6, c[0x0][0x178], !P2 ;  /* 0x00005e0006007a0c */ /* 0x000fe40005741270 */
[----:B--2---:R-:W-:Y:S01]  /*1d440*/  PRMT R15, R23, 0x7632, R15 ;  /* 0x00007632170f7816 */ /* 0x004fe2000000000f */
[----:B------:R-:W-:Y:S01]  /*1d450*/  IMAD.WIDE R22, R0, 0x2, R24 ;  /* 0x0000000200167825 */ /* 0x000fe200078e0218 */
[----:B------:R-:W-:Y:S02]  /*1d460*/  PRMT R14, R8, 0x7632, R14 ;  /* 0x00007632080e7816 */ /* 0x000fe4000000000e */
[----:B------:R-:W-:Y:S01]  /*1d470*/  PRMT R13, R10, 0x7632, R13 ;  /* 0x000076320a0d7816 */ /* 0x000fe2000000000d */
[C---:B------:R-:W-:Y:S01]  /*1d480*/  IMAD.WIDE R20, R0.reuse, 0x2, R26 ;  /* 0x0000000200147825 */ /* 0x040fe200078e021a */
[----:B------:R-:W-:Y:S03]  /*1d490*/  @P4 STG.E.U16 [R22.64], R15 ;  /* 0x0000000f16004986 */ /* 0x000fe6000c101506 */
[----:B------:R-:W-:Y:S01]  /*1d4a0*/  IMAD.WIDE R18, R0, 0x2, R28 ;  /* 0x0000000200127825 */ /* 0x000fe200078e021c */
[----:B------:R-:W-:Y:S04]  /*1d4b0*/  @P5 STG.E.U16 [R20.64], R14 ;  /* 0x0000000e14005986 */ /* 0x000fe8000c101506 */
[----:B------:R0:W-:Y:S04]  /*1d4c0*/  @P2 STG.E.U16 [R18.64], R13 ;  /* 0x0000000d12002986 */ /* 0x0001e8000c101506 */
[----:B0-----:R-:W0:Y:S01]  /*1d4d0*/  S2R R13, SR_TID.X ;  /* 0x00000000000d7919 */ /* 0x001e220000002100 */
[----:B------:R-:W-:-:S02]  /*1d4e0*/  ISETP.LT.AND P6, PT, R5, c[0x0][0x178], !P1 ;  /* 0x00005e0005007a0c */ /* 0x000fc40004fc1270 */
[----:B------:R-:W-:-:S05]  /*1d4f0*/  IADD3 R8, R0, c[0x0][0x198], RZ ;  /* 0x0000660000087a10 */ /* 0x000fca0007ffe0ff */
[----:B------:R-:W-:-:S06]  /*1d500*/  IMAD.WIDE R16, R8, 0x2, R2 ;  /* 0x0000000208107825 */ /* 0x000fcc00078e0202 */
[----:B------:R1:W-:Y:S01]  /*1d510*/  @P6 STG.E.U16 [R16.64], R12 ;  /* 0x0000000c10006986 */ /* 0x0003e2000c101506 */
[----:B0-----:R-:W-:-:S05]  /*1d520*/  IMAD.SHL.U32 R23, R13, 0x400, RZ ;  /* 0x000004000d177824 */ /* 0x001fca00078e00ff */
[----:B------:R-:W-:Y:S02]  /*1d530*/  LOP3.LUT R23, R23, 0x1800, RZ, 0xc0, !PT ;  /* 0x0000180017177812 */ /* 0x000fe400078ec0ff */
[----:B------:R-:W-:-:S04]  /*1d540*/  IADD3 R10, R9, 0x4, RZ ;  /* 0x00000004090a7810 */ /* 0x000fc80007ffe0ff */
[----:B------:R-:W-:Y:S02]  /*1d550*/  ISETP.GE.AND P3, PT, R10, c[0x0][0x17c], PT ;  /* 0x00005f000a007a0c */ /* 0x000fe40003f66270 */
[----:B------:R-:W-:Y:S02]  /*1d560*/  IADD3 R10, R9, 0x5, RZ ;  /* 0x00000005090a7810 */ /* 0x000fe40007ffe0ff */
[----:B------:R-:W2:Y:S01]  /*1d570*/  LDL.LU R9, [R1+0xdc0] ;  /* 0x000dc00001097983 */ /* 0x000ea20000300800 */
[----:B---3--:R-:W-:Y:S02]  /*1d580*/  PRMT R4, R12, 0x7632, R4 ;  /* 0x000076320c047816 */ /* 0x008fe40000000004 */
[----:B-1----:R-:W-:-:S05]  /*1d590*/  LOP3.LUT R12, R13, 0x7f, RZ, 0xc0, !PT ;  /* 0x0000007f0d0c7812 */ /* 0x002fca00078ec0ff */
[----:B------:R-:W-:-:S05]  /*1d5a0*/  IMAD R23, R12, 0x10, R23 ;  /* 0x000000100c177824 */ /* 0x000fca00078e0217 */
[----:B------:R-:W-:-:S05]  /*1d5b0*/  LOP3.LUT R23, R23, 0x40, RZ, 0x3c, !PT ;  /* 0x0000004017177812 */ /* 0x000fca00078e3cff */
[----:B------:R-:W0:Y:S04]  /*1d5c0*/  LDS.128 R16, [R23] ;  /* 0x0000000017107984 */ /* 0x000e280000000c00 */
[----:B0-----:R0:W-:Y:S04]  /*1d5d0*/  STL.64 [R1+0xd90], R16 ;  /* 0x000d901001007387 */ /* 0x0011e80000100a00 */
[----:B0-----:R-:W3:Y:S04]  /*1d5e0*/  LDL.LU R16, [R1+0x8] ;  /* 0x0000080001107983 */ /* 0x001ee80000300800 */
[----:B------:R-:W4:Y:S01]  /*1d5f0*/  LDL.LU R17, [R1+0x40] ;  /* 0x0000400001117983 */ /* 0x000f220000300800 */
[----:B------:R-:W-:Y:S01]  /*1d600*/  ISETP.LT.AND P4, PT, R11, c[0x0][0x178], !P1 ;  /* 0x00005e000b007a0c */ /* 0x000fe20004f81270 */
[----:B------:R-:W-:Y:S01]  /*1d610*/  IMAD.WIDE R12, R8, 0x2, R24 ;  /* 0x00000002080c7825 */ /* 0x000fe200078e0218 */
[----:B------:R-:W-:-:S11]  /*1d620*/  ISETP.LT.AND P5, PT, R7, c[0x0][0x178], !P1 ;  /* 0x00005e0007007a0c */ /* 0x000fd60004fa1270 */
[----:B---3--:R-:W-:Y:S04]  /*1d630*/  @P4 STG.E.U16 [R12.64], R16 ;  /* 0x000000100c004986 */ /* 0x008fe8000c101506 */
[----:B----4-:R-:W-:Y:S04]  /*1d640*/  STL [R1+0xd9c], R17 ;  /* 0x000d9c1101007387 */ /* 0x010fe80000100800 */
[----:B------:R0:W-:Y:S04]  /*1d650*/  STL [R1+0xd44], R19 ;  /* 0x000d441301007387 */ /* 0x0001e80000100800 */
[----:B0-----:R-:W3:Y:S04]  /*1d660*/  LDL.LU R19, [R1+0xd18] ;  /* 0x000d180001137983 */ /* 0x001ee80000300800 */
[----:B------:R-:W4:Y:S01]  /*1d670*/  LDL.LU.64 R12, [R1+0xdb8] ;  /* 0x000db800010c7983 */ /* 0x000f220000300a00 */
[----:B------:R-:W-:Y:S01]  /*1d680*/  IMAD.WIDE R14, R8, 0x2, R26 ;  /* 0x00000002080e7825 */ /* 0x000fe200078e021a */
[----:B------:R-:W-:-:S02]  /*1d690*/  ISETP.LT.AND P1, PT, R6, c[0x0][0x178], !P1 ;  /* 0x00005e0006007a0c */ /* 0x000fc40004f21270 */
[----:B------:R-:W-:Y:S02]  /*1d6a0*/  ISETP.LT.AND P6, PT, R5, c[0x0][0x178], !P0 ;  /* 0x00005e0005007a0c */ /* 0x000fe400047c1270 */
[C---:B------:R-:W-:Y:S01]  /*1d6b0*/  IADD3 R0, R8.reuse, c[0x0][0x198], RZ ;  /* 0x0000660008007a10 */ /* 0x040fe20007ffe0ff */
[----:B----4-:R0:W-:Y:S04]  /*1d6c0*/  @P5 STG.E.U16 [R14.64], R12 ;  /* 0x0000000c0e005986 */ /* 0x0101e8000c101506 */
[----:B0-----:R-:W4:Y:S01]  /*1d6d0*/  LDL.LU.64 R14, [R1+0xdb0] ;  /* 0x000db000010e7983 */ /* 0x001f220000300a00 */
[----:B------:R-:W-:Y:S01]  /*1d6e0*/  IMAD.WIDE R22, R8, 0x2, R28 ;  /* 0x0000000208167825 */ /* 0x000fe200078e021c */
[----:B------:R-:W-:-:S03]  /*1d6f0*/  ISETP.LT.AND P4, PT, R11, c[0x0][0x178], !P0 ;  /* 0x00005e000b007a0c */ /* 0x000fc60004781270 */
[----:B------:R-:W-:Y:S01]  /*1d700*/  IMAD.WIDE R20, R0, 0x2, R2 ;  /* 0x0000000200147825 */ /* 0x000fe200078e0202 */
[----:B------:R-:W-:Y:S02]  /*1d710*/  ISETP.LT.AND P5, PT, R7, c[0x0][0x178], !P0 ;  /* 0x00005e0007007a0c */ /* 0x000fe400047a1270 */
[----:B------:R-:W-:Y:S02]  /*1d720*/  ISETP.LT.AND P0, PT, R6, c[0x0][0x178], !P0 ;  /* 0x00005e0006007a0c */ /* 0x000fe40004701270 */
[----:B------:R-:W-:Y:S02]  /*1d730*/  IADD3 R8, R0, c[0x0][0x198], RZ ;  /* 0x0000660000087a10 */ /* 0x000fe40007ffe0ff */
[----:B------:R-:W-:Y:S01]  /*1d740*/  PRMT R12, R12, 0x7632, R12 ;  /* 0x000076320c0c7816 */ /* 0x000fe2000000000c */
[----:B----4-:R0:W-:Y:S04]  /*1d750*/  @P1 STG.E.U16 [R22.64], R14 ;  /* 0x0000000e16001986 */ /* 0x0101e8000c101506 */
[----:B------:R1:W-:Y:S01]  /*1d760*/  @P6 STG.E.U16 [R20.64], R4 ;  /* 0x0000000414006986 */ /* 0x0003e2000c101506 */
[----:B0-----:R-:W-:Y:S01]  /*1d770*/  IMAD.WIDE R22, R0, 0x2, R28 ;  /* 0x0000000200167825 */ /* 0x001fe200078e021c */
[----:B-1----:R-:W-:-:S02]  /*1d780*/  PRMT R21, R16, 0x7632, R21 ;  /* 0x0000763210157816 */ /* 0x002fc40000000015 */
[----:B------:R-:W4:Y:S01]  /*1d790*/  LDL.LU R4, [R1+0xda8] ;  /* 0x000da80001047983 */ /* 0x000f220000300800 */
[----:B------:R-:W-:-:S03]  /*1d7a0*/  IMAD.WIDE R16, R0, 0x2, R26 ;  /* 0x0000000200107825 */ /* 0x000fc600078e021a */
[----:B------:R0:W-:Y:S02]  /*1d7b0*/  STL.64 [R1+0xda0], R6 ;  /* 0x000da00601007387 */ /* 0x0001e40000100a00 */
[----:B0-----:R-:W-:Y:S01]  /*1d7c0*/  IMAD.WIDE R6, R0, 0x2, R24 ;  /* 0x0000000200067825 */ /* 0x001fe200078e0218 */
[----:B------:R-:W-:-:S05]  /*1d7d0*/  PRMT R0, R21, 0x7610, R0 ;  /* 0x0000761015007816 */ /* 0x000fca0000000000 */
[----:B------:R0:W-:Y:S04]  /*1d7e0*/  @P4 STG.E.U16 [R6.64], R0 ;  /* 0x0000000006004986 */ /* 0x0001e8000c101506 */
[----:B------:R1:W-:Y:S04]  /*1d7f0*/  @P5 STG.E.U16 [R16.64], R12 ;  /* 0x0000000c10005986 */ /* 0x0003e8000c101506 */
[----:B0-----:R-:W2:Y:S04]  /*1d800*/  LDL.LU.64 R6, [R1+0xda0] ;  /* 0x000da00001067983 */ /* 0x001ea80000300a00 */
[----:B-1----:R-:W3:Y:S01]  /*1d810*/  LDL.LU R17, [R1+0xd9c] ;  /* 0x000d9c0001117983 */ /* 0x002ee20000300800 */
[----:B------:R-:W-:-:S05]  /*1d820*/  PRMT R14, R14, 0x7632, R14 ;  /* 0x000076320e0e7816 */ /* 0x000fca000000000e */
[----:B------:R0:W-:Y:S04]  /*1d830*/  STL.64 [R1+0xd50], R14 ;  /* 0x000d500e01007387 */ /* 0x0001e80000100a00 */
[----:B0-----:R-:W4:Y:S04]  /*1d840*/  LDL.LU R15, [R1+0x48] ;  /* 0x00004800010f7983 */ /* 0x001f280000300800 */
[----:B------:R0:W-:Y:S04]  /*1d850*/  @P0 STG.E.U16 [R22.64], R14 ;  /* 0x0000000e16000986 */ /* 0x0001e8000c101506 */
[----:B0-----:R-:W0:Y:S01]  /*1d860*/  S2R R23, SR_TID.X ;  /* 0x0000000000177919 */ /* 0x001e220000002100 */
[----:B------:R-:W-:Y:S01]  /*1d870*/  ISETP.LT.AND P6, PT, R5, c[0x0][0x178], !P3 ;  /* 0x00005e0005007a0c */ /* 0x000fe20005fc1270 */
[C---:B------:R-:W-:Y:S01]  /*1d880*/  IMAD.WIDE R20, R8.reuse, 0x2, R2 ;  /* 0x0000000208147825 */ /* 0x040fe200078e0202 */
[----:B------:R-:W-:-:S02]  /*1d890*/  IADD3 R0, R8, c[0x0][0x198], RZ ;  /* 0x0000660008007a10 */ /* 0x000fc40007ffe0ff */
[----:B------:R-:W-:Y:S02]  /*1d8a0*/  ISETP.LT.AND P4, PT, R11, c[0x0][0x178], !P3 ;  /* 0x00005e000b007a0c */ /* 0x000fe40005f81270 */
[----:B------:R-:W4:Y:S01]  /*1d8b0*/  LDL.LU R11, [R1+0xd98] ;  /* 0x000d9800010b7983 */ /* 0x000f220000300800 */
[C---:B0-----:R-:W-:Y:S01]  /*1d8c0*/  LOP3.LUT R22, R23.reuse, 0x7f, RZ, 0xc0, !PT ;  /* 0x0000007f17167812 */ /* 0x041fe200078ec0ff */
[----:B------:R-:W-:-:S05]  /*1d8d0*/  IMAD.SHL.U32 R23, R23, 0x400, RZ ;  /* 0x0000040017177824 */ /* 0x000fca00078e00ff */
[----:B------:R-:W-:-:S05]  /*1d8e0*/  LOP3.LUT R23, R23, 0x1800, RZ, 0xc0, !PT ;  /* 0x0000180017177812 */ /* 0x000fca00078ec0ff */
[----:B------:R-:W-:-:S05]  /*1d8f0*/  IMAD R23, R22, 0x10, R23 ;  /* 0x0000001016177824 */ /* 0x000fca00078e0217 */
[----:B------:R-:W-:Y:S01]  /*1d900*/  LOP3.LUT R23, R23, 0x60, RZ, 0x3c, !PT ;  /* 0x0000006017177812 */ /* 0x000fe200078e3cff */
[----:B--2---:R-:W-:Y:S04]  /*1d910*/  STL.64 [R1+0xd80], R6 ;  /* 0x000d800601007387 */ /* 0x004fe80000100a00 */
[----:B---3--:R0:W-:Y:S04]  /*1d920*/  @P6 STG.E.U16 [R20.64], R17 ;  /* 0x0000001114006986 */ /* 0x0081e8000c101506 */
[----:B----4-:R-:W-:Y:S01]  /*1d930*/  STL.64 [R1+0xd88], R4 ;  /* 0x000d880401007387 */ /* 0x010fe20000100a00 */
[----:B0-----:R-:W-:-:S05]  /*1d940*/  IMAD.WIDE R20, R0, 0x2, R2 ;  /* 0x0000000200147825 */ /* 0x001fca00078e0202 */
[----:B------:R-:W-:Y:S04]  /*1d950*/  STL.64 [R1+0x18], R20 ;  /* 0x0000181401007387 */ /* 0x000fe80000100a00 */
[----:B------:R-:W0:Y:S01]  /*1d960*/  LDS.128 R20, [R23] ;  /* 0x0000000017147984 */ /* 0x000e220000000c00 */
[----:B------:R-:W-:Y:S01]  /*1d970*/  PRMT R12, R17, 0x7632, R12 ;  /* 0x00007632110c7816 */ /* 0x000fe2000000000c */
[----:B------:R-:W-:-:S05]  /*1d980*/  IMAD.WIDE R16, R8, 0x2, R24 ;  /* 0x0000000208107825 */ /* 0x000fca00078e0218 */
[----:B------:R-:W-:Y:S04]  /*1d990*/  @P4 STG.E.U16 [R16.64], R15 ;  /* 0x0000000f10004986 */ /* 0x000fe8000c101506 */
[----:B0-----:R0:W-:Y:S04]  /*1d9a0*/  STL.64 [R1+0xd70], R20 ;  /* 0x000d701401007387 */ /* 0x0011e80000100a00 */
[----:B0-----:R-:W2:Y:S04]  /*1d9b0*/  LDL.LU.64 R20, [R1+0x18] ;  /* 0x0000180001147983 */ /* 0x001ea80000300a00 */
[----:B------:R0:W-:Y:S04]  /*1d9c0*/  STL [R1+0xd3c], R23 ;  /* 0x000d3c1701007387 */ /* 0x0001e80000100800 */
[----:B0-----:R-:W3:Y:S04]  /*1d9d0*/  LDL.LU R23, [R1+0xd1c] ;  /* 0x000d1c0001177983 */ /* 0x001ee80000300800 */
[----:B------:R-:W4:Y:S01]  /*1d9e0*/  LDL.LU.64 R16, [R1+0xd90] ;  /* 0x000d900001107983 */ /* 0x000f220000300a00 */
[----:B------:R-:W-:-:S02]  /*1d9f0*/  ISETP.LT.AND P5, PT, R7, c[0x0][0x178], !P3 ;  /* 0x00005e0007007a0c */ /* 0x000fc40005fa1270 */
[----:B------:R-:W-:Y:S02]  /*1da00*/  ISETP.LT.AND P3, PT, R6, c[0x0][0x178], !P3 ;  /* 0x00005e0006007a0c */ /* 0x000fe40005f61270 */
[----:B------:R-:W-:Y:S01]  /*1da10*/  ISETP.GE.AND P2, PT, R10, c[0x0][0x17c], PT ;  /* 0x00005f000a007a0c */ /* 0x000fe20003f46270 */
[----:B------:R-:W-:-:S03]  /*1da20*/  IMAD.WIDE R6, R8, 0x2, R28 ;  /* 0x0000000208067825 */ /* 0x000fc600078e021c */
[----:B------:R-:W-:Y:S01]  /*1da30*/  ISETP.LT.AND P6, PT, R5, c[0x0][0x178], !P2 ;  /* 0x00005e0005007a0c */ /* 0x000fe200057c1270 */
[----:B------:R-:W-:-:S05]  /*1da40*/  IMAD.WIDE R4, R8, 0x2, R26 ;  /* 0x0000000208047825 */ /* 0x000fca00078e021a */
[----:B----4-:R0:W-:Y:S04]  /*1da50*/  @P5 STG.E.U16 [R4.64], R16 ;  /* 0x0000001004005986 */ /* 0x0101e8000c101506 */
[----:B------:R1:W-:Y:S04]  /*1da60*/  @P3 STG.E.U16 [R6.64], R18 ;  /* 0x0000001206003986 */ /* 0x0003e8000c101506 */
[----:B0-----:R-:W4:Y:S04]  /*1da70*/  LDL.LU.64 R4, [R1+0xd88] ;  /* 0x000d880001047983 */ /* 0x001f280000300a00 */
[----:B-1----:R-:W4:Y:S04]  /*1da80*/  LDL.LU.64 R6, [R1+0xd80] ;  /* 0x000d800001067983 */ /* 0x002f280000300a00 */
[----:B--2---:R0:W-:Y:S01]  /*1da90*/  @P6 STG.E.U16 [R20.64], R12 ;  /* 0x0000000c14006986 */ /* 0x0041e2000c101506 */
[----:B---3--:R-:W-:-:S02]  /*1daa0*/  ISETP.LT.AND P6, PT, R23, c[0x0][0x178], !P2 ;  /* 0x00005e0017007a0c */ /* 0x008fc400057c1270 */
[----:B0-----:R-:W-:Y:S01]  /*1dab0*/  PRMT R12, R15, 0x7632, R12 ;  /* 0x000076320f0c7816 */ /* 0x001fe2000000000c */
[----:B------:R-:W-:-:S04]  /*1dac0*/  IMAD.WIDE R20, R0, 0x2, R26 ;  /* 0x0000000200147825 */ /* 0x000fc800078e021a */
[----:B------:R-:W-:-:S06]  /*1dad0*/  IMAD.WIDE R14, R0, 0x2, R24 ;  /* 0x00000002000e7825 */ /* 0x000fcc00078e0218 */
[----:B------:R-:W-:Y:S01]  /*1dae0*/  @P6 STG.E.U16 [R14.64], R12 ;  /* 0x0000000c0e006986 */ /* 0x000fe2000c101506 */
[----:B----4-:R-:W-:Y:S02]  /*1daf0*/  ISETP.LT.AND P3, PT, R7, c[0x0][0x178], !P2 ;  /* 0x00005e0007007a0c */ /* 0x010fe40005761270 */
[----:B------:R-:W-:Y:S02]  /*1db00*/  ISETP.LT.AND P2, PT, R6, c[0x0][0x178], !P2 ;  /* 0x00005e0006007a0c */ /* 0x000fe40005741270 */
[----:B------:R-:W2:Y:S04]  /*1db10*/  LDL.LU R6, [R1+0xd78] ;  /* 0x000d780001067983 */ /* 0x000ea80000300800 */
[----:B------:R-:W-:Y:S04]  /*1db20*/  STL.64 [R1+0x30], R20 ;  /* 0x0000301401007387 */ /* 0x000fe80000100a00 */
[----:B------:R0:W-:Y:S04]  /*1db30*/  STL.64 [R1+0xd58], R12 ;  /* 0x000d580c01007387 */ /* 0x0001e80000100a00 */
[----:B0-----:R-:W3:Y:S01]  /*1db40*/  LDL.LU.64 R12, [R1+0x30] ;  /* 0x00003000010c7983 */ /* 0x001ee20000300a00 */
[----:B------:R-:W-:Y:S01]  /*1db50*/  PRMT R16, R16, 0x7632, R16 ;  /* 0x0000763210107816 */ /* 0x000fe20000000010 */
[----:B------:R-:W-:Y:S01]  /*1db60*/  IMAD.WIDE R20, R0, 0x2, R28 ;  /* 0x0000000200147825 */ /* 0x000fe200078e021c */
[----:B------:R-:W-:-:S03]  /*1db70*/  PRMT R18, R18, 0x7632, R18 ;  /* 0x0000763212127816 */ /* 0x000fc60000000012 */
[----:B------:R-:W-:Y:S01]  /*1db80*/  STL.64 [R1+0xd48], R16 ;  /* 0x000d481001007387 */ /* 0x000fe20000100a00 */
[----:B------:R-:W-:-:S03]  /*1db90*/  IADD3 R10, R19, 0x6, RZ ;  /* 0x00000006130a7810 */ /* 0x000fc60007ffe0ff */
[----:B---3--:R-:W-:Y:S04]  /*1dba0*/  @P3 STG.E.U16 [R12.64], R16 ;  /* 0x000000100c003986 */ /* 0x008fe8000c101506 */
[----:B------:R0:W-:Y:S04]  /*1dbb0*/  @P2 STG.E.U16 [R20.64], R18 ;  /* 0x0000001214002986 */ /* 0x0001e8000c101506 */
[----:B0-----:R-:W3:Y:S04]  /*1dbc0*/  LDL.LU.64 R20, [R1+0xd70] ;  /* 0x000d700001147983 */ /* 0x001ee80000300a00 */
[----:B------:R-:W4:Y:S01]  /*1dbd0*/  LDL.LU R18, [R1+0xd20] ;  /* 0x000d200001127983 */ /* 0x000f220000300800 */
[----:B------:R-:W-:-:S02]  /*1dbe0*/  ISETP.GE.AND P1, PT, R10, c[0x0][0x17c], PT ;  /* 0x00005f000a007a0c */ /* 0x000fc40003f26270 */
[----:B------:R-:W-:-:S04]  /*1dbf0*/  IADD3 R10, R19, 0x7, RZ ;  /* 0x00000007130a7810 */ /* 0x000fc80007ffe0ff */
[----:B------:R-:W-:Y:S02]  /*1dc00*/  ISETP.GE.AND P0, PT, R10, c[0x0][0x17c], PT ;  /* 0x00005f000a007a0c */ /* 0x000fe40003f06270 */
[----:B------:R-:W-:-:S04]  /*1dc10*/  IADD3 R10, R19, 0x8, RZ ;  /* 0x00000008130a7810 */ /* 0x000fc80007ffe0ff */
[----:B------:R-:W-:Y:S01]  /*1dc20*/  ISETP.GE.AND P6, PT, R10, c[0x0][0x17c], PT ;  /* 0x00005f000a007a0c */ /* 0x000fe20003fc6270 */
[----:B----4-:R0:W-:Y:S04]  /*1dc30*/  STL.64 [R1+0xd68], R18 ;  /* 0x000d681201007387 */ /* 0x0101e80000100a00 */
[----:B------:R-:W4:Y:S04]  /*1dc40*/  LDL.LU R17, [R1+0x24] ;  /* 0x0000240001117983 */ /* 0x000f280000300800 */
[----:B------:R-:W4:Y:S01]  /*1dc50*/  LDL.LU R10, [R1+0x2c] ;  /* 0x00002c00010a7983 */ /* 0x000f220000300800 */
[----:B------:R-:W-:-:S02]  /*1dc60*/  ISETP.LT.AND P5, PT, R5, c[0x0][0x178], !P1 ;  /* 0x00005e0005007a0c */ /* 0x000fc40004fa1270 */
[----:B------:R-:W-:Y:S02]  /*1dc70*/  ISETP.LT.AND P4, PT, R23, c[0x0][0x178], !P1 ;  /* 0x00005e0017007a0c */ /* 0x000fe40004f81270 */
[----:B------:R-:W-:Y:S02]  /*1dc80*/  ISETP.LT.AND P3, PT, R7, c[0x0][0x178], !P1 ;  /* 0x00005e0007007a0c */ /* 0x000fe40004f61270 */
[----:B------:R-:W-:Y:S02]  /*1dc90*/  IADD3 R8, R0, c[0x0][0x198], RZ ;  /* 0x0000660000087a10 */ /* 0x000fe40007ffe0ff */
[----:B------:R-:W-:Y:S02]  /*1dca0*/  IADD3 R0, R19, 0x9, RZ ;  /* 0x0000000913007810 */ /* 0x000fe40007ffe0ff */
[----:B------:R-:W-:Y:S01]  /*1dcb0*/  ISETP.LT.AND P1, PT, R18, c[0x0][0x178], !P1 ;  /* 0x00005e0012007a0c */ /* 0x000fe20004f21270 */
[----:B------:R-:W-:-:S04]  /*1dcc0*/  IMAD.WIDE R14, R8, 0x2, R2 ;  /* 0x00000002080e7825 */ /* 0x000fc800078e0202 */
[C---:B------:R-:W-:Y:S01]  /*1dcd0*/  IMAD.WIDE R12, R8.reuse, 0x2, R24 ;  /* 0x00000002080c7825 */ /* 0x040fe200078e0218 */
[----:B------:R-:W-:Y:S03]  /*1dce0*/  @P5 STG.E.U16 [R14.64], R4 ;  /* 0x000000040e005986 */ /* 0x000fe6000c101506 */
[----:B0-----:R-:W-:Y:S01]  /*1dcf0*/  IMAD.WIDE R18, R8, 0x2, R26 ;  /* 0x0000000208127825 */ /* 0x001fe200078e021a */
[----:B--2---:R-:W-:Y:S04]  /*1dd00*/  @P4 STG.E.U16 [R12.64], R6 ;  /* 0x000000060c004986 */ /* 0x004fe8000c101506 */
[----:B---3--:R0:W-:Y:S04]  /*1dd10*/  @P3 STG.E.U16 [R18.64], R20 ;  /* 0x0000001412003986 */ /* 0x0081e8000c101506 */
[----:B----4-:R1:W-:Y:S04]  /*1dd20*/  STL.64 [R1+0xd60], R10 ;  /* 0x000d600a01007387 */ /* 0x0103e80000100a00 */
[----:B0-----:R-:W2:Y:S01]  /*1dd30*/  LDL.LU.64 R18, [R1+0xd68] ;  /* 0x000d680001127983 */ /* 0x001ea20000300a00 */
[----:B------:R-:W-:-:S02]  /*1dd40*/  ISETP.LT.AND P4, PT, R5, c[0x0][0x178], !P0 ;  /* 0x00005e0005007a0c */ /* 0x000fc40004781270 */
[----:B------:R-:W-:Y:S02]  /*1dd50*/  ISETP.LT.AND P5, PT, R23, c[0x0][0x178], !P0 ;  /* 0x00005e0017007a0c */ /* 0x000fe400047a1270 */
[----:B------:R-:W-:Y:S02]  /*1dd60*/  ISETP.GE.AND P2, PT, R0, c[0x0][0x17c], PT ;  /* 0x00005f0000007a0c */ /* 0x000fe40003f46270 */
[C---:B------:R-:W-:Y:S01]  /*1dd70*/  IADD3 R0, R8.reuse, c[0x0][0x198], RZ ;  /* 0x0000660008007a10 */ /* 0x040fe20007ffe0ff */
[----:B-1----:R-:W-:Y:S01]  /*1dd80*/  IMAD.WIDE R10, R8, 0x2, R28 ;  /* 0x00000002080a7825 */ /* 0x002fe200078e021c */
[----:B------:R-:W-:Y:S02]  /*1dd90*/  PRMT R4, R4, 0x7632, R4 ;  /* 0x0000763204047816 */ /* 0x000fe40000000004 */
[----:B------:R-:W-:Y:S01]  /*1dda0*/  PRMT R6, R6, 0x7632, R6 ;  /* 0x0000763206067816 */ /* 0x000fe20000000006 */
[----:B------:R-:W-:Y:S01]  /*1ddb0*/  IMAD.WIDE R14, R0, 0x2, R2 ;  /* 0x00000002000e7825 */ /* 0x000fe200078e0202 */
[----:B------:R-:W-:-:S03]  /*1ddc0*/  ISETP.LT.AND P3, PT, R7, c[0x0][0x178], !P0 ;  /* 0x00005e0007007a0c */ /* 0x000fc60004761270 */
[----:B------:R-:W-:Y:S01]  /*1ddd0*/  IMAD.WIDE R12, R0, 0x2, R24 ;  /* 0x00000002000c7825 */ /* 0x000fe200078e0218 */
[----:B------:R0:W-:Y:S04]  /*1dde0*/  @P1 STG.E.U16 [R10.64], R22 ;  /* 0x000000160a001986 */ /* 0x0001e8000c101506 */
[----:B------:R1:W-:Y:S01]  /*1ddf0*/  @P4 STG.E.U16 [R14.64], R4 ;  /* 0x000000040e004986 */ /* 0x0003e2000c101506 */
[----:B------:R-:W-:-:S03]  /*1de00*/  PRMT R20, R20, 0x7632, R20 ;  /* 0x0000763214147816 */ /* 0x000fc60000000014 */
[----:B------:R3:W-:Y:S01]  /*1de10*/  @P5 STG.E.U16 [R12.64], R6 ;  /* 0x000000060c005986 */ /* 0x0007e2000c101506 */
[----:B------:R-:W-:Y:S01]  /*1de20*/  ISETP.LT.AND P5, PT, R5, c[0x0][0x178], !P6 ;  /* 0x00005e0005007a0c */ /* 0x000fe200077a1270 */
[C---:B0-----:R-:W-:Y:S01]  /*1de30*/  IMAD.WIDE R10, R0.reuse, 0x2, R26 ;  /* 0x00000002000a7825 */ /* 0x041fe200078e021a */
[----:B-1----:R-:W-:-:S04]  /*1de40*/  IADD3 R4, R0, c[0x0][0x198], RZ ;  /* 0x0000660000047a10 */ /* 0x002fc80007ffe0ff */
[----:B------:R0:W-:Y:S01]  /*1de50*/  @P3 STG.E.U16 [R10.64], R20 ;  /* 0x000000140a003986 */ /* 0x0001e2000c101506 */
[----:B------:R-:W-:Y:S01]  /*1de60*/  PRMT R22, R22, 0x7632, R22 ;  /* 0x0000763216167816 */ /* 0x000fe20000000016 */
[----:B---3--:R-:W-:-:S04]  /*1de70*/  IMAD.WIDE R12, R0, 0x2, R28 ;  /* 0x00000002000c7825 */ /* 0x008fc800078e021c */
[----:B0-----:R-:W-:Y:S01]  /*1de80*/  IMAD.WIDE R10, R4, 0x2, R2 ;  /* 0x00000002040a7825 */ /* 0x001fe200078e0202 */
[----:B--2---:R-:W-:-:S13]  /*1de90*/  ISETP.LT.AND P0, PT, R18, c[0x0][0x178], !P0 ;  /* 0x00005e0012007a0c */ /* 0x004fda0004701270 */
[----:B------:R-:W-:Y:S04]  /*1dea0*/  @P0 STG.E.U16 [R12.64], R22 ;  /* 0x000000160c000986 */ /* 0x000fe8000c101506 */
[----:B------:R0:W-:Y:S04]  /*1deb0*/  @P5 STG.E.U16 [R10.64], R17 ;  /* 0x000000110a005986 */ /* 0x0001e8000c101506 */
[----:B0-----:R-:W2:Y:S01]  /*1dec0*/  LDL.LU.64 R10, [R1+0xd60] ;  /* 0x000d6000010a7983 */ /* 0x001ea20000300a00 */
[----:B------:R-:W-:Y:S01]  /*1ded0*/  ISETP.LT.AND P1, PT, R23, c[0x0][0x178], !P6 ;  /* 0x00005e0017007a0c */ /* 0x000fe20007721270 */
[----:B------:R-:W-:Y:S01]  /*1dee0*/  IMAD.WIDE R12, R4, 0x2, R24 ;  /* 0x00000002040c7825 */ /* 0x000fe200078e0218 */
[----:B------:R-:W-:-:S03]  /*1def0*/  ISETP.LT.AND P4, PT, R7, c[0x0][0x178], !P6 ;  /* 0x00005e0007007a0c */ /* 0x000fc60007781270 */
[----:B------:R-:W-:-:S08]  /*1df00*/  IMAD.WIDE R14, R4, 0x2, R26 ;  /* 0x00000002040e7825 */ /* 0x000fd000078e021a */
[----:B--2---:R0:W-:Y:S04]  /*1df10*/  @P1 STG.E.U16 [R12.64], R10 ;  /* 0x0000000a0c001986 */ /* 0x0041e8000c101506 */
[----:B0-----:R-:W2:Y:S04]  /*1df20*/  LDL.LU.64 R12, [R1+0xd58] ;  /* 0x000d5800010c7983 */ /* 0x001ea80000300a00 */
[----:B------:R0:W-:Y:S04]  /*1df30*/  @P4 STG.E.U16 [R14.64], R9 ;  /* 0x000000090e004986 */ /* 0x0001e8000c101506 */
[----:B0-----:R-:W3:Y:S01]  /*1df40*/  LDL.LU.64 R14, [R1+0xd50] ;  /* 0x000d5000010e7983 */ /* 0x001ee20000300a00 */
[----:B------:R-:W-:-:S02]  /*1df50*/  ISETP.LT.AND P6, PT, R18, c[0x0][0x178], !P6 ;  /* 0x00005e0012007a0c */ /* 0x000fc400077c1270 */
[----:B------:R-:W-:Y:S01]  /*1df60*/  IADD3 R0, R19, 0xb, RZ ;  /* 0x0000000b13007810 */ /* 0x000fe20007ffe0ff */
[----:B------:R-:W4:Y:S01]  /*1df70*/  LDL.LU R20, [R1+0xc] ;  /* 0x00000c0001147983 */ /* 0x000f220000300800 */
[----:B------:R-:W-:Y:S02]  /*1df80*/  ISETP.LT.AND P5, PT, R5, c[0x0][0x178], !P2 ;  /* 0x00005e0005007a0c */ /* 0x000fe400057a1270 */
[----:B------:R-:W-:Y:S02]  /*1df90*/  ISETP.GE.AND P0, PT, R0, c[0x0][0x17c], PT ;  /* 0x00005f0000007a0c */ /* 0x000fe40003f06270 */
[----:B------:R-:W-:Y:S02]  /*1dfa0*/  ISETP.LT.AND P1, PT, R23, c[0x0][0x178], !P2 ;  /* 0x00005e0017007a0c */ /* 0x000fe40005721270 */
[----:B------:R-:W-:Y:S02]  /*1dfb0*/  IADD3 R0, R4, c[0x0][0x198], RZ ;  /* 0x0000660004007a10 */ /* 0x000fe40007ffe0ff */
[----:B------:R-:W-:-:S02]  /*1dfc0*/  ISETP.LT.AND P4, PT, R7, c[0x0][0x178], !P2 ;  /* 0x00005e0007007a0c */ /* 0x000fc40005781270 */
[----:B------:R-:W-:-:S04]  /*1dfd0*/  IADD3 R6, R19, 0xa, RZ ;  /* 0x0000000a13067810 */ /* 0x000fc80007ffe0ff */
[----:B------:R-:W-:Y:S02]  /*1dfe0*/  ISETP.GE.AND P3, PT, R6, c[0x0][0x17c], PT ;  /* 0x00005f0006007a0c */ /* 0x000fe40003f66270 */
[----:B------:R-:W-:Y:S02]  /*1dff0*/  PRMT R6, R10, 0x7632, R6 ;  /* 0x000076320a067816 */ /* 0x000fe40000000006 */
[----:B--2---:R-:W-:Y:S01]  /*1e000*/  PRMT R12, R17, 0x7632, R12 ;  /* 0x00007632110c7816 */ /* 0x004fe2000000000c */
[----:B------:R-:W-:Y:S01]  /*1e010*/  IMAD.WIDE R16, R4, 0x2, R28 ;  /* 0x0000000204107825 */ /* 0x000fe200078e021c */
[----:B------:R-:W-:-:S03]  /*1e020*/  PRMT R4, R9, 0x7632, R4 ;  /* 0x0000763209047816 */ /* 0x000fc60000000004 */
[----:B------:R-:W-:Y:S02]  /*1e030*/  IMAD.MOV.U32 R8, RZ, RZ, R16 ;  /* 0x000000ffff087224 */ /* 0x000fe400078e0010 */
[----:B------:R-:W-:Y:S02]  /*1e040*/  IMAD.MOV.U32 R9, RZ, RZ, R17 ;  /* 0x000000ffff097224 */ /* 0x000fe400078e0011 */
[----:B------:R-:W-:-:S03]  /*1e050*/  IMAD.WIDE R16, R0, 0x2, R2 ;  /* 0x0000000200107825 */ /* 0x000fc600078e0202 */
[----:B------:R0:W-:Y:S01]  /*1e060*/  @P6 STG.E.U16 [R8.64], R11 ;  /* 0x0000000b08006986 */ /* 0x0001e2000c101506 */
[----:B---3--:R-:W-:-:S03]  /*1e070*/  PRMT R14, R11, 0x7632, R14 ;  /* 0x000076320b0e7816 */ /* 0x008fc6000000000e */
[----:B------:R1:W-:Y:S01]  /*1e080*/  @P5 STG.E.U16 [R16.64], R12 ;  /* 0x0000000c10005986 */ /* 0x0003e2000c101506 */
[----:B0-----:R-:W-:-:S04]  /*1e090*/  IMAD.WIDE R10, R0, 0x2, R24 ;  /* 0x00000002000a7825 */ /* 0x001fc800078e0218 */
[C---:B------:R-:W-:Y:S01]  /*1e0a0*/  IMAD.WIDE R8, R0.reuse, 0x2, R26 ;  /* 0x0000000200087825 */ /* 0x040fe200078e021a */
[----:B------:R0:W-:Y:S04]  /*1e0b0*/  @P1 STG.E.U16 [R10.64], R6 ;  /* 0x000000060a001986 */ /* 0x0001e8000c101506 */
[----:B-1----:R-:W2:Y:S04]  /*1e0c0*/  LDL.LU.64 R16, [R1+0xd48] ;  /* 0x000d480001107983 */ /* 0x002ea80000300a00 */
[----:B------:R1:W-:Y:S04]  /*1e0d0*/  @P4 STG.E.U16 [R8.64], R4 ;  /* 0x0000000408004986 */ /* 0x0003e8000c101506 */
[----:B------:R-:W3:Y:S01]  /*1e0e0*/  LDL.LU R22, [R1+0x44] ;  /* 0x0000440001167983 */ /* 0x000ee20000300800 */
[C---:B0-----:R-:W-:Y:S01]  /*1e0f0*/  IMAD.WIDE R10, R0.reuse, 0x2, R28 ;  /* 0x00000002000a7825 */ /* 0x041fe200078e021c */
[----:B-1----:R-:W-:-:S02]  /*1e100*/  IADD3 R4, R0, c[0x0][0x198], RZ ;  /* 0x0000660000047a10 */ /* 0x002fc40007ffe0ff */
[----:B------:R-:W2:Y:S01]  /*1e110*/  LDL.LU R0, [R1+0x4] ;  /* 0x0000040001007983 */ /* 0x000ea20000300800 */
[----:B------:R-:W-:Y:S02]  /*1e120*/  ISETP.LT.AND P2, PT, R18, c[0x0][0x178], !P2 ;  /* 0x00005e0012007a0c */ /* 0x000fe40005741270 */
[----:B------:R-:W-:Y:S02]  /*1e130*/  ISETP.LT.AND P6, PT, R5, c[0x0][0x178], !P3 ;  /* 0x00005e0005007a0c */ /* 0x000fe40005fc1270 */
[----:B------:R-:W-:Y:S02]  /*1e140*/  ISETP.LT.AND P4, PT, R23, c[0x0][0x178], !P3 ;  /* 0x00005e0017007a0c */ /* 0x000fe40005f81270 */
[----:B------:R-:W-:Y:S01]  /*1e150*/  ISETP.LT.AND P5, PT, R7, c[0x0][0x178], !P3 ;  /* 0x00005e0007007a0c */ /* 0x000fe20005fa1270 */
[----:B------:R-:W-:Y:S01]  /*1e160*/  IMAD.WIDE R8, R4, 0x2, R2 ;  /* 0x0000000204087825 */ /* 0x000fe200078e0202 */
[----:B------:R-:W-:-:S05]  /*1e170*/  ISETP.LT.AND P3, PT, R18, c[0x0][0x178], !P3 ;  /* 0x00005e0012007a0c */ /* 0x000fca0005f61270 */
[----:B------:R0:W-:Y:S01]  /*1e180*/  @P2 STG.E.U16 [R10.64], R14 ;  /* 0x0000000e0a002986 */ /* 0x0001e2000c101506 */
[----:B------:R-:W-:Y:S01]  /*1e190*/  IADD3 R12, R19, 0xd, RZ ;  /* 0x0000000d130c7810 */ /* 0x000fe20007ffe0ff */
[----:B0-----:R-:W-:-:S03]  /*1e1a0*/  IMAD.WIDE R10, R4, 0x2, R24 ;  /* 0x00000002040a7825 */ /* 0x001fc600078e0218 */
[----:B------:R-:W-:Y:S02]  /*1e1b0*/  ISETP.GE.AND P2, PT, R12, c[0x0][0x17c], PT ;  /* 0x00005f000c007a0c */ /* 0x000fe40003f46270 */
[----:B----4-:R-:W-:Y:S02]  /*1e1c0*/  PRMT R14, R20, 0x7632, R14 ;  /* 0x00007632140e7816 */ /* 0x010fe4000000000e */
[----:B------:R-:W-:Y:S01]  /*1e1d0*/  IADD3 R6, R19, 0xc, RZ ;  /* 0x0000000c13067810 */ /* 0x000fe20007ffe0ff */
[----:B--2---:R0:W-:Y:S04]  /*1e1e0*/  @P6 STG.E.U16 [R8.64], R0 ;  /* 0x0000000008006986 */ /* 0x0041e8000c101506 */
[----:B------:R1:W-:Y:S01]  /*1e1f0*/  @P4 STG.E.U16 [R10.64], R20 ;  /* 0x000000140a004986 */ /* 0x0003e2000c101506 */
[----:B0-----:R-:W-:Y:S01]  /*1e200*/  IMAD.WIDE R8, R4, 0x2, R26 ;  /* 0x0000000204087825 */ /* 0x001fe200078e021a */
[----:B------:R-:W-:-:S02]  /*1e210*/  PRMT R12, R0, 0x7632, R12 ;  /* 0x00007632000c7816 */ /* 0x000fc4000000000c */
[----:B-1----:R-:W2:Y:S04]  /*1e220*/  LDL.LU R20, [R1+0x4c] ;  /* 0x00004c0001147983 */ /* 0x002ea80000300800 */
[----:B------:R0:W-:Y:S01]  /*1e230*/  @P5 STG.E.U16 [R8.64], R13 ;  /* 0x0000000d08005986 */ /* 0x0001e2000c101506 */
[C---:B------:R-:W-:Y:S01]  /*1e240*/  IADD3 R0, R4.reuse, c[0x0][0x198], RZ ;  /* 0x0000660004007a10 */ /* 0x040fe20007ffe0ff */
[----:B0-----:R-:W-:Y:S01]  /*1e250*/  IMAD.WIDE R8, R4, 0x2, R28 ;  /* 0x0000000204087825 */ /* 0x001fe200078e021c */
[----:B------:R-:W-:-:S04]  /*1e260*/  PRMT R4, R15, 0x7632, R4 ;  /* 0x000076320f047816 */ /* 0x000fc80000000004 */
[----:B------:R0:W-:Y:S02]  /*1e270*/  @P3 STG.E.U16 [R8.64], R15 ;  /* 0x0000000f08003986 */ /* 0x0001e4000c101506 */
[----:B0-----:R-:W-:-:S04]  /*1e280*/  IADD3 R15, R19, 0xe, RZ ;  /* 0x0000000e130f7810 */ /* 0x001fc80007ffe0ff */
[----:B------:R-:W-:Y:S02]  /*1e290*/  ISETP.GE.AND P3, PT, R15, c[0x0][0x17c], PT ;  /* 0x00005f000f007a0c */ /* 0x000fe40003f66270 */
[----:B------:R-:W-:Y:S02]  /*1e2a0*/  IADD3 R15, R19, 0xf, RZ ;  /* 0x0000000f130f7810 */ /* 0x000fe40007ffe0ff */
[----:B------:R-:W4:Y:S01]  /*1e2b0*/  LDL.LU R19, [R1+0xd44] ;  /* 0x000d440001137983 */ /* 0x000f220000300800 */
[----:B------:R-:W-:Y:S02]  /*1e2c0*/  ISETP.LT.AND P6, PT, R5, c[0x0][0x178], !P0 ;  /* 0x00005e0005007a0c */ /* 0x000fe400047c1270 */
[----:B------:R-:W-:Y:S02]  /*1e2d0*/  ISETP.LT.AND P5, PT, R23, c[0x0][0x178], !P0 ;  /* 0x00005e0017007a0c */ /* 0x000fe400047a1270 */
[----:B------:R-:W-:Y:S01]  /*1e2e0*/  ISETP.LT.AND P4, PT, R7, c[0x0][0x178], !P0 ;  /* 0x00005e0007007a0c */ /* 0x000fe20004781270 */
[----:B------:R-:W-:Y:S01]  /*1e2f0*/  IMAD.WIDE R10, R0, 0x2, R2 ;  /* 0x00000002000a7825 */ /* 0x000fe200078e0202 */
[----:B------:R-:W-:-:S02]  /*1e300*/  ISETP.LT.AND P0, PT, R18, c[0x0][0x178], !P0 ;  /* 0x00005e0012007a0c */ /* 0x000fc40004701270 */
[----:B------:R-:W-:Y:S01]  /*1e310*/  ISETP.GE.AND P1, PT, R6, c[0x0][0x17c], PT ;  /* 0x00005f0006007a0c */ /* 0x000fe20003f26270 */
[----:B------:R-:W-:Y:S01]  /*1e320*/  IMAD.WIDE R8, R0, 0x2, R24 ;  /* 0x0000000200087825 */ /* 0x000fe200078e0218 */
[----:B------:R-:W-:-:S03]  /*1e330*/  PRMT R6, R13, 0x7632, R6 ;  /* 0x000076320d067816 */ /* 0x000fc60000000006 */
[----:B------:R0:W-:Y:S01]  /*1e340*/  @P6 STG.E.U16 [R10.64], R12 ;  /* 0x0000000c0a006986 */ /* 0x0001e2000c101506 */
[----:B------:R-:W-:-:S03]  /*1e350*/  ISETP.LT.AND P6, PT, R5, c[0x0][0x178], !P1 ;  /* 0x00005e0005007a0c */ /* 0x000fc60004fc1270 */
[----:B------:R1:W-:Y:S01]  /*1e360*/  @P5 STG.E.U16 [R8.64], R14 ;  /* 0x0000000e08005986 */ /* 0x0003e2000c101506 */
[----:B0-----:R-:W-:-:S04]  /*1e370*/  IMAD.WIDE R10, R0, 0x2, R26 ;  /* 0x00000002000a7825 */ /* 0x001fc800078e021a */
[C---:B------:R-:W-:Y:S01]  /*1e380*/  IMAD.WIDE R12, R0.reuse, 0x2, R28 ;  /* 0x00000002000c7825 */ /* 0x040fe200078e021c */
[----:B------:R-:W-:Y:S01]  /*1e390*/  IADD3 R0, R0, c[0x0][0x198], RZ ;  /* 0x0000660000007a10 */ /* 0x000fe20007ffe0ff */
[----:B------:R0:W-:Y:S01]  /*1e3a0*/  @P4 STG.E.U16 [R10.64], R6 ;  /* 0x000000060a004986 */ /* 0x0001e2000c101506 */
[----:B------:R-:W-:-:S03]  /*1e3b0*/  ISETP.LT.AND P4, PT, R7, c[0x0][0x178], !P1 ;  /* 0x00005e0007007a0c */ /* 0x000fc60004f81270 */
[----:B------:R0:W-:Y:S01]  /*1e3c0*/  @P0 STG.E.U16 [R12.64], R4 ;  /* 0x000000040c000986 */ /* 0x0001e2000c101506 */
[----:B------:R-:W-:Y:S01]  /*1e3d0*/  ISETP.LT.AND P0, PT, R23, c[0x0][0x178], !P1 ;  /* 0x00005e0017007a0c */ /* 0x000fe20004f01270 */
[----:B-1----:R-:W-:Y:S01]  /*1e3e0*/  IMAD.WIDE R8, R0, 0x2, R2 ;  /* 0x0000000200087825 */ /* 0x002fe200078e0202 */
[----:B------:R-:W-:-:S04]  /*1e3f0*/  ISETP.LT.AND P1, PT, R18, c[0x0][0x178], !P1 ;  /* 0x00005e0012007a0c */ /* 0x000fc80004f21270 */
[----:B---3--:R1:W-:Y:S01]  /*1e400*/  @P6 STG.E.U16 [R8.64], R22 ;  /* 0x0000001608006986 */ /* 0x0083e2000c101506 */
[----:B0-----:R-:W-:Y:S01]  /*1e410*/  IMAD.WIDE R10, R0, 0x2, R26 ;  /* 0x00000002000a7825 */ /* 0x001fe200078e021a */
[----:B------:R-:W-:-:S03]  /*1e420*/  ISETP.GE.AND P6, PT, R15, c[0x0][0x17c], PT ;  /* 0x00005f000f007a0c */ /* 0x000fc60003fc6270 */
[----:B------:R-:W-:-:S04]  /*1e430*/  IMAD.WIDE R12, R0, 0x2, R28 ;  /* 0x00000002000c7825 */ /* 0x000fc800078e021c */
[----:B-1----:R-:W-:Y:S01]  /*1e440*/  IMAD.WIDE R8, R0, 0x2, R24 ;  /* 0x0000000200087825 */ /* 0x002fe200078e0218 */
[----:B------:R-:W-:-:S04]  /*1e450*/  ISETP.LT.AND P5, PT, R5, c[0x0][0x178], !P2 ;  /* 0x00005e0005007a0c */ /* 0x000fc800057a1270 */
[----:B--2---:R-:W-:Y:S04]  /*1e460*/  @P0 STG.E.U16 [R8.64], R20 ;  /* 0x0000001408000986 */ /* 0x004fe8000c101506 */
[----:B------:R0:W-:Y:S01]  /*1e470*/  @P4 STG.E.U16 [R10.64], R17 ;  /* 0x000000110a004986 */ /* 0x0001e2000c101506 */
[----:B------:R-:W-:-:S03]  /*1e480*/  ISETP.LT.AND P4, PT, R5, c[0x0][0x178], !P6 ;  /* 0x00005e0005007a0c */ /* 0x000fc60007781270 */
[----:B----4-:R1:W-:Y:S01]  /*1e490*/  @P1 STG.E.U16 [R12.64], R19 ;  /* 0x000000130c001986 */ /* 0x0103e2000c101506 */
[----:B------:R-:W-:-:S03]  /*1e4a0*/  ISETP.LT.AND P1, PT, R5, c[0x0][0x178], !P3 ;  /* 0x00005e0005007a0c */ /* 0x000fc60005f21270 */
[----:B------:R-:W2:Y:S01]  /*1e4b0*/  LDL.LU R5, [R1+0xd40] ;  /* 0x000d400001057983 */ /* 0x000ea20000300800 */
[----:B------:R-:W-:Y:S02]  /*1e4c0*/  IADD3 R4, R0, c[0x0][0x198], RZ ;  /* 0x0000660000047a10 */ /* 0x000fe40007ffe0ff */
[----:B------:R-:W-:-:S03]  /*1e4d0*/  PRMT R6, R22, 0x7632, R6 ;  /* 0x0000763216067816 */ /* 0x000fc60000000006 */
[----:B------:R-:W-:Y:S01]  /*1e4e0*/  IMAD.WIDE R14, R4, 0x2, R2 ;  /* 0x00000002040e7825 */ /* 0x000fe200078e0202 */
[----:B------:R-:W-:-:S04]  /*1e4f0*/  ISETP.LT.AND P0, PT, R23, c[0x0][0x178], !P2 ;  /* 0x00005e0017007a0c */ /* 0x000fc80005701270 */
[----:B------:R3:W-:Y:S01]  /*1e500*/  @P5 STG.E.U16 [R14.64], R6 ;  /* 0x000000060e005986 */ /* 0x0007e2000c101506 */
[----:B------:R-:W-:Y:S02]  /*1e510*/  ISETP.LT.AND P5, PT, R7, c[0x0][0x178], !P2 ;  /* 0x00005e0007007a0c */ /* 0x000fe400057a1270 */
[----:B------:R-:W-:Y:S02]  /*1e520*/  ISETP.LT.AND P2, PT, R18, c[0x0][0x178], !P2 ;  /* 0x00005e0012007a0c */ /* 0x000fe40005741270 */
[----:B------:R-:W-:Y:S02]  /*1e530*/  PRMT R16, R17, 0x7632, R16 ;  /* 0x0000763211107816 */ /* 0x000fe40000000010 */
[C---:B0-----:R-:W-:Y:S01]  /*1e540*/  IADD3 R17, R4.reuse, c[0x0][0x198], RZ ;  /* 0x0000660004117a10 */ /* 0x041fe20007ffe0ff */
[----:B------:R-:W-:Y:S01]  /*1e550*/  IMAD.WIDE R8, R4, 0x2, R24 ;  /* 0x0000000204087825 */ /* 0x000fe200078e0218 */
[----:B------:R-:W-:Y:S02]  /*1e560*/  PRMT R0, R20, 0x7632, R0 ;  /* 0x0000763214007816 */ /* 0x000fe40000000000 */
[----:B-1----:R-:W-:Y:S01]  /*1e570*/  PRMT R19, R19, 0x7632, R19 ;  /* 0x0000763213137816 */ /* 0x002fe20000000013 */
[----:B------:R-:W-:-:S04]  /*1e580*/  IMAD.WIDE R10, R4, 0x2, R26 ;  /* 0x00000002040a7825 */ /* 0x000fc800078e021a */
[----:B------:R-:W-:Y:S01]  /*1e590*/  IMAD.WIDE R12, R4, 0x2, R28 ;  /* 0x00000002040c7825 */ /* 0x000fe200078e021c */
[----:B------:R0:W-:Y:S03]  /*1e5a0*/  @P0 STG.E.U16 [R8.64], R0 ;  /* 0x0000000008000986 */ /* 0x0001e6000c101506 */
[----:B---3--:R-:W-:Y:S01]  /*1e5b0*/  IMAD.WIDE R14, R17, 0x2, R2 ;  /* 0x00000002110e7825 */ /* 0x008fe200078e0202 */
[----:B------:R-:W-:Y:S01]  /*1e5c0*/  @P5 STG.E.U16 [R10.64], R16 ;  /* 0x000000100a005986 */ /* 0x000fe2000c101506 */
[C---:B------:R-:W-:Y:S02]  /*1e5d0*/  ISETP.LT.AND P0, PT, R23.reuse, c[0x0][0x178], !P3 ;  /* 0x00005e0017007a0c */ /* 0x040fe40005f01270 */
[----:B------:R-:W-:Y:S01]  /*1e5e0*/  ISETP.LT.AND P5, PT, R23, c[0x0][0x178], !P6 ;  /* 0x00005e0017007a0c */ /* 0x000fe200077a1270 */
[----:B------:R1:W-:Y:S01]  /*1e5f0*/  @P2 STG.E.U16 [R12.64], R19 ;  /* 0x000000130c002986 */ /* 0x0003e2000c101506 */
[----:B------:R-:W-:-:S03]  /*1e600*/  ISETP.LT.AND P2, PT, R7, c[0x0][0x178], !P3 ;  /* 0x00005e0007007a0c */ /* 0x000fc60005f41270 */
[----:B------:R-:W3:Y:S04]  /*1e610*/  LDL.LU R23, [R1+0xd3c] ;  /* 0x000d3c0001177983 */ /* 0x000ee80000300800 */
[----:B--2---:R2:W-:Y:S01]  /*1e620*/  @P1 STG.E.U16 [R14.64], R5 ;  /* 0x000000050e001986 */ /* 0x0045e2000c101506 */
[----:B------:R-:W-:-:S03]  /*1e630*/  ISETP.LT.AND P1, PT, R7, c[0x0][0x178], !P6 ;  /* 0x00005e0007007a0c */ /* 0x000fc60007721270 */
[----:B------:R-:W4:Y:S01]  /*1e640*/  LDL.LU R7, [R1+0xd38] ;  /* 0x000d380001077983 */ /* 0x000f220000300800 */
[C---:B------:R-:W-:Y:S02]  /*1e650*/  ISETP.LT.AND P3, PT, R18.reuse, c[0x0][0x178], !P3 ;  /* 0x00005e0012007a0c */ /* 0x040fe40005f61270 */
[C---:B0-----:R-:W-:Y:S02]  /*1e660*/  IADD3 R0, R17.reuse, c[0x0][0x198], RZ ;  /* 0x0000660011007a10 */ /* 0x041fe40007ffe0ff */
[----:B------:R-:W-:Y:S01]  /*1e670*/  ISETP.LT.AND P6, PT, R18, c[0x0][0x178], !P6 ;  /* 0x00005e0012007a0c */ /* 0x000fe200077c1270 */
[----:B-1----:R-:W-:Y:S01]  /*1e680*/  IMAD.WIDE R18, R17, 0x2, R24 ;  /* 0x0000000211127825 */ /* 0x002fe200078e0218 */
[----:B--2---:R-:W-:-:S03]  /*1e690*/  PRMT R5, R5, 0x7632, R5 ;  /* 0x0000763205057816 */ /* 0x004fc60000000005 */
[----:B------:R-:W-:Y:S01]  /*1e6a0*/  IMAD.WIDE R8, R17, 0x2, R26 ;  /* 0x0000000211087825 */ /* 0x000fe200078e021a */
[----:B------:R-:W-:-:S03]  /*1e6b0*/  PRMT R13, R21, 0x7632, R13 ;  /* 0x00007632150d7816 */ /* 0x000fc6000000000d */
[----:B------:R-:W-:-:S04]  /*1e6c0*/  IMAD.WIDE R10, R17, 0x2, R28 ;  /* 0x00000002110a7825 */ /* 0x000fc800078e021c */
[----:B------:R-:W-:-:S04]  /*1e6d0*/  IMAD.WIDE R2, R0, 0x2, R2 ;  /* 0x0000000200027825 */ /* 0x000fc800078e0202 */
[----:B------:R-:W-:-:S04]  /*1e6e0*/  IMAD.WIDE R24, R0, 0x2, R24 ;  /* 0x0000000200187825 */ /* 0x000fc800078e0218 */
[----:B------:R-:W-:-:S04]  /*1e6f0*/  IMAD.WIDE R26, R0, 0x2, R26 ;  /* 0x00000002001a7825 */ /* 0x000fc800078e021a */
[----:B------:R-:W-:Y:S01]  /*1e700*/  IMAD.WIDE R28, R0, 0x2, R28 ;  /* 0x00000002001c7825 */ /* 0x000fe200078e021c */
[----:B----4-:R-:W-:Y:S01]  /*1e710*/  PRMT R12, R7, 0x7632, R12 ;  /* 0x00007632070c7816 */ /* 0x010fe2000000000c */
[----:B------:R0:W-:Y:S04]  /*1e720*/  @P0 STG.E.U16 [R18.64], R7 ;  /* 0x0000000712000986 */ /* 0x0001e8000c101506 */
[----:B------:R0:W-:Y:S04]  /*1e730*/  @P2 STG.E.U16 [R8.64], R21 ;  /* 0x0000001508002986 */ /* 0x0001e8000c101506 */
[----:B---3--:R0:W-:Y:S04]  /*1e740*/  @P3 STG.E.U16 [R10.64], R23 ;  /* 0x000000170a003986 */ /* 0x0081e8000c101506 */
[----:B------:R0:W-:Y:S04]  /*1e750*/  @P4 STG.E.U16 [R2.64], R5 ;  /* 0x0000000502004986 */ /* 0x0001e8000c101506 */
[----:B------:R0:W-:Y:S04]  /*1e760*/  @P5 STG.E.U16 [R24.64], R12 ;  /* 0x0000000c18005986 */ /* 0x0001e8000c101506 */
[----:B------:R0:W-:Y:S01]  /*1e770*/  @P1 STG.E.U16 [R26.64], R13 ;  /* 0x0000000d1a001986 */ /* 0x0001e2000c101506 */
[----:B------:R-:W-:Y:S05]  /*1e780*/  @!P6 EXIT ;  /* 0x000000000000e94d */ /* 0x000fea0003800000 */
[----:B------:R-:W-:-:S05]  /*1e790*/  PRMT R14, R23, 0x7632, R14 ;  /* 0x00007632170e7816 */ /* 0x000fca000000000e */
[----:B------:R-:W-:Y:S01]  /*1e7a0*/  STG.E.U16 [R28.64], R14 ;  /* 0x0000000e1c007986 */ /* 0x000fe2000c101506 */
[----:B------:R-:W-:Y:S05]  /*1e7b0*/  EXIT ;  /* 0x000000000000794d */ /* 0x000fea0003800000 */
.L_x_3:
[----:B------:R-:W-:-:S00]  /*1e7c0*/  BRA `(.L_x_3) ;  /* 0xfffffff000007947 */ /* 0x000fc0000383ffff */
[----:B------:R-:W-:-:S00]  /*1e7d0*/  NOP ;  /* 0x0000000000007918 */ /* 0x000fc00000000000 */
        /* <DEDUP_REMOVED lines=10> */
.L_x_4:


//--------------------- .nv.shared.matmul_kernel  --------------------------
	.section	.nv.shared.matmul_kernel,"aw",@nobits
	.sectionflags	@""
	.align	16
